// cutlass_sweep.examples — 72_blackwell_narrow_precision_gemm/72a_blackwell_nvfp4_bf16_gemm.cu @ arch=sm_100
// __CUTLASS_EXAMPLE_DIR__=72_blackwell_narrow_precision_gemm
/***************************************************************************************************
 * Copyright (c) 2025 - 2025 NVIDIA CORPORATION & AFFILIATES. All rights reserved.
 * SPDX-License-Identifier: BSD-3-Clause
 *
 * Redistribution and use in source and binary forms, with or without
 * modification, are permitted provided that the following conditions are met:
 *
 * 1. Redistributions of source code must retain the above copyright notice, this
 * list of conditions and the following disclaimer.
 *
 * 2. Redistributions in binary form must reproduce the above copyright notice,
 * this list of conditions and the following disclaimer in the documentation
 * and/or other materials provided with the distribution.
 *
 * 3. Neither the name of the copyright holder nor the names of its
 * contributors may be used to endorse or promote products derived from
 * this software without specific prior written permission.
 *
 * THIS SOFTWARE IS PROVIDED BY THE COPYRIGHT HOLDERS AND CONTRIBUTORS "AS IS"
 * AND ANY EXPRESS OR IMPLIED WARRANTIES, INCLUDING, BUT NOT LIMITED TO, THE
 * IMPLIED WARRANTIES OF MERCHANTABILITY AND FITNESS FOR A PARTICULAR PURPOSE ARE
 * DISCLAIMED. IN NO EVENT SHALL THE COPYRIGHT HOLDER OR CONTRIBUTORS BE LIABLE
 * FOR ANY DIRECT, INDIRECT, INCIDENTAL, SPECIAL, EXEMPLARY, OR CONSEQUENTIAL
 * DAMAGES (INCLUDING, BUT NOT LIMITED TO, PROCUREMENT OF SUBSTITUTE GOODS OR
 * SERVICES; LOSS OF USE, DATA, OR PROFITS; OR BUSINESS INTERRUPTION) HOWEVER
 * CAUSED AND ON ANY THEORY OF LIABILITY, WHETHER IN CONTRACT, STRICT LIABILITY,
 * OR TORT (INCLUDING NEGLIGENCE OR OTHERWISE) ARISING IN ANY WAY OUT OF THE USE
 * OF THIS SOFTWARE, EVEN IF ADVISED OF THE POSSIBILITY OF SUCH DAMAGE.
 *
 **************************************************************************************************/

/*! \file
    \brief A GEMM example using CUTLASS for the NVIDIA Blackwell SM100 architecture.

    This example demonstrates a simple way to instantiate and run a blockscaled NVFP4 GEMM on the NVIDIA Blackwell SM100 architecture.

    The Blackwell SM100 CUTLASS kernel uses the new Block Scaled Tensor Core MMA Instructions (tcgen05.mma.blockscaled) introduced
    on the Blackwell architecture (sm100a) which have 2x throughput compared to fp8 Tensor Core MMA instructions (tcgen05.mma)
    and 4x throughput compared to fp8 Hopper Tensor Core MMA Instructions (WGMMA) (See https://docs.nvidia.com/cuda/parallel-thread-execution).

    Similar to 70_blackwell_gemm, this kernel leverages:
    1. Per-SM memory called Tensor Memory (TMEM)  (Please refer to CUDA 12.8 docs on https://docs.nvidia.com/cuda/).

    2. The extended warp-specialized kernel design introduced in Hopper enabled by use of TMEM
    which allows us to decouple the execution of MMA and epilogue into separate warps.

    3. A new SW controlled dynamic scheduler based on cluster launch control (See https://docs.nvidia.com/cuda/parallel-thread-execution).

    Usage:

      $ ./examples/72_blackwell_narrow_precision_gemm/72a_blackwell_nvfp4_bf16_gemm --m=2048 --n=2048 --k=2048
*/

#include <iostream>

#include "cutlass/cutlass.h"

#include "cute/tensor.hpp"
#include "cutlass/tensor_ref.h"
#include "cutlass/epilogue/thread/linear_combination.h"
#include "cutlass/gemm/dispatch_policy.hpp"
#include "cutlass/gemm/collective/collective_builder.hpp"
#include "cutlass/epilogue/collective/collective_builder.hpp"
#include "cutlass/detail/sm100_blockscaled_layout.hpp"
#include "cutlass/gemm/device/gemm_universal_adapter.h"
#include "cutlass/gemm/kernel/gemm_universal.hpp"
#include "cutlass/gemm/kernel/tile_scheduler_params.h"

#include "cutlass/util/command_line.h"
#include "cutlass/util/distribution.h"
#include "cutlass/util/host_tensor.h"
#include "cutlass/util/packed_stride.hpp"
#include "cutlass/util/tensor_view_io.h"
#include "cutlass/util/reference/device/gemm.h"
#include "cutlass/util/reference/device/tensor_compare.h"
#include "cutlass/util/reference/host/tensor_fill.h"
#include "cutlass/util/reference/host/gett.hpp"
#include "cutlass/util/reference/host/tensor_norm.h"
#include "cutlass/util/reference/host/tensor_compare.h"


#include <iostream>

#include "helper.h"

using namespace cute;

#if defined(CUTLASS_ARCH_MMA_SM100_SUPPORTED)


/////////////////////////////////////////////////////////////////////////////////////////////////
/// GEMM kernel configurations
/////////////////////////////////////////////////////////////////////////////////////////////////

// A matrix configuration
using         ElementA    = cutlass::nv_float4_t<cutlass::float_e2m1_t>;    // Element type for A matrix operand
using         LayoutATag  = cutlass::layout::RowMajor;                      // Layout type for A matrix operand
constexpr int AlignmentA  = 32;                                             // Memory access granularity/alignment of A matrix in units of elements (up to 16 bytes)

// B matrix configuration
using         ElementB    = cutlass::nv_float4_t<cutlass::float_e2m1_t>;    // Element type for A matrix operand
using         LayoutBTag  = cutlass::layout::ColumnMajor;                   // Layout type for B matrix operand
constexpr int AlignmentB  = 32;                                             // Memory access granularity/alignment of B matrix in units of elements (up to 16 bytes)

// C/D matrix configuration
using         ElementD    = cutlass::bfloat16_t;                            // Element type for D matrix operand
using         ElementC    = cutlass::bfloat16_t;                            // Element type for C matrix operand
using         LayoutCTag  = cutlass::layout::RowMajor;                      // Layout type for C matrix operand
using         LayoutDTag  = cutlass::layout::RowMajor;                      // Layout type for D matrix operand
constexpr int AlignmentD  = 128 / cutlass::sizeof_bits<ElementD>::value;    // Memory access granularity/alignment of C matrix in units of elements (up to 16 bytes)
constexpr int AlignmentC  = 128 / cutlass::sizeof_bits<ElementC>::value;    // Memory access granularity/alignment of C matrix in units of elements (up to 16 bytes)
// Kernel functional config
using ElementAccumulator  = float;                                          // Element type for internal accumulation
using ArchTag             = cutlass::arch::Sm100;                           // Tag indicating the minimum SM that supports the intended feature
using OperatorClass       = cutlass::arch::OpClassBlockScaledTensorOp;      // Operator class tag

// Kernel Perf config
using MmaTileShape        = Shape<_256,_256,_256>;                          // MMA's tile size
using ClusterShape        = Shape<_2,_4,_1>;                                // Shape of the threadblocks in a cluster

using CollectiveEpilogue = typename cutlass::epilogue::collective::CollectiveBuilder<
    ArchTag, OperatorClass,
    MmaTileShape, ClusterShape,
    cutlass::epilogue::collective::EpilogueTileAuto,
    ElementAccumulator, ElementAccumulator,
    ElementC, LayoutCTag, AlignmentC,
    ElementD, LayoutDTag, AlignmentD,
    cutlass::epilogue::collective::EpilogueScheduleAuto                      // Epilogue schedule policy
  >::CollectiveOp;

using CollectiveMainloop = typename cutlass::gemm::collective::CollectiveBuilder<
    ArchTag, OperatorClass,
    ElementA, LayoutATag, AlignmentA,
    ElementB, LayoutBTag, AlignmentB,
    ElementAccumulator,
    MmaTileShape, ClusterShape,
    cutlass::gemm::collective::StageCountAutoCarveout<static_cast<int>(sizeof(typename CollectiveEpilogue::SharedStorage))>,
    cutlass::gemm::collective::KernelScheduleAuto                             // Kernel schedule policy. Auto or using targeted scheduling policy
  >::CollectiveOp;

using GemmKernel = cutlass::gemm::kernel::GemmUniversal<
    Shape<int,int,int,int>,                                                   // Indicates ProblemShape
    CollectiveMainloop,
    CollectiveEpilogue,
    void>;

using Gemm = cutlass::gemm::device::GemmUniversalAdapter<GemmKernel>;

// Reference device GEMM implementation type
using StrideA   = typename Gemm::GemmKernel::StrideA;
using LayoutA   = decltype(cute::make_layout(make_shape(0,0,0), StrideA{}));
using LayoutSFA = typename Gemm::GemmKernel::CollectiveMainloop::LayoutSFA;      // Scale Factor tensors have an interleaved layout. Bring Layout instead of stride.
using StrideB   = typename Gemm::GemmKernel::StrideB;
using LayoutB   = decltype(cute::make_layout(make_shape(0,0,0), StrideB{}));
using LayoutSFB = typename Gemm::GemmKernel::CollectiveMainloop::LayoutSFB;      // Scale Factor tensors have an interleaved layout. Bring Layout instead of stride.
using StrideC   = typename Gemm::GemmKernel::StrideC;
using LayoutC   = decltype(cute::make_layout(make_shape(0,0,0), StrideC{}));
using StrideD   = typename Gemm::GemmKernel::StrideD;
using LayoutD   = decltype(cute::make_layout(make_shape(0,0,0), StrideD{}));

//
// Data members
//

/// Initialization
StrideA stride_A;
LayoutA layout_A;
LayoutSFA layout_SFA;
StrideB stride_B;
LayoutB layout_B;
LayoutSFB layout_SFB;
StrideC stride_C;
LayoutC layout_C;
StrideD stride_D;
LayoutD layout_D;
uint64_t seed;

// The HostTensors are only used for allocating memory on host and device, and transferring data between host and device
// Use cute::Tensor and cute::Layout for iterating thru the matrix elements
cutlass::HostTensor<ElementA::DataType, cutlass::layout::PackedVectorLayout> block_A;
cutlass::HostTensor<ElementA::ScaleFactorType, cutlass::layout::PackedVectorLayout> block_SFA;
cutlass::HostTensor<ElementB::DataType, cutlass::layout::PackedVectorLayout> block_B;
cutlass::HostTensor<ElementB::ScaleFactorType, cutlass::layout::PackedVectorLayout> block_SFB;
cutlass::HostTensor<ElementC, cutlass::layout::PackedVectorLayout> block_C;
// Output Tensor
cutlass::HostTensor<ElementD, cutlass::layout::PackedVectorLayout> block_D;
// Reference Output Tensor
cutlass::HostTensor<ElementD, cutlass::layout::PackedVectorLayout> block_reference_D;
#endif // defined(CUTLASS_ARCH_MMA_SM100_SUPPORTED)

template <typename T>
auto make_iterator(T* ptr) {
  return cute::recast_ptr<T>(ptr);
}

/////////////////////////////////////////////////////////////////////////////////////////////////
/// Testbed utility types
/////////////////////////////////////////////////////////////////////////////////////////////////

// Command line options parsing
struct Options {

  bool help;

  float alpha, beta;
  int iterations;
  int m, n, k;
  int swizzle = 0;

  Options():
    help(false),
    m(1024), n(1024), k(1024),
    alpha(1.f), beta(0.f),
    iterations(10),
    swizzle(0)
  { }

  // Parses the command line
  void parse(int argc, char const **args) {
    cutlass::CommandLine cmd(argc, args);

    if (cmd.check_cmd_line_flag("help")) {
      help = true;
      return;
    }

    cmd.get_cmd_line_argument("m", m);
    cmd.get_cmd_line_argument("n", n);
    cmd.get_cmd_line_argument("k", k);
    cmd.get_cmd_line_argument("alpha", alpha, 1.f);
    cmd.get_cmd_line_argument("beta", beta, 0.f);
    cmd.get_cmd_line_argument("iterations", iterations);
    cmd.get_cmd_line_argument("swizzle", swizzle);
  }

  /// Prints the usage statement.
  std::ostream & print_usage(std::ostream &out) const {

    out << "72a_blackwell_nvfp4_bf16_gemm\n\n"
      << "  Blackwell NVFP4 GEMM using a Warp Specialized kernel.\n\n"
      << "Options:\n\n"
      << "  --help                      If specified, displays this usage statement\n\n"
      << "  --m=<int>                   Sets the M extent of the GEMM\n"
      << "  --n=<int>                   Sets the N extent of the GEMM\n"
      << "  --k=<int>                   Sets the K extent of the GEMM\n"
      << "  --alpha=<f32>               Epilogue scalar alpha\n"
      << "  --beta=<f32>                Epilogue scalar beta\n"
      << "  --swizzle=<int>             Cluster rasterization swizzle\n"
      << "  --iterations=<int>          Number of profiling iterations to perform.\n\n";

    out << "\n\nExamples:\n\n"
      << "$ " << "./examples/72_blackwell_narrow_precision_gemm/72a_blackwell_nvfp4_bf16_gemm" << " --m=1024 --n=512 --k=1024 --alpha=2 --beta=0.707 \n\n";

    return out;
  }

  /// Compute performance in GFLOP/s
  double gflops(double runtime_s) const
  {
    // Two flops per multiply-add
    uint64_t flop = uint64_t(2) * m * n * k;
    double gflop = double(flop) / double(1.0e9);
    return gflop / runtime_s;
  }
};

/// Result structure
struct Result
{
  double avg_runtime_ms;
  double gflops;
  cutlass::Status status;
  cudaError_t error;
  bool passed;

  Result(
    double avg_runtime_ms = 0,
    double gflops = 0,
    cutlass::Status status = cutlass::Status::kSuccess,
    cudaError_t error = cudaSuccess)
  :
    avg_runtime_ms(avg_runtime_ms), gflops(gflops), status(status), error(error), passed(false)
  {}

};

#if defined(CUTLASS_ARCH_MMA_SM100_SUPPORTED)

/////////////////////////////////////////////////////////////////////////////////////////////////
/// GEMM setup and evaluation
/////////////////////////////////////////////////////////////////////////////////////////////////

/// Helper to initialize a block of device data
template <typename Element, typename Layout>
bool initialize_block(
  cutlass::TensorView<Element, Layout> view,
  uint64_t seed) {

  double scope_max, scope_min;
  constexpr int bits_input = cutlass::sizeof_bits<Element>::value;

  if constexpr (bits_input == 1) {
    scope_max = 2;
    scope_min = 0;
  }
  else if constexpr (bits_input <= 6) {
    scope_max = 2;
    scope_min = -2;
  }
  else if constexpr (bits_input <= 8) {
    if constexpr (cute::is_same_v<Element, cutlass::float_ue8m0_t>) {
      scope_max = 4;
      scope_min = 1;
    }
    else {
      scope_max = 1;
      scope_min = -1;
    }
  }
  else{
    scope_max = 4;
    scope_min = -4;
  }
  cutlass::reference::host::TensorFillRandomUniform(
    view, seed, scope_max, scope_min, 0);

  return true;
}

/// Initialize operands to be used in the GEMM and reference GEMM
void initialize(const Options &options) {
  using namespace cute;
  // For SFA and SFB tensors layouts
  using Sm1xxBlkScaledConfig =  typename Gemm::GemmKernel::CollectiveMainloop::Sm1xxBlkScaledConfig;

  stride_A = cutlass::make_cute_packed_stride(StrideA{}, {options.m, options.k, 1});
  stride_B = cutlass::make_cute_packed_stride(StrideB{}, {options.n, options.k, 1});
  stride_C = cutlass::make_cute_packed_stride(StrideC{}, {options.m, options.n, 1});
  stride_D = cutlass::make_cute_packed_stride(StrideD{}, {options.m, options.n, 1});

  layout_A = make_layout(make_shape(options.m, options.k, 1), stride_A);
  layout_B = make_layout(make_shape(options.n, options.k, 1), stride_B);
  layout_C = make_layout(make_shape(options.m, options.n, 1), stride_C);
  layout_D = make_layout(make_shape(options.m, options.n, 1), stride_D);
  layout_SFA = Sm1xxBlkScaledConfig::tile_atom_to_shape_SFA(cute::make_shape(options.m, options.n, options.k, 1));
  layout_SFB = Sm1xxBlkScaledConfig::tile_atom_to_shape_SFB(cute::make_shape(options.m, options.n, options.k, 1));

  block_A.reset(cutlass::make_Coord(size(layout_A)));
  block_B.reset(cutlass::make_Coord(size(layout_B)));
  block_C.reset(cutlass::make_Coord(size(layout_C)));
  block_D.reset(cutlass::make_Coord(size(layout_D)));
  block_reference_D.reset(cutlass::make_Coord(size(layout_D)));
  block_SFA.reset(cutlass::make_Coord(size(filter_zeros(layout_SFA))));
  block_SFB.reset(cutlass::make_Coord(size(filter_zeros(layout_SFB))));

  initialize_block(block_A.host_view(), seed + 2021);
  initialize_block(block_B.host_view(), seed + 2022);
  initialize_block(block_C.host_view(), seed + 2023);
  initialize_block(block_SFA.host_view(), seed + 2024);
  initialize_block(block_SFB.host_view(), seed + 2025);

  block_A.sync_device();
  block_B.sync_device();
  block_C.sync_device();
  block_SFA.sync_device();
  block_SFB.sync_device();
}

// Populates a Gemm::Arguments structure from the given commandline options
typename Gemm::Arguments args_from_options(const Options &options)
{
  typename Gemm::Arguments arguments {
    cutlass::gemm::GemmUniversalMode::kGemm,
    {options.m, options.n, options.k, 1},
    { // Mainloop arguments
      block_A.device_data(), stride_A,
      block_B.device_data(), stride_B,
      block_SFA.device_data(), layout_SFA,
      block_SFB.device_data(), layout_SFB
    },
    { // Epilogue arguments
      {options.alpha, options.beta},
      block_C.device_data(), stride_C,
      block_D.device_data(), stride_D
    }
  };

  arguments.scheduler.max_swizzle_size = options.swizzle;
  return arguments;
}

bool verify(const Options &options) {
  using namespace cute;
  // Create the arguments for host reference implementation
  Tensor tensor_A = make_tensor(make_iterator(block_A.host_data()), layout_A);
  Tensor tensor_SFA = make_tensor(block_SFA.host_data(), layout_SFA);
  Tensor tensor_B = make_tensor(make_iterator(block_B.host_data()), layout_B);
  Tensor tensor_SFB = make_tensor(block_SFB.host_data(), layout_SFB);

  cutlass::reference::host::GettBlockScalingMainloopParams<
      ElementAccumulator,                 // ElementAccumulator
      decltype(tensor_A),                 // TensorA
      decltype(tensor_SFA),               // TensorSfA
      decltype(tensor_B),                 // TensorB
      decltype(tensor_SFB)                // TensorSfB
    > mainloop_params{tensor_A, tensor_SFA, tensor_B, tensor_SFB};

  auto tensor_C = cute::make_tensor(make_iterator(block_C.host_data()), layout_C);
  auto tensor_D = cute::make_tensor(make_iterator(block_reference_D.host_data()), layout_D);

  cutlass::reference::host::GettBlockScalingEpilogueParams<
      ElementAccumulator,                   // ElementScalar
      ElementAccumulator,                   // ElementAccumulator
      ElementAccumulator,                   // ElementCompute
      decltype(tensor_C),                   // TensorC
      decltype(tensor_D)                    // TensorD
    > epilogue_params{options.alpha, options.beta, tensor_C, tensor_D};

  cutlass::reference::host::Gemm3x(mainloop_params, epilogue_params);

  // Comparison
  block_D.sync_host();
  bool passed = cutlass::reference::host::TensorEquals(block_reference_D.host_view(), block_D.host_view());
  passed &= (cutlass::reference::host::TensorNorm(block_reference_D.host_view()) > 0);
  passed &= (cutlass::reference::host::TensorNorm(block_D.host_view()) > 0);

  return passed;
}

/// Execute a given example GEMM computation
template <typename Gemm>
int run(Options &options)
{
  initialize(options);

  // Instantiate CUTLASS kernel depending on templates
  Gemm gemm;

  // Create a structure of gemm kernel arguments suitable for invoking an instance of Gemm
  auto arguments = args_from_options(options);

  // Using the arguments, query for extra workspace required for matrix multiplication computation
  size_t workspace_size = Gemm::get_workspace_size(arguments);

  // Allocate workspace memory
  cutlass::device_memory::allocation<uint8_t> workspace(workspace_size);

  // Check if the problem size is supported or not
  CUTLASS_CHECK(gemm.can_implement(arguments));

  // Initialize CUTLASS kernel with arguments and workspace pointer
  CUTLASS_CHECK(gemm.initialize(arguments, workspace.get()));

  // Correctness / Warmup iteration
  CUTLASS_CHECK(gemm.run());

  cudaDeviceSynchronize();

  // Check if output from CUTLASS kernel and reference kernel are equal or not
  Result result;
  result.passed = verify(options);

  std::cout << "  Disposition: " << (result.passed ? "Passed" : "Failed") << std::endl;

  if (!result.passed) {
    exit(-1);
  }

  // Run profiling loop
  if (options.iterations > 0)
  {
    GpuTimer timer;
    timer.start();
    for (int iter = 0; iter < options.iterations; ++iter) {
      CUTLASS_CHECK(gemm.initialize(arguments, workspace.get()));
      CUTLASS_CHECK(gemm.run());
    }
    timer.stop();

    // Compute average runtime and GFLOPs.
    float elapsed_ms = timer.elapsed_millis();
    result.avg_runtime_ms = double(elapsed_ms) / double(options.iterations);
    result.gflops = options.gflops(result.avg_runtime_ms / 1000.0);


    std::cout << "  Problem Size: " << options.m << 'x' << options.n << 'x' << options.k << std::endl;
    std::cout << "  Avg runtime: " << result.avg_runtime_ms << " ms" << std::endl;
    std::cout << "  GFLOPS: " << result.gflops << std::endl;
  }

  return 0;
}

#endif // defined(CUTLASS_ARCH_MMA_SM100_SUPPORTED)

///////////////////////////////////////////////////////////////////////////////////////////////////

int main(int argc, char const **args) {

  // CUTLASS must be compiled with CUDA 12.8 or higher Toolkit to run this example
  // and must have compute capability at least 100.
  if (__CUDACC_VER_MAJOR__ < 12 || (__CUDACC_VER_MAJOR__ == 12 && __CUDACC_VER_MINOR__ < 8)) {
    std::cerr << "This example requires CUDA 12.8 or newer." << std::endl;
    // Returning zero so this test passes on older Toolkits. Its actions are no-op.
    return 0;
  }

  cudaDeviceProp props;
  int current_device_id;
  CUDA_CHECK(cudaGetDevice(&current_device_id));

  CUDA_CHECK(cudaGetDeviceProperties(&props, current_device_id));

  if (props.major != 10 || (props.minor != 0 && props.minor != 1 && props.minor != 3)) {
    std::cerr << "This example requires a GPU with compute capability 100a|f, 101a|f, or 103a|f)." << std::endl;
    return 0;
  } 

  //
  // Parse options
  //

  Options options;

  options.parse(argc, args);

  if (options.help) {
    options.print_usage(std::cout) << std::endl;
    return 0;
  }

  //
  // Evaluate CUTLASS kernels
  //
#if defined(CUTLASS_ARCH_MMA_SM100_SUPPORTED)
  run<Gemm>(options);
#endif // defined(CUTLASS_ARCH_MMA_SM100_SUPPORTED)

  return 0;
}

/////////////////////////////////////////////////////////////////////////////////////////////////


// ===== COMPILED SASS (sm_100a) =====

	.target	sm_100a

	.elftype	@"ET_EXEC"


//--------------------- .note.nv.tkinfo           --------------------------
	.section	.note.nv.tkinfo,"",@"SHT_NOTE"
	.sectionflags	@"SHF_NOTE_NV_TKINFO"
	.tkinfo
        /*0018*/ 	.word	0x00000002
        /*0030*/ 	.string	""
        /*0030*/ 	.string	"ptxas"
        /*0030*/ 	.string	"Cuda compilation tools, release 13.0, V13.0.88"
        /*0030*/ 	.string	"Build cuda_13.0.r13.0/compiler.36424714_0"
        /*0030*/ 	.string	"-arch sm_100a -m 64 "



//--------------------- .note.nv.cuinfo           --------------------------
	.section	.note.nv.cuinfo,"",@"SHT_NOTE"
	.sectionflags	@"SHF_NOTE_NV_CUINFO"
        /*0018*/ 	.short	0x0002
        /*001a*/ 	.short	0x0064
        /*001c*/ 	.short	0x0082
	.zero		2


//--------------------- .nv.info                  --------------------------
	.section	.nv.info,"",@"SHT_CUDA_INFO"
	.align	4


	//----- nvinfo : EIATTR_REGCOUNT
	.align		4
        /*0000*/ 	.byte	0x04, 0x2f
        /*0002*/ 	.short	(.L_19 - .L_18)
	.align		4
.L_18:
        /*0004*/ 	.word	index@(_ZN7cutlass13device_kernelINS_4gemm6kernel13GemmUniversalIN4cute5tupleIJiiiiEEENS1_10collective13CollectiveMmaINS1_46MainloopSm100TmaUmmaWarpSpecializedBlockScaledILi3ELi2ELi1ENS5_IJNS4_1CILi2EEENSA_ILi4EEENSA_ILi1EEEEEEEENS5_IJNSA_ILi256EEESG_SG_EEENS5_IJNS_12float_e2m1_tENS_13float_ue4m3_tEEEENS5_IJNS5_IJlSD_lEEENS4_6LayoutINS5_IJNS5_IJNS5_IJNSA_ILi32EEESC_EEEiEEENS5_IJNS5_IJNSA_ILi16EEESC_EEEiEEENS5_IJSD_iEEEEEENS5_IJSS_NS5_IJNS5_IJNSA_ILi0EEESD_EEENSA_ILi512EEEEEENS5_IJSV_iEEEEEEEEEEESK_S12_NS4_8TiledMMAINS4_8MMA_AtomIJNS4_23SM100_MMA_MXF4_2x1SM_SSISI_SI_fSJ_Li256ELi256ELi16ELNS4_4UMMA5MajorE0ELS17_0ELNS16_7ScaleInE0ELS18_0EEEEEENSM_INS5_IJSD_SD_SD_EEENS5_IJSV_SV_SV_EEEEENS5_IJNS4_10UnderscoreES1E_S1E_EEEEENS5_IJNS4_28SM100_TMA_2SM_LOAD_MULTICASTES1H_EEENS5_IJNS4_14ComposedLayoutINS4_7SwizzleILi3ELi4ELi3EEENS4_18smem_ptr_flag_bitsILi4EEENSM_INS5_IJNSA_ILi8EEESG_EEENS5_IJSG_SD_EEEEEEENSM_INS5_IJNS5_IJNS5_IJSO_SD_EEESR_EEESD_NS5_IJSD_SC_EEEEEENS5_IJNS5_IJNS5_IJSR_SX_EEESW_EEESV_NS5_IJSC_SX_EEEEEEEEEEEvNS4_8identityENS5_IJNS4_18SM100_TMA_2SM_LOADES1H_EEENS5_IJS1S_NSM_INS5_IJNS5_IJNS5_IJSO_SB_EEESR_EEESD_S1V_EEENS5_IJS1Y_SV_NS5_IJSC_NSA_ILi1024EEEEEEEEEEEEEEvS23_EENS_8epilogue10collective18CollectiveEpilogueINS2F_23Sm100TmaWarpSpecializedILi3ELi2ELi128ELb1ELb0EEEJNS5_IJNSA_ILi128EEESG_SG_EEENS5_IJS2K_S2K_EEENS_10bfloat16_tESL_S2N_SL_NS2F_6fusion15FusionCallbacksIS2J_NS2O_17LinearCombinationIS2N_fS2N_fLNS_15FloatRoundStyleE2EEES2L_S2M_JEEENS4_5SM1004TMEM4LOAD27SM100_TMEM_LOAD_32dp32b128xENS4_13SM90_TMA_LOADENS1J_IS1L_NS1M_ILi16EEENSM_INS5_IJS1O_NSA_ILi64EEEEEENS5_IJS30_SD_EEEEEEENS4_39AutoVectorizingCopyWithAssumedAlignmentILi128EEENS4_14SM90_TMA_STOREES34_S36_S36_EEEvvEEEEvNT_6ParamsE)
        /*0008*/ 	.word	0x000000ff


	//----- nvinfo : EIATTR_FRAME_SIZE
	.align		4
.L_19:
        /*000c*/ 	.byte	0x04, 0x11
        /*000e*/ 	.short	(.L_21 - .L_20)
	.align		4
.L_20:
        /*0010*/ 	.word	index@($__internal_2_$__cuda_sm10x_tcgen05_guardrail_trap_unallocated_columns_being_dealloced)
        /*0014*/ 	.word	0x00000060


	//----- nvinfo : EIATTR_FRAME_SIZE
	.align		4
.L_21:
        /*0018*/ 	.byte	0x04, 0x11
        /*001a*/ 	.short	(.L_23 - .L_22)
	.align		4
.L_22:
        /*001c*/ 	.word	index@($__internal_1_$__cuda_sm10x_tcgen05_guardrail_trap_phase_invalid_during_alloc)
        /*0020*/ 	.word	0x00000060


	//----- nvinfo : EIATTR_FRAME_SIZE
	.align		4
.L_23:
        /*0024*/ 	.byte	0x04, 0x11
        /*0026*/ 	.short	(.L_25 - .L_24)
	.align		4
.L_24:
        /*0028*/ 	.word	index@($__internal_0_$__cuda_sm10x_tcgen05_guardrail_trap_col_being_dealloced_not_returned_by_alloc)
        /*002c*/ 	.word	0x00000060


	//----- nvinfo : EIATTR_FRAME_SIZE
	.align		4
.L_25:
        /*0030*/ 	.byte	0x04, 0x11
        /*0032*/ 	.short	(.L_27 - .L_26)
	.align		4
.L_26:
        /*0034*/ 	.word	index@(_ZN7cutlass13device_kernelINS_4gemm6kernel13GemmUniversalIN4cute5tupleIJiiiiEEENS1_10collective13CollectiveMmaINS1_46MainloopSm100TmaUmmaWarpSpecializedBlockScaledILi3ELi2ELi1ENS5_IJNS4_1CILi2EEENSA_ILi4EEENSA_ILi1EEEEEEEENS5_IJNSA_ILi256EEESG_SG_EEENS5_IJNS_12float_e2m1_tENS_13float_ue4m3_tEEEENS5_IJNS5_IJlSD_lEEENS4_6LayoutINS5_IJNS5_IJNS5_IJNSA_ILi32EEESC_EEEiEEENS5_IJNS5_IJNSA_ILi16EEESC_EEEiEEENS5_IJSD_iEEEEEENS5_IJSS_NS5_IJNS5_IJNSA_ILi0EEESD_EEENSA_ILi512EEEEEENS5_IJSV_iEEEEEEEEEEESK_S12_NS4_8TiledMMAINS4_8MMA_AtomIJNS4_23SM100_MMA_MXF4_2x1SM_SSISI_SI_fSJ_Li256ELi256ELi16ELNS4_4UMMA5MajorE0ELS17_0ELNS16_7ScaleInE0ELS18_0EEEEEENSM_INS5_IJSD_SD_SD_EEENS5_IJSV_SV_SV_EEEEENS5_IJNS4_10UnderscoreES1E_S1E_EEEEENS5_IJNS4_28SM100_TMA_2SM_LOAD_MULTICASTES1H_EEENS5_IJNS4_14ComposedLayoutINS4_7SwizzleILi3ELi4ELi3EEENS4_18smem_ptr_flag_bitsILi4EEENSM_INS5_IJNSA_ILi8EEESG_EEENS5_IJSG_SD_EEEEEEENSM_INS5_IJNS5_IJNS5_IJSO_SD_EEESR_EEESD_NS5_IJSD_SC_EEEEEENS5_IJNS5_IJNS5_IJSR_SX_EEESW_EEESV_NS5_IJSC_SX_EEEEEEEEEEEvNS4_8identityENS5_IJNS4_18SM100_TMA_2SM_LOADES1H_EEENS5_IJS1S_NSM_INS5_IJNS5_IJNS5_IJSO_SB_EEESR_EEESD_S1V_EEENS5_IJS1Y_SV_NS5_IJSC_NSA_ILi1024EEEEEEEEEEEEEEvS23_EENS_8epilogue10collective18CollectiveEpilogueINS2F_23Sm100TmaWarpSpecializedILi3ELi2ELi128ELb1ELb0EEEJNS5_IJNSA_ILi128EEESG_SG_EEENS5_IJS2K_S2K_EEENS_10bfloat16_tESL_S2N_SL_NS2F_6fusion15FusionCallbacksIS2J_NS2O_17LinearCombinationIS2N_fS2N_fLNS_15FloatRoundStyleE2EEES2L_S2M_JEEENS4_5SM1004TMEM4LOAD27SM100_TMEM_LOAD_32dp32b128xENS4_13SM90_TMA_LOADENS1J_IS1L_NS1M_ILi16EEENSM_INS5_IJS1O_NSA_ILi64EEEEEENS5_IJS30_SD_EEEEEEENS4_39AutoVectorizingCopyWithAssumedAlignmentILi128EEENS4_14SM90_TMA_STOREES34_S36_S36_EEEvvEEEEvNT_6ParamsE)
        /*0038*/ 	.word	0x00000060


	//----- nvinfo : EIATTR_MIN_STACK_SIZE
	.align		4
.L_27:
        /*003c*/ 	.byte	0x04, 0x12
        /*003e*/ 	.short	(.L_29 - .L_28)
	.align		4
.L_28:
        /*0040*/ 	.word	index@(_ZN7cutlass13device_kernelINS_4gemm6kernel13GemmUniversalIN4cute5tupleIJiiiiEEENS1_10collective13CollectiveMmaINS1_46MainloopSm100TmaUmmaWarpSpecializedBlockScaledILi3ELi2ELi1ENS5_IJNS4_1CILi2EEENSA_ILi4EEENSA_ILi1EEEEEEEENS5_IJNSA_ILi256EEESG_SG_EEENS5_IJNS_12float_e2m1_tENS_13float_ue4m3_tEEEENS5_IJNS5_IJlSD_lEEENS4_6LayoutINS5_IJNS5_IJNS5_IJNSA_ILi32EEESC_EEEiEEENS5_IJNS5_IJNSA_ILi16EEESC_EEEiEEENS5_IJSD_iEEEEEENS5_IJSS_NS5_IJNS5_IJNSA_ILi0EEESD_EEENSA_ILi512EEEEEENS5_IJSV_iEEEEEEEEEEESK_S12_NS4_8TiledMMAINS4_8MMA_AtomIJNS4_23SM100_MMA_MXF4_2x1SM_SSISI_SI_fSJ_Li256ELi256ELi16ELNS4_4UMMA5MajorE0ELS17_0ELNS16_7ScaleInE0ELS18_0EEEEEENSM_INS5_IJSD_SD_SD_EEENS5_IJSV_SV_SV_EEEEENS5_IJNS4_10UnderscoreES1E_S1E_EEEEENS5_IJNS4_28SM100_TMA_2SM_LOAD_MULTICASTES1H_EEENS5_IJNS4_14ComposedLayoutINS4_7SwizzleILi3ELi4ELi3EEENS4_18smem_ptr_flag_bitsILi4EEENSM_INS5_IJNSA_ILi8EEESG_EEENS5_IJSG_SD_EEEEEEENSM_INS5_IJNS5_IJNS5_IJSO_SD_EEESR_EEESD_NS5_IJSD_SC_EEEEEENS5_IJNS5_IJNS5_IJSR_SX_EEESW_EEESV_NS5_IJSC_SX_EEEEEEEEEEEvNS4_8identityENS5_IJNS4_18SM100_TMA_2SM_LOADES1H_EEENS5_IJS1S_NSM_INS5_IJNS5_IJNS5_IJSO_SB_EEESR_EEESD_S1V_EEENS5_IJS1Y_SV_NS5_IJSC_NSA_ILi1024EEEEEEEEEEEEEEvS23_EENS_8epilogue10collective18CollectiveEpilogueINS2F_23Sm100TmaWarpSpecializedILi3ELi2ELi128ELb1ELb0EEEJNS5_IJNSA_ILi128EEESG_SG_EEENS5_IJS2K_S2K_EEENS_10bfloat16_tESL_S2N_SL_NS2F_6fusion15FusionCallbacksIS2J_NS2O_17LinearCombinationIS2N_fS2N_fLNS_15FloatRoundStyleE2EEES2L_S2M_JEEENS4_5SM1004TMEM4LOAD27SM100_TMEM_LOAD_32dp32b128xENS4_13SM90_TMA_LOADENS1J_IS1L_NS1M_ILi16EEENSM_INS5_IJS1O_NSA_ILi64EEEEEENS5_IJS30_SD_EEEEEEENS4_39AutoVectorizingCopyWithAssumedAlignmentILi128EEENS4_14SM90_TMA_STOREES34_S36_S36_EEEvvEEEEvNT_6ParamsE)
        /*0044*/ 	.word	0x00000060
.L_29:


//--------------------- .nv.compat                --------------------------
	.section	.nv.compat,"",@"SHT_CUDA_COMPAT_INFO"
	.align	4
        /*0000*/ 	.byte	0x02, 0x09, 0x01, 0x00, 0x02, 0x02, 0x02, 0x00, 0x02, 0x05, 0x05, 0x00, 0x03, 0x07, 0x01, 0x01
        /*0010*/ 	.byte	0x02, 0x03, 0x01, 0x00, 0x02, 0x06, 0x01, 0x00, 0x04, 0x0b, 0x08, 0x00, 0x09, 0x00, 0x00, 0x00
        /*0020*/ 	.byte	0x00, 0x00, 0x00, 0x00


//--------------------- .nv.info._ZN7cutlass13device_kernelINS_4gemm6kernel13GemmUniversalIN4cute5tupleIJiiiiEEENS1_10collective13CollectiveMmaINS1_46MainloopSm100TmaUmmaWarpSpecializedBlockScaledILi3ELi2ELi1ENS5_IJNS4_1CILi2EEENSA_ILi4EEENSA_ILi1EEEEEEEENS5_IJNSA_ILi256EEESG_SG_EEENS5_IJNS_12float_e2m1_tENS_13float_ue4m3_tEEEENS5_IJNS5_IJlSD_lEEENS4_6LayoutINS5_IJNS5_IJNS5_IJNSA_ILi32EEESC_EEEiEEENS5_IJNS5_IJNSA_ILi16EEESC_EEEiEEENS5_IJSD_iEEEEEENS5_IJSS_NS5_IJNS5_IJNSA_ILi0EEESD_EEENSA_ILi512EEEEEENS5_IJSV_iEEEEEEEEEEESK_S12_NS4_8TiledMMAINS4_8MMA_AtomIJNS4_23SM100_MMA_MXF4_2x1SM_SSISI_SI_fSJ_Li256ELi256ELi16ELNS4_4UMMA5MajorE0ELS17_0ELNS16_7ScaleInE0ELS18_0EEEEEENSM_INS5_IJSD_SD_SD_EEENS5_IJSV_SV_SV_EEEEENS5_IJNS4_10UnderscoreES1E_S1E_EEEEENS5_IJNS4_28SM100_TMA_2SM_LOAD_MULTICASTES1H_EEENS5_IJNS4_14ComposedLayoutINS4_7SwizzleILi3ELi4ELi3EEENS4_18smem_ptr_flag_bitsILi4EEENSM_INS5_IJNSA_ILi8EEESG_EEENS5_IJSG_SD_EEEEEEENSM_INS5_IJNS5_IJNS5_IJSO_SD_EEESR_EEESD_NS5_IJSD_SC_EEEEEENS5_IJNS5_IJNS5_IJSR_SX_EEESW_EEESV_NS5_IJSC_SX_EEEEEEEEEEEvNS4_8identityENS5_IJNS4_18SM100_TMA_2SM_LOADES1H_EEENS5_IJS1S_NSM_INS5_IJNS5_IJNS5_IJSO_SB_EEESR_EEESD_S1V_EEENS5_IJS1Y_SV_NS5_IJSC_NSA_ILi1024EEEEEEEEEEEEEEvS23_EENS_8epilogue10collective18CollectiveEpilogueINS2F_23Sm100TmaWarpSpecializedILi3ELi2ELi128ELb1ELb0EEEJNS5_IJNSA_ILi128EEESG_SG_EEENS5_IJS2K_S2K_EEENS_10bfloat16_tESL_S2N_SL_NS2F_6fusion15FusionCallbacksIS2J_NS2O_17LinearCombinationIS2N_fS2N_fLNS_15FloatRoundStyleE2EEES2L_S2M_JEEENS4_5SM1004TMEM4LOAD27SM100_TMEM_LOAD_32dp32b128xENS4_13SM90_TMA_LOADENS1J_IS1L_NS1M_ILi16EEENSM_INS5_IJS1O_NSA_ILi64EEEEEENS5_IJS30_SD_EEEEEEENS4_39AutoVectorizingCopyWithAssumedAlignmentILi128EEENS4_14SM90_TMA_STOREES34_S36_S36_EEEvvEEEEvNT_6ParamsE --------------------------
	.section	.nv.info._ZN7cutlass13device_kernelINS_4gemm6kernel13GemmUniversalIN4cute5tupleIJiiiiEEENS1_10collective13CollectiveMmaINS1_46MainloopSm100TmaUmmaWarpSpecializedBlockScaledILi3ELi2ELi1ENS5_IJNS4_1CILi2EEENSA_ILi4EEENSA_ILi1EEEEEEEENS5_IJNSA_ILi256EEESG_SG_EEENS5_IJNS_12float_e2m1_tENS_13float_ue4m3_tEEEENS5_IJNS5_IJlSD_lEEENS4_6LayoutINS5_IJNS5_IJNS5_IJNSA_ILi32EEESC_EEEiEEENS5_IJNS5_IJNSA_ILi16EEESC_EEEiEEENS5_IJSD_iEEEEEENS5_IJSS_NS5_IJNS5_IJNSA_ILi0EEESD_EEENSA_ILi512EEEEEENS5_IJSV_iEEEEEEEEEEESK_S12_NS4_8TiledMMAINS4_8MMA_AtomIJNS4_23SM100_MMA_MXF4_2x1SM_SSISI_SI_fSJ_Li256ELi256ELi16ELNS4_4UMMA5MajorE0ELS17_0ELNS16_7ScaleInE0ELS18_0EEEEEENSM_INS5_IJSD_SD_SD_EEENS5_IJSV_SV_SV_EEEEENS5_IJNS4_10UnderscoreES1E_S1E_EEEEENS5_IJNS4_28SM100_TMA_2SM_LOAD_MULTICASTES1H_EEENS5_IJNS4_14ComposedLayoutINS4_7SwizzleILi3ELi4ELi3EEENS4_18smem_ptr_flag_bitsILi4EEENSM_INS5_IJNSA_ILi8EEESG_EEENS5_IJSG_SD_EEEEEEENSM_INS5_IJNS5_IJNS5_IJSO_SD_EEESR_EEESD_NS5_IJSD_SC_EEEEEENS5_IJNS5_IJNS5_IJSR_SX_EEESW_EEESV_NS5_IJSC_SX_EEEEEEEEEEEvNS4_8identityENS5_IJNS4_18SM100_TMA_2SM_LOADES1H_EEENS5_IJS1S_NSM_INS5_IJNS5_IJNS5_IJSO_SB_EEESR_EEESD_S1V_EEENS5_IJS1Y_SV_NS5_IJSC_NSA_ILi1024EEEEEEEEEEEEEEvS23_EENS_8epilogue10collective18CollectiveEpilogueINS2F_23Sm100TmaWarpSpecializedILi3ELi2ELi128ELb1ELb0EEEJNS5_IJNSA_ILi128EEESG_SG_EEENS5_IJS2K_S2K_EEENS_10bfloat16_tESL_S2N_SL_NS2F_6fusion15FusionCallbacksIS2J_NS2O_17LinearCombinationIS2N_fS2N_fLNS_15FloatRoundStyleE2EEES2L_S2M_JEEENS4_5SM1004TMEM4LOAD27SM100_TMEM_LOAD_32dp32b128xENS4_13SM90_TMA_LOADENS1J_IS1L_NS1M_ILi16EEENSM_INS5_IJS1O_NSA_ILi64EEEEEENS5_IJS30_SD_EEEEEEENS4_39AutoVectorizingCopyWithAssumedAlignmentILi128EEENS4_14SM90_TMA_STOREES34_S36_S36_EEEvvEEEEvNT_6ParamsE,"",@"SHT_CUDA_INFO"
	.sectionflags	@""
	.align	4


	//----- nvinfo : EIATTR_CUDA_API_VERSION
	.align		4
        /*0000*/ 	.byte	0x04, 0x37
        /*0002*/ 	.short	(.L_31 - .L_30)
.L_30:
        /*0004*/ 	.word	0x00000082


	//----- nvinfo : EIATTR_KPARAM_INFO
	.align		4
.L_31:
        /*0008*/ 	.byte	0x04, 0x17
        /*000a*/ 	.short	(.L_33 - .L_32)
.L_32:
        /*000c*/ 	.word	0x00000000
        /*0010*/ 	.short	0x0000
        /*0012*/ 	.short	0x0000
        /*0014*/ 	.byte	0x00, 0xf0, 0x01, 0x30


	//----- nvinfo : EIATTR_AT_ENTRY_FRAGMENTS
	.align		4
.L_33:
        /*0018*/ 	.byte	0x04, 0x4f
        /*001a*/ 	.short	(.L_35 - .L_34)


	//   ....[0]....
.L_34:
        /*001c*/ 	.word	0x00000007


	//----- nvinfo : EIATTR_RESERVED_SMEM_USED
	.align		4
.L_35:
        /*0020*/ 	.byte	0x01, 0x41
	.zero		2


	//----- nvinfo : EIATTR_SPARSE_MMA_MASK
	.align		4
        /*0024*/ 	.byte	0x03, 0x50
        /*0026*/ 	.short	0x0000


	//----- nvinfo : EIATTR_TCGEN05_2CTA_USED
	.align		4
        /*0028*/ 	.byte	0x01, 0x52
	.zero		2


	//----- nvinfo : EIATTR_MAXREG_COUNT
	.align		4
        /*002c*/ 	.byte	0x03, 0x1b
        /*002e*/ 	.short	0x00ff


	//----- nvinfo : EIATTR_NUM_BARRIERS
	.align		4
        /*0030*/ 	.byte	0x02, 0x4c
        /*0032*/ 	.byte	0x07
	.zero		1


	//----- nvinfo : EIATTR_EXTERNS
	.align		4
        /*0034*/ 	.byte	0x04, 0x0f
        /*0036*/ 	.short	(.L_37 - .L_36)


	//   ....[0]....
	.align		4
.L_36:
        /*0038*/ 	.word	index@(__assertfail)


	//----- nvinfo : EIATTR_ANNOTATIONS
	.align		4
.L_37:
        /*003c*/ 	.byte	0x04, 0x55
        /*003e*/ 	.short	(.L_39 - .L_38)


	//   ....[0]....
.L_38:
        /*0040*/ 	.word	0x00000001
        /*0044*/ 	.byte	0xd0, 0x00, 0x00, 0x00, 0x01, 0x00, 0x00, 0x00, 0x70, 0x01, 0x00, 0x00, 0x01, 0x00, 0x00, 0x00
        /* <DEDUP_REMOVED lines=43> */
        /*0304*/ 	.byte	0xa0, 0xc6, 0x00, 0x00


	//----- nvinfo : EIATTR_MERCURY_ISA_VERSION
	.align		4
.L_39:
        /*0308*/ 	.byte	0x03, 0x5f
        /*030a*/ 	.short	0x0101


	//----- nvinfo : EIATTR_INT_WARP_WIDE_INSTR_OFFSETS
	.align		4
        /*030c*/ 	.byte	0x04, 0x31
        /*030e*/ 	.short	(.L_41 - .L_40)


	//   ....[0]....
.L_40:
        /*0310*/ 	.word	0x00000d50


	//   ....[1]....
        /*0314*/ 	.word	0x00000df0


	//   ....[2]....
        /*0318*/ 	.word	0x00004e90


	//   ....[3]....
        /*031c*/ 	.word	0x00004eb0


	//   ....[4]....
        /*0320*/ 	.word	0x00004ee0


	//   ....[5]....
        /*0324*/ 	.word	0x00005ac0


	//   ....[6]....
        /*0328*/ 	.word	0x00005bd0


	//   ....[7]....
        /*032c*/ 	.word	0x00005c30


	//   ....[8]....
        /*0330*/ 	.word	0x00005d70


	//   ....[9]....
        /*0334*/ 	.word	0x00005eb0


	//   ....[10]....
        /*0338*/ 	.word	0x00005ee0


	//----- nvinfo : EIATTR_COOP_GROUP_MASK_REGIDS
	.align		4
.L_41:
        /*033c*/ 	.byte	0x04, 0x29
        /*033e*/ 	.short	(.L_43 - .L_42)


	//   ....[0]....
.L_42:
        /*0340*/ 	.word	0xffffffff


	//   ....[1]....
        /*0344*/ 	.word	0xffffffff


	//   ....[2]....
        /*0348*/ 	.word	0xffffffff


	//   ....[3]....
        /*034c*/ 	.word	0xffffffff


	//   ....[4]....
        /*0350*/ 	.word	0xffffffff


	//   ....[5]....
        /*0354*/ 	.word	0xffffffff


	//   ....[6]....
        /*0358*/ 	.word	0xffffffff


	//   ....[7]....
        /*035c*/ 	.word	0xffffffff


	//   ....[8]....
        /*0360*/ 	.word	0xffffffff


	//   ....[9]....
        /*0364*/ 	.word	0xffffffff


	//   ....[10]....
        /*0368*/ 	.word	0xffffffff


	//   ....[11]....
        /*036c*/ 	.word	0xffffffff


	//   ....[12]....
        /*0370*/ 	.word	0xffffffff


	//   ....[13]....
        /*0374*/ 	.word	0xffffffff


	//----- nvinfo : EIATTR_COOP_GROUP_INSTR_OFFSETS
	.align		4
.L_43:
        /*0378*/ 	.byte	0x04, 0x28
        /*037a*/ 	.short	(.L_45 - .L_44)


	//   ....[0]....
.L_44:
        /*037c*/ 	.word	0x000000a0


	//   ....[1]....
        /*0380*/ 	.word	0x000005a0


	//   ....[2]....
        /*0384*/ 	.word	0x00000740


	//   ....[3]....
        /*0388*/ 	.word	0x000008b0


	//   ....[4]....
        /*038c*/ 	.word	0x000009a0


	//   ....[5]....
        /*0390*/ 	.word	0x00000b00


	//   ....[6]....
        /*0394*/ 	.word	0x00000c30


	//   ....[7]....
        /*0398*/ 	.word	0x00000e70


	//   ....[8]....
        /*039c*/ 	.word	0x00002620


	//   ....[9]....
        /*03a0*/ 	.word	0x00003470


	//   ....[10]....
        /*03a4*/ 	.word	0x00003950


	//   ....[11]....
        /*03a8*/ 	.word	0x00003980


	//   ....[12]....
        /*03ac*/ 	.word	0x00004d70


	//   ....[13]....
        /*03b0*/ 	.word	0x00004fa0


	//----- nvinfo : EIATTR_VRC_CTA_INIT_COUNT
	.align		4
.L_45:
        /*03b4*/ 	.byte	0x02, 0x4a
        /*03b6*/ 	.byte	0x80
	.zero		1


	//----- nvinfo : EIATTR_SYSCALL_OFFSETS
	.align		4
        /*03b8*/ 	.byte	0x04, 0x46
        /*03ba*/ 	.short	(.L_47 - .L_46)


	//   ....[0]....
.L_46:
        /*03bc*/ 	.word	0x00006aa0


	//   ....[1]....
        /*03c0*/ 	.word	0x00006b90


	//   ....[2]....
        /*03c4*/ 	.word	0x00007a00


	//   ....[3]....
        /*03c8*/ 	.word	0x0000a130


	//----- nvinfo : EIATTR_MBARRIER_INSTR_OFFSETS
	.align		4
.L_47:
        /*03cc*/ 	.byte	0x04, 0x39
        /*03ce*/ 	.short	(.L_49 - .L_48)


	//   ....[0]....
.L_48:
        /*03d0*/ 	.word	0x000006d0
        /*03d4*/ 	.word	0x000000ff
        /*03d8*/ 	.word	0x00000000
        /*03dc*/ 	.short	0x0100
        /*03de*/ 	.byte	0x04
	.zero		1


	//   ....[1]....
        /*03e0*/ 	.word	0x000006e0
        /*03e4*/ 	.word	0x000000ff
        /*03e8*/ 	.word	0x00000018
        /*03ec*/ 	.short	0x0100
        /*03ee*/ 	.byte	0x04
	.zero		1


	//   ....[2]....
        /*03f0*/ 	.word	0x000006f0
        /*03f4*/ 	.word	0x000000ff
        /*03f8*/ 	.word	0x00000008
        /*03fc*/ 	.short	0x0100
        /*03fe*/ 	.byte	0x04
	.zero		1


	//   ....[3]....
        /*0400*/ 	.word	0x00000700
        /*0404*/ 	.word	0x000000ff
        /*0408*/ 	.word	0x00000020
        /*040c*/ 	.short	0x0100
        /*040e*/ 	.byte	0x04
	.zero		1


	//   ....[4]....
        /*0410*/ 	.word	0x00000710
        /*0414*/ 	.word	0x000000ff
        /*0418*/ 	.word	0x00000010
        /*041c*/ 	.short	0x0100
        /*041e*/ 	.byte	0x04
	.zero		1


	//   ....[5]....
        /*0420*/ 	.word	0x00000720
        /*0424*/ 	.word	0x000000ff
        /*0428*/ 	.word	0x00000028
        /*042c*/ 	.short	0x0100
        /*042e*/ 	.byte	0x04
	.zero		1


	//   ....[6]....
        /*0430*/ 	.word	0x00000840
        /*0434*/ 	.word	0x000000ff
        /*0438*/ 	.word	0x00000030
        /*043c*/ 	.short	0x0100
        /*043e*/ 	.byte	0x04
	.zero		1


	//   ....[7]....
        /*0440*/ 	.word	0x00000850
        /*0444*/ 	.word	0x000000ff
        /*0448*/ 	.word	0x00000048
        /*044c*/ 	.short	0x0100
        /*044e*/ 	.byte	0x04
	.zero		1


	//   ....[8]....
        /*0450*/ 	.word	0x00000860
        /*0454*/ 	.word	0x000000ff
        /*0458*/ 	.word	0x00000038
        /*045c*/ 	.short	0x0100
        /*045e*/ 	.byte	0x04
	.zero		1


	//   ....[9]....
        /*0460*/ 	.word	0x00000870
        /*0464*/ 	.word	0x000000ff
        /*0468*/ 	.word	0x00000050
        /*046c*/ 	.short	0x0100
        /*046e*/ 	.byte	0x04
	.zero		1


	//   ....[10]....
        /*0470*/ 	.word	0x00000880
        /*0474*/ 	.word	0x000000ff
        /*0478*/ 	.word	0x00000040
        /*047c*/ 	.short	0x0100
        /*047e*/ 	.byte	0x04
	.zero		1


	//   ....[11]....
        /*0480*/ 	.word	0x00000890
        /*0484*/ 	.word	0x000000ff
        /*0488*/ 	.word	0x00000058
        /*048c*/ 	.short	0x0100
        /*048e*/ 	.byte	0x04
	.zero		1


	//   ....[12]....
        /*0490*/ 	.word	0x00000970
        /*0494*/ 	.word	0x000000ff
        /*0498*/ 	.word	0x00000060
        /*049c*/ 	.short	0x0100
        /*049e*/ 	.byte	0x06
	.zero		1


	//   ....[13]....
        /*04a0*/ 	.word	0x00000980
        /*04a4*/ 	.word	0x000000ff
        /*04a8*/ 	.word	0x00000068
        /*04ac*/ 	.short	0x0100
        /*04ae*/ 	.byte	0x06
	.zero		1


	//   ....[14]....
        /*04b0*/ 	.word	0x00000ab0
        /*04b4*/ 	.word	0x000000ff
        /*04b8*/ 	.word	0x00000070
        /*04bc*/ 	.short	0x0100
        /*04be*/ 	.byte	0x06
	.zero		1


	//   ....[15]....
        /*04c0*/ 	.word	0x00000ac0
        /*04c4*/ 	.word	0x000000ff
        /*04c8*/ 	.word	0x00000080
        /*04cc*/ 	.short	0x0100
        /*04ce*/ 	.byte	0x06
	.zero		1


	//   ....[16]....
        /*04d0*/ 	.word	0x00000ad0
        /*04d4*/ 	.word	0x000000ff
        /*04d8*/ 	.word	0x00000078
        /*04dc*/ 	.short	0x0100
        /*04de*/ 	.byte	0x06
	.zero		1


	//   ....[17]....
        /*04e0*/ 	.word	0x00000ae0
        /*04e4*/ 	.word	0x000000ff
        /*04e8*/ 	.word	0x00000088
        /*04ec*/ 	.short	0x0100
        /*04ee*/ 	.byte	0x06
	.zero		1


	//   ....[18]....
        /*04f0*/ 	.word	0x00000c00
        /*04f4*/ 	.word	0x000000ff
        /*04f8*/ 	.word	0x00000090
        /*04fc*/ 	.short	0x0100
        /*04fe*/ 	.byte	0x04
	.zero		1


	//   ....[19]....
        /*0500*/ 	.word	0x00000c10
        /*0504*/ 	.word	0x000000ff
        /*0508*/ 	.word	0x00000098
        /*050c*/ 	.short	0x0100
        /*050e*/ 	.byte	0x04
	.zero		1


	//   ....[20]....
        /*0510*/ 	.word	0x00000d00
        /*0514*/ 	.word	0x000000ff
        /*0518*/ 	.word	0x000000a0
        /*051c*/ 	.short	0x0100
        /*051e*/ 	.byte	0x04
	.zero		1


	//   ....[21]....
        /*0520*/ 	.word	0x00000d10
        /*0524*/ 	.word	0x000000ff
        /*0528*/ 	.word	0x000000b0
        /*052c*/ 	.short	0x0100
        /*052e*/ 	.byte	0x04
	.zero		1


	//   ....[22]....
        /*0530*/ 	.word	0x00000d20
        /*0534*/ 	.word	0x000000ff
        /*0538*/ 	.word	0x000000a8
        /*053c*/ 	.short	0x0100
        /*053e*/ 	.byte	0x04
	.zero		1


	//   ....[23]....
        /*0540*/ 	.word	0x00000d30
        /*0544*/ 	.word	0x000000ff
        /*0548*/ 	.word	0x000000b8
        /*054c*/ 	.short	0x0100
        /*054e*/ 	.byte	0x04
	.zero		1


	//   ....[24]....
        /*0550*/ 	.word	0x00000e30
        /*0554*/ 	.word	0x000000ff
        /*0558*/ 	.word	0x000000c0
        /*055c*/ 	.short	0x0100
        /*055e*/ 	.byte	0x06
	.zero		1


	//   ....[25]....
        /*0560*/ 	.word	0x00001b40
        /*0564*/ 	.word	0x00000000
        /*0568*/ 	.word	0x000000b0
        /*056c*/ 	.short	0x010a
        /*056e*/ 	.byte	0xff
	.zero		1


	//   ....[26]....
        /*0570*/ 	.word	0x00001b60
        /*0574*/ 	.word	0x00000000
        /*0578*/ 	.word	0x000000a0
        /*057c*/ 	.short	0x0101
        /*057e*/ 	.byte	0xff
	.zero		1


	//   ....[27]....
        /*0580*/ 	.word	0x00001c20
        /*0584*/ 	.word	0x000000ff
        /*0588*/ 	.word	0x00000018
        /*058c*/ 	.short	0x010a
        /*058e*/ 	.byte	0x04
	.zero		1


	//   ....[28]....
        /*0590*/ 	.word	0x00001d30
        /*0594*/ 	.word	0x000000ff
        /*0598*/ 	.word	0x00000018
        /*059c*/ 	.short	0x010a
        /*059e*/ 	.byte	0x05
	.zero		1


	//   ....[29]....
        /*05a0*/ 	.word	0x00001e90
        /*05a4*/ 	.word	0x000000ff
        /*05a8*/ 	.word	0x00000018
        /*05ac*/ 	.short	0x010a
        /*05ae*/ 	.byte	0x06
	.zero		1


	//   ....[30]....
        /*05b0*/ 	.word	0x00002170
        /*05b4*/ 	.word	0x000000ff
        /*05b8*/ 	.word	0x00000068
        /*05bc*/ 	.short	0x0101
        /*05be*/ 	.byte	0x07
	.zero		1


	//   ....[31]....
        /*05c0*/ 	.word	0x00002190
        /*05c4*/ 	.word	0x000000ff
        /*05c8*/ 	.word	0x00000018
        /*05cc*/ 	.short	0x010a
        /*05ce*/ 	.byte	0x04
	.zero		1


	//   ....[32]....
        /*05d0*/ 	.word	0x00002210
        /*05d4*/ 	.word	0x000000ff
        /*05d8*/ 	.word	0x00000018
        /*05dc*/ 	.short	0x010a
        /*05de*/ 	.byte	0x06
	.zero		1


	//   ....[33]....
        /*05e0*/ 	.word	0x00002350
        /*05e4*/ 	.word	0x000000ff
        /*05e8*/ 	.word	0x00000018
        /*05ec*/ 	.short	0x010a
        /*05ee*/ 	.byte	0x04
	.zero		1


	//   ....[34]....
        /*05f0*/ 	.word	0x00002650
        /*05f4*/ 	.word	0x00000003
        /*05f8*/ 	.word	0x00000070
        /*05fc*/ 	.short	0x010a
        /*05fe*/ 	.byte	0xff
	.zero		1


	//   ....[35]....
        /*0600*/ 	.word	0x000027a0
        /*0604*/ 	.word	0x00000000
        /*0608*/ 	.word	0x00000000
        /*060c*/ 	.short	0x0101
        /*060e*/ 	.byte	0xff
	.zero		1


	//   ....[36]....
        /*0610*/ 	.word	0x00002d80
        /*0614*/ 	.word	0x000000ff
        /*0618*/ 	.word	0x00000000
        /*061c*/ 	.short	0x010a
        /*061e*/ 	.byte	0x04
	.zero		1


	//   ....[37]....
        /*0620*/ 	.word	0x00002e10
        /*0624*/ 	.word	0x000000ff
        /*0628*/ 	.word	0x00000000
        /*062c*/ 	.short	0x010a
        /*062e*/ 	.byte	0x05
	.zero		1


	//   ....[38]....
        /*0630*/ 	.word	0x00002eb0
        /*0634*/ 	.word	0x00000000
        /*0638*/ 	.word	0x00000000
        /*063c*/ 	.short	0x010a
        /*063e*/ 	.byte	0xff
	.zero		1


	//   ....[39]....
        /*0640*/ 	.word	0x00002fd0
        /*0644*/ 	.word	0x00000000
        /*0648*/ 	.word	0x000000a0
        /*064c*/ 	.short	0x010a
        /*064e*/ 	.byte	0xff
	.zero		1


	//   ....[40]....
        /*0650*/ 	.word	0x00003030
        /*0654*/ 	.word	0x00000004
        /*0658*/ 	.word	0x00000000
        /*065c*/ 	.short	0x0101
        /*065e*/ 	.byte	0xff
	.zero		1


	//   ....[41]....
        /*0660*/ 	.word	0x00003050
        /*0664*/ 	.word	0x000000ff
        /*0668*/ 	.word	0x00000080
        /*066c*/ 	.short	0x010a
        /*066e*/ 	.byte	0x04
	.zero		1


	//   ....[42]....
        /*0670*/ 	.word	0x00003170
        /*0674*/ 	.word	0x00000000
        /*0678*/ 	.word	0x00000070
        /*067c*/ 	.short	0x010a
        /*067e*/ 	.byte	0xff
	.zero		1


	//   ....[43]....
        /*0680*/ 	.word	0x00003280
        /*0684*/ 	.word	0x00000000
        /*0688*/ 	.word	0x00000000
        /*068c*/ 	.short	0x0101
        /*068e*/ 	.byte	0xff
	.zero		1


	//   ....[44]....
        /*0690*/ 	.word	0x00003310
        /*0694*/ 	.word	0x000000ff
        /*0698*/ 	.word	0x00000080
        /*069c*/ 	.short	0x0106
        /*069e*/ 	.byte	0x04
	.zero		1


	//   ....[45]....
        /*06a0*/ 	.word	0x00003330
        /*06a4*/ 	.word	0x000000ff
        /*06a8*/ 	.word	0x00000080
        /*06ac*/ 	.short	0x010a
        /*06ae*/ 	.byte	0x04
	.zero		1


	//   ....[46]....
        /*06b0*/ 	.word	0x000033c0
        /*06b4*/ 	.word	0x000000ff
        /*06b8*/ 	.word	0x00000080
        /*06bc*/ 	.short	0x0106
        /*06be*/ 	.byte	0x07
	.zero		1


	//   ....[47]....
        /*06c0*/ 	.word	0x00003400
        /*06c4*/ 	.word	0x00000000
        /*06c8*/ 	.word	0x00000080
        /*06cc*/ 	.short	0x010a
        /*06ce*/ 	.byte	0xff
	.zero		1


	//   ....[48]....
        /*06d0*/ 	.word	0x00003650
        /*06d4*/ 	.word	0x000000ff
        /*06d8*/ 	.word	0x00000008
        /*06dc*/ 	.short	0x010a
        /*06de*/ 	.byte	0x05
	.zero		1


	//   ....[49]....
        /*06e0*/ 	.word	0x00003670
        /*06e4*/ 	.word	0x000000ff
        /*06e8*/ 	.word	0x00000008
        /*06ec*/ 	.short	0x010a
        /*06ee*/ 	.byte	0x05
	.zero		1


	//   ....[50]....
        /*06f0*/ 	.word	0x00003800
        /*06f4*/ 	.word	0x000000ff
        /*06f8*/ 	.word	0x00000008
        /*06fc*/ 	.short	0x010a
        /*06fe*/ 	.byte	0x05
	.zero		1


	//   ....[51]....
        /*0700*/ 	.word	0x00003820
        /*0704*/ 	.word	0x000000ff
        /*0708*/ 	.word	0x00000008
        /*070c*/ 	.short	0x010a
        /*070e*/ 	.byte	0x05
	.zero		1


	//   ....[52]....
        /*0710*/ 	.word	0x000038e0
        /*0714*/ 	.word	0x000000ff
        /*0718*/ 	.word	0x00000000
        /*071c*/ 	.short	0x0101
        /*071e*/ 	.byte	0x04
	.zero		1


	//   ....[53]....
        /*0720*/ 	.word	0x00003f40
        /*0724*/ 	.word	0x00000002
        /*0728*/ 	.word	0x00000070
        /*072c*/ 	.short	0x010a
        /*072e*/ 	.byte	0xff
	.zero		1


	//   ....[54]....
        /*0730*/ 	.word	0x00004000
        /*0734*/ 	.word	0x00000002
        /*0738*/ 	.word	0x00000000
        /*073c*/ 	.short	0x0101
        /*073e*/ 	.byte	0xff
	.zero		1


	//   ....[55]....
        /*0740*/ 	.word	0x000040e0
        /*0744*/ 	.word	0x000000ff
        /*0748*/ 	.word	0x00000000
        /*074c*/ 	.short	0x010a
        /*074e*/ 	.byte	0x0d
	.zero		1


	//   ....[56]....
        /*0750*/ 	.word	0x00004100
        /*0754*/ 	.word	0x000000ff
        /*0758*/ 	.word	0x00000000
        /*075c*/ 	.short	0x010a
        /*075e*/ 	.byte	0x0d
	.zero		1


	//   ....[57]....
        /*0760*/ 	.word	0x000041f0
        /*0764*/ 	.word	0x000000ff
        /*0768*/ 	.word	0x00000000
        /*076c*/ 	.short	0x010a
        /*076e*/ 	.byte	0x04
	.zero		1


	//   ....[58]....
        /*0770*/ 	.word	0x000044a0
        /*0774*/ 	.word	0x000000ff
        /*0778*/ 	.word	0x00000098
        /*077c*/ 	.short	0x010a
        /*077e*/ 	.byte	0x32
	.zero		1


	//   ....[59]....
        /*0780*/ 	.word	0x00004700
        /*0784*/ 	.word	0x000000ff
        /*0788*/ 	.word	0x00000000
        /*078c*/ 	.short	0x010a
        /*078e*/ 	.byte	0x07
	.zero		1


	//   ....[60]....
        /*0790*/ 	.word	0x00004840
        /*0794*/ 	.word	0x000000ff
        /*0798*/ 	.word	0x00000000
        /*079c*/ 	.short	0x010a
        /*079e*/ 	.byte	0x04
	.zero		1


	//   ....[61]....
        /*07a0*/ 	.word	0x00004d50
        /*07a4*/ 	.word	0x000000ff
        /*07a8*/ 	.word	0x000000c0
        /*07ac*/ 	.short	0x010a
        /*07ae*/ 	.byte	0x32
	.zero		1


	//   ....[62]....
        /*07b0*/ 	.word	0x000051f0
        /*07b4*/ 	.word	0x0000000c
        /*07b8*/ 	.word	0x00000070
        /*07bc*/ 	.short	0x010a
        /*07be*/ 	.byte	0xff
	.zero		1


	//   ....[63]....
        /*07c0*/ 	.word	0x00005360
        /*07c4*/ 	.word	0x00000000
        /*07c8*/ 	.word	0x00000000
        /*07cc*/ 	.short	0x0101
        /*07ce*/ 	.byte	0xff
	.zero		1


	//   ....[64]....
        /*07d0*/ 	.word	0x000057e0
        /*07d4*/ 	.word	0x000000ff
        /*07d8*/ 	.word	0x00000068
        /*07dc*/ 	.short	0x010a
        /*07de*/ 	.byte	0x1c
	.zero		1


	//   ....[65]....
        /*07e0*/ 	.word	0x000059e0
        /*07e4*/ 	.word	0x000000ff
        /*07e8*/ 	.word	0x00000048
        /*07ec*/ 	.short	0x010a
        /*07ee*/ 	.byte	0x05
	.zero		1


	//   ....[66]....
        /*07f0*/ 	.word	0x00005c60
        /*07f4*/ 	.word	0x000000ff
        /*07f8*/ 	.word	0x00000030
        /*07fc*/ 	.short	0x010b
        /*07fe*/ 	.byte	0x05
	.zero		1


	//   ....[67]....
        /*0800*/ 	.word	0x00005c70
        /*0804*/ 	.word	0x000000ff
        /*0808*/ 	.word	0x00000000
        /*080c*/ 	.short	0x0101
        /*080e*/ 	.byte	0x04
	.zero		1


	//   ....[68]....
        /*0810*/ 	.word	0x00005c80
        /*0814*/ 	.word	0x000000ff
        /*0818*/ 	.word	0x00000048
        /*081c*/ 	.short	0x010a
        /*081e*/ 	.byte	0x06
	.zero		1


	//   ....[69]....
        /*0820*/ 	.word	0x00005f00
        /*0824*/ 	.word	0x000000ff
        /*0828*/ 	.word	0x00000030
        /*082c*/ 	.short	0x010b
        /*082e*/ 	.byte	0x06
	.zero		1


	//   ....[70]....
        /*0830*/ 	.word	0x00005f10
        /*0834*/ 	.word	0x000000ff
        /*0838*/ 	.word	0x00000000
        /*083c*/ 	.short	0x0101
        /*083e*/ 	.byte	0x04
	.zero		1


	//   ....[71]....
        /*0840*/ 	.word	0x00005fc0
        /*0844*/ 	.word	0x000000ff
        /*0848*/ 	.word	0x00000000
        /*084c*/ 	.short	0x010a
        /*084e*/ 	.byte	0x04
	.zero		1


	//   ....[72]....
        /*0850*/ 	.word	0x00006050
        /*0854*/ 	.word	0x000000ff
        /*0858*/ 	.word	0x00000000
        /*085c*/ 	.short	0x010a
        /*085e*/ 	.byte	0x05
	.zero		1


	//   ....[73]....
        /*0860*/ 	.word	0x000060f0
        /*0864*/ 	.word	0x00000000
        /*0868*/ 	.word	0x00000000
        /*086c*/ 	.short	0x010a
        /*086e*/ 	.byte	0xff
	.zero		1


	//   ....[74]....
        /*0870*/ 	.word	0x00006320
        /*0874*/ 	.word	0x00000008
        /*0878*/ 	.word	0x00000070
        /*087c*/ 	.short	0x010a
        /*087e*/ 	.byte	0xff
	.zero		1


	//   ....[75]....
        /*0880*/ 	.word	0x000064b0
        /*0884*/ 	.word	0x00000002
        /*0888*/ 	.word	0x00000000
        /*088c*/ 	.short	0x0101
        /*088e*/ 	.byte	0xff
	.zero		1


	//   ....[76]....
        /*0890*/ 	.word	0x00007090
        /*0894*/ 	.word	0x00000005
        /*0898*/ 	.word	0x00000030
        /*089c*/ 	.short	0x010a
        /*089e*/ 	.byte	0xff
	.zero		1


	//   ....[77]....
        /*08a0*/ 	.word	0x00007360
        /*08a4*/ 	.word	0x000000ff
        /*08a8*/ 	.word	0x00000090
        /*08ac*/ 	.short	0x010a
        /*08ae*/ 	.byte	0x2b
	.zero		1


	//   ....[78]....
        /*08b0*/ 	.word	0x00007430
        /*08b4*/ 	.word	0x00000005
        /*08b8*/ 	.word	0x00000030
        /*08bc*/ 	.short	0x010a
        /*08be*/ 	.byte	0xff
	.zero		1


	//   ....[79]....
        /*08c0*/ 	.word	0x000078e0
        /*08c4*/ 	.word	0x000000ff
        /*08c8*/ 	.word	0x00000090
        /*08cc*/ 	.short	0x010a
        /*08ce*/ 	.byte	0x2b
	.zero		1


	//   ....[80]....
        /*08d0*/ 	.word	0x00007b90
        /*08d4*/ 	.word	0x000000ff
        /*08d8*/ 	.word	0x00000000
        /*08dc*/ 	.short	0x0101
        /*08de*/ 	.byte	0x04
	.zero		1


	//   ....[81]....
        /*08e0*/ 	.word	0x00009cb0
        /*08e4*/ 	.word	0x00000000
        /*08e8*/ 	.word	0x00000000
        /*08ec*/ 	.short	0x0101
        /*08ee*/ 	.byte	0xff
	.zero		1


	//   ....[82]....
        /*08f0*/ 	.word	0x00009cc0
        /*08f4*/ 	.word	0x00000003
        /*08f8*/ 	.word	0x00000030
        /*08fc*/ 	.short	0x010a
        /*08fe*/ 	.byte	0xff
	.zero		1


	//   ....[83]....
        /*0900*/ 	.word	0x00009d80
        /*0904*/ 	.word	0x00000003
        /*0908*/ 	.word	0x00000030
        /*090c*/ 	.short	0x010a
        /*090e*/ 	.byte	0xff
	.zero		1


	//   ....[84]....
        /*0910*/ 	.word	0x0000c460
        /*0914*/ 	.word	0x00000000
        /*0918*/ 	.word	0x00000000
        /*091c*/ 	.short	0x0101
        /*091e*/ 	.byte	0xff
	.zero		1


	//   ....[85]....
        /*0920*/ 	.word	0x0000c600
        /*0924*/ 	.word	0x000000ff
        /*0928*/ 	.word	0x00000000
        /*092c*/ 	.short	0x0101
        /*092e*/ 	.byte	0x08
	.zero		1


	//   ....[86]....
        /*0930*/ 	.word	0x0000c630
        /*0934*/ 	.word	0x000000ff
        /*0938*/ 	.word	0x000000c0
        /*093c*/ 	.short	0x0101
        /*093e*/ 	.byte	0x2b
	.zero		1


	//   ....[87]....
        /*0940*/ 	.word	0x0000c790
        /*0944*/ 	.word	0x000000ff
        /*0948*/ 	.word	0x00000000
        /*094c*/ 	.short	0x0101
        /*094e*/ 	.byte	0x06
	.zero		1


	//   ....[88]....
        /*0950*/ 	.word	0x0000c7b0
        /*0954*/ 	.word	0x00000000
        /*0958*/ 	.word	0x000000b0
        /*095c*/ 	.short	0x010a
        /*095e*/ 	.byte	0xff
	.zero		1


	//   ....[89]....
        /*0960*/ 	.word	0x0000c810
        /*0964*/ 	.word	0x00000000
        /*0968*/ 	.word	0x00000018
        /*096c*/ 	.short	0x010a
        /*096e*/ 	.byte	0xff
	.zero		1


	//   ....[90]....
        /*0970*/ 	.word	0x0000c870
        /*0974*/ 	.word	0x00000000
        /*0978*/ 	.word	0x00000018
        /*097c*/ 	.short	0x010a
        /*097e*/ 	.byte	0xff
	.zero		1


	//   ....[91]....
        /*0980*/ 	.word	0x0000c8c0
        /*0984*/ 	.word	0x00000003
        /*0988*/ 	.word	0x00000070
        /*098c*/ 	.short	0x010a
        /*098e*/ 	.byte	0xff
	.zero		1


	//   ....[92]....
        /*0990*/ 	.word	0x0000c920
        /*0994*/ 	.word	0x00000000
        /*0998*/ 	.word	0x00000000
        /*099c*/ 	.short	0x010a
        /*099e*/ 	.byte	0xff
	.zero		1


	//   ....[93]....
        /*09a0*/ 	.word	0x0000c980
        /*09a4*/ 	.word	0x00000000
        /*09a8*/ 	.word	0x00000000
        /*09ac*/ 	.short	0x010a
        /*09ae*/ 	.byte	0xff
	.zero		1


	//   ....[94]....
        /*09b0*/ 	.word	0x0000c9d0
        /*09b4*/ 	.word	0x00000000
        /*09b8*/ 	.word	0x000000a0
        /*09bc*/ 	.short	0x010a
        /*09be*/ 	.byte	0xff
	.zero		1


	//   ....[95]....
        /*09c0*/ 	.word	0x0000ca30
        /*09c4*/ 	.word	0x00000000
        /*09c8*/ 	.word	0x00000080
        /*09cc*/ 	.short	0x010a
        /*09ce*/ 	.byte	0xff
	.zero		1


	//   ....[96]....
        /*09d0*/ 	.word	0x0000ca80
        /*09d4*/ 	.word	0x00000000
        /*09d8*/ 	.word	0x00000070
        /*09dc*/ 	.short	0x010a
        /*09de*/ 	.byte	0xff
	.zero		1


	//   ....[97]....
        /*09e0*/ 	.word	0x0000cae0
        /*09e4*/ 	.word	0x00000000
        /*09e8*/ 	.word	0x00000080
        /*09ec*/ 	.short	0x010a
        /*09ee*/ 	.byte	0xff
	.zero		1


	//   ....[98]....
        /*09f0*/ 	.word	0x0000cb40
        /*09f4*/ 	.word	0x00000002
        /*09f8*/ 	.word	0x00000008
        /*09fc*/ 	.short	0x010a
        /*09fe*/ 	.byte	0xff
	.zero		1


	//   ....[99]....
        /*0a00*/ 	.word	0x0000cc20
        /*0a04*/ 	.word	0x00000002
        /*0a08*/ 	.word	0x00000008
        /*0a0c*/ 	.short	0x010a
        /*0a0e*/ 	.byte	0xff
	.zero		1


	//   ....[100]....
        /*0a10*/ 	.word	0x0000cc70
        /*0a14*/ 	.word	0x00000002
        /*0a18*/ 	.word	0x00000070
        /*0a1c*/ 	.short	0x010a
        /*0a1e*/ 	.byte	0xff
	.zero		1


	//   ....[101]....
        /*0a20*/ 	.word	0x0000ccd0
        /*0a24*/ 	.word	0x00000002
        /*0a28*/ 	.word	0x00000000
        /*0a2c*/ 	.short	0x010a
        /*0a2e*/ 	.byte	0xff
	.zero		1


	//   ....[102]....
        /*0a30*/ 	.word	0x0000cd30
        /*0a34*/ 	.word	0x00000002
        /*0a38*/ 	.word	0x00000098
        /*0a3c*/ 	.short	0x010a
        /*0a3e*/ 	.byte	0xff
	.zero		1


	//   ....[103]....
        /*0a40*/ 	.word	0x0000cd90
        /*0a44*/ 	.word	0x00000002
        /*0a48*/ 	.word	0x00000000
        /*0a4c*/ 	.short	0x010a
        /*0a4e*/ 	.byte	0xff
	.zero		1


	//   ....[104]....
        /*0a50*/ 	.word	0x0000cdf0
        /*0a54*/ 	.word	0x00000000
        /*0a58*/ 	.word	0x000000c0
        /*0a5c*/ 	.short	0x010a
        /*0a5e*/ 	.byte	0xff
	.zero		1


	//   ....[105]....
        /*0a60*/ 	.word	0x0000ce40
        /*0a64*/ 	.word	0x0000000c
        /*0a68*/ 	.word	0x00000070
        /*0a6c*/ 	.short	0x010a
        /*0a6e*/ 	.byte	0xff
	.zero		1


	//   ....[106]....
        /*0a70*/ 	.word	0x0000cea0
        /*0a74*/ 	.word	0x00000000
        /*0a78*/ 	.word	0x00000068
        /*0a7c*/ 	.short	0x010a
        /*0a7e*/ 	.byte	0xff
	.zero		1


	//   ....[107]....
        /*0a80*/ 	.word	0x0000cf00
        /*0a84*/ 	.word	0x00000000
        /*0a88*/ 	.word	0x00000048
        /*0a8c*/ 	.short	0x010a
        /*0a8e*/ 	.byte	0xff
	.zero		1


	//   ....[108]....
        /*0a90*/ 	.word	0x0000cf60
        /*0a94*/ 	.word	0x00000009
        /*0a98*/ 	.word	0x00000048
        /*0a9c*/ 	.short	0x010a
        /*0a9e*/ 	.byte	0xff
	.zero		1


	//   ....[109]....
        /*0aa0*/ 	.word	0x0000cfc0
        /*0aa4*/ 	.word	0x00000000
        /*0aa8*/ 	.word	0x00000000
        /*0aac*/ 	.short	0x010a
        /*0aae*/ 	.byte	0xff
	.zero		1


	//   ....[110]....
        /*0ab0*/ 	.word	0x0000d020
        /*0ab4*/ 	.word	0x00000000
        /*0ab8*/ 	.word	0x00000000
        /*0abc*/ 	.short	0x010a
        /*0abe*/ 	.byte	0xff
	.zero		1


	//   ....[111]....
        /*0ac0*/ 	.word	0x0000d070
        /*0ac4*/ 	.word	0x00000008
        /*0ac8*/ 	.word	0x00000070
        /*0acc*/ 	.short	0x010a
        /*0ace*/ 	.byte	0xff
	.zero		1


	//   ....[112]....
        /*0ad0*/ 	.word	0x0000d0c0
        /*0ad4*/ 	.word	0x00000005
        /*0ad8*/ 	.word	0x00000030
        /*0adc*/ 	.short	0x010a
        /*0ade*/ 	.byte	0xff
	.zero		1


	//   ....[113]....
        /*0ae0*/ 	.word	0x0000d120
        /*0ae4*/ 	.word	0x00000003
        /*0ae8*/ 	.word	0x00000090
        /*0aec*/ 	.short	0x010a
        /*0aee*/ 	.byte	0xff
	.zero		1


	//   ....[114]....
        /*0af0*/ 	.word	0x0000d170
        /*0af4*/ 	.word	0x00000003
        /*0af8*/ 	.word	0x00000030
        /*0afc*/ 	.short	0x010a
        /*0afe*/ 	.byte	0xff
	.zero		1


	//----- nvinfo : EIATTR_NUM_MBARRIERS
	.align		4
.L_49:
        /*0b00*/ 	.byte	0x03, 0x38
        /*0b02*/ 	.short	0x0019


	//----- nvinfo : EIATTR_EXIT_INSTR_OFFSETS
	.align		4
        /*0b04*/ 	.byte	0x04, 0x1c
        /*0b06*/ 	.short	(.L_51 - .L_50)


	//   ....[0]....
.L_50:
        /*0b08*/ 	.word	0x00002ee0


	//   ....[1]....
        /*0b0c*/ 	.word	0x000033d0


	//   ....[2]....
        /*0b10*/ 	.word	0x00003430


	//   ....[3]....
        /*0b14*/ 	.word	0x00004fb0


	//   ....[4]....
        /*0b18*/ 	.word	0x00006120


	//   ....[5]....
        /*0b1c*/ 	.word	0x00006160


	//   ....[6]....
        /*0b20*/ 	.word	0x0000c680


	//   ....[7]....
        /*0b24*/ 	.word	0x0000c700


	//   ....[8]....
        /*0b28*/ 	.word	0x0000c730


	//   ....[9]....
        /*0b2c*/ 	.word	0x0000c7a0


	//----- nvinfo : EIATTR_MAX_THREADS
	.align		4
.L_51:
        /*0b30*/ 	.byte	0x04, 0x05
        /*0b32*/ 	.short	(.L_53 - .L_52)
.L_52:
        /*0b34*/ 	.word	0x00000100
        /*0b38*/ 	.word	0x00000001
        /*0b3c*/ 	.word	0x00000001


	//----- nvinfo : EIATTR_CRS_STACK_SIZE
	.align		4
.L_53:
        /*0b40*/ 	.byte	0x04, 0x1e
        /*0b42*/ 	.short	(.L_55 - .L_54)
.L_54:
        /*0b44*/ 	.word	0x00000000


	//----- nvinfo : EIATTR_CBANK_PARAM_SIZE
	.align		4
.L_55:
        /*0b48*/ 	.byte	0x03, 0x19
        /*0b4a*/ 	.short	0x0c00


	//----- nvinfo : EIATTR_PARAM_CBANK
	.align		4
        /*0b4c*/ 	.byte	0x04, 0x0a
        /*0b4e*/ 	.short	(.L_57 - .L_56)
	.align		4
.L_56:
        /*0b50*/ 	.word	index@(.nv.constant0._ZN7cutlass13device_kernelINS_4gemm6kernel13GemmUniversalIN4cute5tupleIJiiiiEEENS1_10collective13CollectiveMmaINS1_46MainloopSm100TmaUmmaWarpSpecializedBlockScaledILi3ELi2ELi1ENS5_IJNS4_1CILi2EEENSA_ILi4EEENSA_ILi1EEEEEEEENS5_IJNSA_ILi256EEESG_SG_EEENS5_IJNS_12float_e2m1_tENS_13float_ue4m3_tEEEENS5_IJNS5_IJlSD_lEEENS4_6LayoutINS5_IJNS5_IJNS5_IJNSA_ILi32EEESC_EEEiEEENS5_IJNS5_IJNSA_ILi16EEESC_EEEiEEENS5_IJSD_iEEEEEENS5_IJSS_NS5_IJNS5_IJNSA_ILi0EEESD_EEENSA_ILi512EEEEEENS5_IJSV_iEEEEEEEEEEESK_S12_NS4_8TiledMMAINS4_8MMA_AtomIJNS4_23SM100_MMA_MXF4_2x1SM_SSISI_SI_fSJ_Li256ELi256ELi16ELNS4_4UMMA5MajorE0ELS17_0ELNS16_7ScaleInE0ELS18_0EEEEEENSM_INS5_IJSD_SD_SD_EEENS5_IJSV_SV_SV_EEEEENS5_IJNS4_10UnderscoreES1E_S1E_EEEEENS5_IJNS4_28SM100_TMA_2SM_LOAD_MULTICASTES1H_EEENS5_IJNS4_14ComposedLayoutINS4_7SwizzleILi3ELi4ELi3EEENS4_18smem_ptr_flag_bitsILi4EEENSM_INS5_IJNSA_ILi8EEESG_EEENS5_IJSG_SD_EEEEEEENSM_INS5_IJNS5_IJNS5_IJSO_SD_EEESR_EEESD_NS5_IJSD_SC_EEEEEENS5_IJNS5_IJNS5_IJSR_SX_EEESW_EEESV_NS5_IJSC_SX_EEEEEEEEEEEvNS4_8identityENS5_IJNS4_18SM100_TMA_2SM_LOADES1H_EEENS5_IJS1S_NSM_INS5_IJNS5_IJNS5_IJSO_SB_EEESR_EEESD_S1V_EEENS5_IJS1Y_SV_NS5_IJSC_NSA_ILi1024EEEEEEEEEEEEEEvS23_EENS_8epilogue10collective18CollectiveEpilogueINS2F_23Sm100TmaWarpSpecializedILi3ELi2ELi128ELb1ELb0EEEJNS5_IJNSA_ILi128EEESG_SG_EEENS5_IJS2K_S2K_EEENS_10bfloat16_tESL_S2N_SL_NS2F_6fusion15FusionCallbacksIS2J_NS2O_17LinearCombinationIS2N_fS2N_fLNS_15FloatRoundStyleE2EEES2L_S2M_JEEENS4_5SM1004TMEM4LOAD27SM100_TMEM_LOAD_32dp32b128xENS4_13SM90_TMA_LOADENS1J_IS1L_NS1M_ILi16EEENSM_INS5_IJS1O_NSA_ILi64EEEEEENS5_IJS30_SD_EEEEEEENS4_39AutoVectorizingCopyWithAssumedAlignmentILi128EEENS4_14SM90_TMA_STOREES34_S36_S36_EEEvvEEEEvNT_6ParamsE)
        /*0b54*/ 	.short	0x0380
        /*0b56*/ 	.short	0x0c00


	//----- nvinfo : EIATTR_SW_WAR
	.align		4
.L_57:
        /*0b58*/ 	.byte	0x04, 0x36
        /*0b5a*/ 	.short	(.L_59 - .L_58)
.L_58:
        /*0b5c*/ 	.word	0x00000008
.L_59:


//--------------------- .nv.callgraph             --------------------------
	.section	.nv.callgraph,"",@"SHT_CUDA_CALLGRAPH"
	.align	4
	.sectionentsize	8
	.align		4
        /*0000*/ 	.word	0x00000000
	.align		4
        /*0004*/ 	.word	0xffffffff
	.align		4
        /*0008*/ 	.word	index@(_ZN7cutlass13device_kernelINS_4gemm6kernel13GemmUniversalIN4cute5tupleIJiiiiEEENS1_10collective13CollectiveMmaINS1_46MainloopSm100TmaUmmaWarpSpecializedBlockScaledILi3ELi2ELi1ENS5_IJNS4_1CILi2EEENSA_ILi4EEENSA_ILi1EEEEEEEENS5_IJNSA_ILi256EEESG_SG_EEENS5_IJNS_12float_e2m1_tENS_13float_ue4m3_tEEEENS5_IJNS5_IJlSD_lEEENS4_6LayoutINS5_IJNS5_IJNS5_IJNSA_ILi32EEESC_EEEiEEENS5_IJNS5_IJNSA_ILi16EEESC_EEEiEEENS5_IJSD_iEEEEEENS5_IJSS_NS5_IJNS5_IJNSA_ILi0EEESD_EEENSA_ILi512EEEEEENS5_IJSV_iEEEEEEEEEEESK_S12_NS4_8TiledMMAINS4_8MMA_AtomIJNS4_23SM100_MMA_MXF4_2x1SM_SSISI_SI_fSJ_Li256ELi256ELi16ELNS4_4UMMA5MajorE0ELS17_0ELNS16_7ScaleInE0ELS18_0EEEEEENSM_INS5_IJSD_SD_SD_EEENS5_IJSV_SV_SV_EEEEENS5_IJNS4_10UnderscoreES1E_S1E_EEEEENS5_IJNS4_28SM100_TMA_2SM_LOAD_MULTICASTES1H_EEENS5_IJNS4_14ComposedLayoutINS4_7SwizzleILi3ELi4ELi3EEENS4_18smem_ptr_flag_bitsILi4EEENSM_INS5_IJNSA_ILi8EEESG_EEENS5_IJSG_SD_EEEEEEENSM_INS5_IJNS5_IJNS5_IJSO_SD_EEESR_EEESD_NS5_IJSD_SC_EEEEEENS5_IJNS5_IJNS5_IJSR_SX_EEESW_EEESV_NS5_IJSC_SX_EEEEEEEEEEEvNS4_8identityENS5_IJNS4_18SM100_TMA_2SM_LOADES1H_EEENS5_IJS1S_NSM_INS5_IJNS5_IJNS5_IJSO_SB_EEESR_EEESD_S1V_EEENS5_IJS1Y_SV_NS5_IJSC_NSA_ILi1024EEEEEEEEEEEEEEvS23_EENS_8epilogue10collective18CollectiveEpilogueINS2F_23Sm100TmaWarpSpecializedILi3ELi2ELi128ELb1ELb0EEEJNS5_IJNSA_ILi128EEESG_SG_EEENS5_IJS2K_S2K_EEENS_10bfloat16_tESL_S2N_SL_NS2F_6fusion15FusionCallbacksIS2J_NS2O_17LinearCombinationIS2N_fS2N_fLNS_15FloatRoundStyleE2EEES2L_S2M_JEEENS4_5SM1004TMEM4LOAD27SM100_TMEM_LOAD_32dp32b128xENS4_13SM90_TMA_LOADENS1J_IS1L_NS1M_ILi16EEENSM_INS5_IJS1O_NSA_ILi64EEEEEENS5_IJS30_SD_EEEEEEENS4_39AutoVectorizingCopyWithAssumedAlignmentILi128EEENS4_14SM90_TMA_STOREES34_S36_S36_EEEvvEEEEvNT_6ParamsE)
	.align		4
        /*000c*/ 	.word	index@(__assertfail)
	.align		4
        /*0010*/ 	.word	0x00000000
	.align		4
        /*0014*/ 	.word	0xfffffffe
	.align		4
        /*0018*/ 	.word	0x00000000
	.align		4
        /*001c*/ 	.word	0xfffffffd
	.align		4
        /*0020*/ 	.word	0x00000000
	.align		4
        /*0024*/ 	.word	0xfffffffc


//--------------------- .nv.constant4             --------------------------
	.section	.nv.constant4,"a",@progbits
	.align	8
	.align		8
.nv.constant4:
        /*0000*/ 	.dword	__assertfail
	.align		8
        /*0008*/ 	.dword	__unnamed_1
	.align		8
        /*0010*/ 	.dword	__unnamed_2
	.align		8
        /*0018*/ 	.dword	_ZN34_INTERNAL_081aa0af_4_k_cu_stride_A4cuda3std3__45__cpo5beginE
	.align		8
        /*0020*/ 	.dword	_ZN34_INTERNAL_081aa0af_4_k_cu_stride_A4cuda3std3__45__cpo3endE
	.align		8
        /*0028*/ 	.dword	_ZN34_INTERNAL_081aa0af_4_k_cu_stride_A4cuda3std3__45__cpo6cbeginE
	.align		8
        /*0030*/ 	.dword	_ZN34_INTERNAL_081aa0af_4_k_cu_stride_A4cuda3std3__45__cpo4cendE
	.align		8
        /*0038*/ 	.dword	_ZN34_INTERNAL_081aa0af_4_k_cu_stride_A4cuda3std3__436_GLOBAL__N__081aa0af_4_k_cu_stride_A6ignoreE
	.align		8
        /*0040*/ 	.dword	_ZN34_INTERNAL_081aa0af_4_k_cu_stride_A4cuda3std3__419piecewise_constructE
	.align		8
        /*0048*/ 	.dword	_ZN34_INTERNAL_081aa0af_4_k_cu_stride_A4cuda3std3__48in_placeE
	.align		8
        /*0050*/ 	.dword	_ZN34_INTERNAL_081aa0af_4_k_cu_stride_A4cuda3std6ranges3__45__cpo4swapE
	.align		8
        /*0058*/ 	.dword	_ZN34_INTERNAL_081aa0af_4_k_cu_stride_A4cuda3std6ranges3__45__cpo9iter_moveE
	.align		8
        /*0060*/ 	.dword	_ZN34_INTERNAL_081aa0af_4_k_cu_stride_A4cute7productE
	.align		8
        /*0068*/ 	.dword	_ZN34_INTERNAL_081aa0af_4_k_cu_stride_A4cute1_E
	.align		8
        /*0070*/ 	.dword	$str$39
	.align		8
        /*0078*/ 	.dword	$str$40
	.align		8
        /*0080*/ 	.dword	$str$43
	.align		8
        /*0088*/ 	.dword	$str$44


//--------------------- .text._ZN7cutlass13device_kernelINS_4gemm6kernel13GemmUniversalIN4cute5tupleIJiiiiEEENS1_10collective13CollectiveMmaINS1_46MainloopSm100TmaUmmaWarpSpecializedBlockScaledILi3ELi2ELi1ENS5_IJNS4_1CILi2EEENSA_ILi4EEENSA_ILi1EEEEEEEENS5_IJNSA_ILi256EEESG_SG_EEENS5_IJNS_12float_e2m1_tENS_13float_ue4m3_tEEEENS5_IJNS5_IJlSD_lEEENS4_6LayoutINS5_IJNS5_IJNS5_IJNSA_ILi32EEESC_EEEiEEENS5_IJNS5_IJNSA_ILi16EEESC_EEEiEEENS5_IJSD_iEEEEEENS5_IJSS_NS5_IJNS5_IJNSA_ILi0EEESD_EEENSA_ILi512EEEEEENS5_IJSV_iEEEEEEEEEEESK_S12_NS4_8TiledMMAINS4_8MMA_AtomIJNS4_23SM100_MMA_MXF4_2x1SM_SSISI_SI_fSJ_Li256ELi256ELi16ELNS4_4UMMA5MajorE0ELS17_0ELNS16_7ScaleInE0ELS18_0EEEEEENSM_INS5_IJSD_SD_SD_EEENS5_IJSV_SV_SV_EEEEENS5_IJNS4_10UnderscoreES1E_S1E_EEEEENS5_IJNS4_28SM100_TMA_2SM_LOAD_MULTICASTES1H_EEENS5_IJNS4_14ComposedLayoutINS4_7SwizzleILi3ELi4ELi3EEENS4_18smem_ptr_flag_bitsILi4EEENSM_INS5_IJNSA_ILi8EEESG_EEENS5_IJSG_SD_EEEEEEENSM_INS5_IJNS5_IJNS5_IJSO_SD_EEESR_EEESD_NS5_IJSD_SC_EEEEEENS5_IJNS5_IJNS5_IJSR_SX_EEESW_EEESV_NS5_IJSC_SX_EEEEEEEEEEEvNS4_8identityENS5_IJNS4_18SM100_TMA_2SM_LOADES1H_EEENS5_IJS1S_NSM_INS5_IJNS5_IJNS5_IJSO_SB_EEESR_EEESD_S1V_EEENS5_IJS1Y_SV_NS5_IJSC_NSA_ILi1024EEEEEEEEEEEEEEvS23_EENS_8epilogue10collective18CollectiveEpilogueINS2F_23Sm100TmaWarpSpecializedILi3ELi2ELi128ELb1ELb0EEEJNS5_IJNSA_ILi128EEESG_SG_EEENS5_IJS2K_S2K_EEENS_10bfloat16_tESL_S2N_SL_NS2F_6fusion15FusionCallbacksIS2J_NS2O_17LinearCombinationIS2N_fS2N_fLNS_15FloatRoundStyleE2EEES2L_S2M_JEEENS4_5SM1004TMEM4LOAD27SM100_TMEM_LOAD_32dp32b128xENS4_13SM90_TMA_LOADENS1J_IS1L_NS1M_ILi16EEENSM_INS5_IJS1O_NSA_ILi64EEEEEENS5_IJS30_SD_EEEEEEENS4_39AutoVectorizingCopyWithAssumedAlignmentILi128EEENS4_14SM90_TMA_STOREES34_S36_S36_EEEvvEEEEvNT_6ParamsE --------------------------
	.section	.text._ZN7cutlass13device_kernelINS_4gemm6kernel13GemmUniversalIN4cute5tupleIJiiiiEEENS1_10collective13CollectiveMmaINS1_46MainloopSm100TmaUmmaWarpSpecializedBlockScaledILi3ELi2ELi1ENS5_IJNS4_1CILi2EEENSA_ILi4EEENSA_ILi1EEEEEEEENS5_IJNSA_ILi256EEESG_SG_EEENS5_IJNS_12float_e2m1_tENS_13float_ue4m3_tEEEENS5_IJNS5_IJlSD_lEEENS4_6LayoutINS5_IJNS5_IJNS5_IJNSA_ILi32EEESC_EEEiEEENS5_IJNS5_IJNSA_ILi16EEESC_EEEiEEENS5_IJSD_iEEEEEENS5_IJSS_NS5_IJNS5_IJNSA_ILi0EEESD_EEENSA_ILi512EEEEEENS5_IJSV_iEEEEEEEEEEESK_S12_NS4_8TiledMMAINS4_8MMA_AtomIJNS4_23SM100_MMA_MXF4_2x1SM_SSISI_SI_fSJ_Li256ELi256ELi16ELNS4_4UMMA5MajorE0ELS17_0ELNS16_7ScaleInE0ELS18_0EEEEEENSM_INS5_IJSD_SD_SD_EEENS5_IJSV_SV_SV_EEEEENS5_IJNS4_10UnderscoreES1E_S1E_EEEEENS5_IJNS4_28SM100_TMA_2SM_LOAD_MULTICASTES1H_EEENS5_IJNS4_14ComposedLayoutINS4_7SwizzleILi3ELi4ELi3EEENS4_18smem_ptr_flag_bitsILi4EEENSM_INS5_IJNSA_ILi8EEESG_EEENS5_IJSG_SD_EEEEEEENSM_INS5_IJNS5_IJNS5_IJSO_SD_EEESR_EEESD_NS5_IJSD_SC_EEEEEENS5_IJNS5_IJNS5_IJSR_SX_EEESW_EEESV_NS5_IJSC_SX_EEEEEEEEEEEvNS4_8identityENS5_IJNS4_18SM100_TMA_2SM_LOADES1H_EEENS5_IJS1S_NSM_INS5_IJNS5_IJNS5_IJSO_SB_EEESR_EEESD_S1V_EEENS5_IJS1Y_SV_NS5_IJSC_NSA_ILi1024EEEEEEEEEEEEEEvS23_EENS_8epilogue10collective18CollectiveEpilogueINS2F_23Sm100TmaWarpSpecializedILi3ELi2ELi128ELb1ELb0EEEJNS5_IJNSA_ILi128EEESG_SG_EEENS5_IJS2K_S2K_EEENS_10bfloat16_tESL_S2N_SL_NS2F_6fusion15FusionCallbacksIS2J_NS2O_17LinearCombinationIS2N_fS2N_fLNS_15FloatRoundStyleE2EEES2L_S2M_JEEENS4_5SM1004TMEM4LOAD27SM100_TMEM_LOAD_32dp32b128xENS4_13SM90_TMA_LOADENS1J_IS1L_NS1M_ILi16EEENSM_INS5_IJS1O_NSA_ILi64EEEEEENS5_IJS30_SD_EEEEEEENS4_39AutoVectorizingCopyWithAssumedAlignmentILi128EEENS4_14SM90_TMA_STOREES34_S36_S36_EEEvvEEEEvNT_6ParamsE,"ax",@progbits
	.align	128
.text._ZN7cutlass13device_kernelINS_4gemm6kernel13GemmUniversalIN4cute5tupleIJiiiiEEENS1_10collective13CollectiveMmaINS1_46MainloopSm100TmaUmmaWarpSpecializedBlockScaledILi3ELi2ELi1ENS5_IJNS4_1CILi2EEENSA_ILi4EEENSA_ILi1EEEEEEEENS5_IJNSA_ILi256EEESG_SG_EEENS5_IJNS_12float_e2m1_tENS_13float_ue4m3_tEEEENS5_IJNS5_IJlSD_lEEENS4_6LayoutINS5_IJNS5_IJNS5_IJNSA_ILi32EEESC_EEEiEEENS5_IJNS5_IJNSA_ILi16EEESC_EEEiEEENS5_IJSD_iEEEEEENS5_IJSS_NS5_IJNS5_IJNSA_ILi0EEESD_EEENSA_ILi512EEEEEENS5_IJSV_iEEEEEEEEEEESK_S12_NS4_8TiledMMAINS4_8MMA_AtomIJNS4_23SM100_MMA_MXF4_2x1SM_SSISI_SI_fSJ_Li256ELi256ELi16ELNS4_4UMMA5MajorE0ELS17_0ELNS16_7ScaleInE0ELS18_0EEEEEENSM_INS5_IJSD_SD_SD_EEENS5_IJSV_SV_SV_EEEEENS5_IJNS4_10UnderscoreES1E_S1E_EEEEENS5_IJNS4_28SM100_TMA_2SM_LOAD_MULTICASTES1H_EEENS5_IJNS4_14ComposedLayoutINS4_7SwizzleILi3ELi4ELi3EEENS4_18smem_ptr_flag_bitsILi4EEENSM_INS5_IJNSA_ILi8EEESG_EEENS5_IJSG_SD_EEEEEEENSM_INS5_IJNS5_IJNS5_IJSO_SD_EEESR_EEESD_NS5_IJSD_SC_EEEEEENS5_IJNS5_IJNS5_IJSR_SX_EEESW_EEESV_NS5_IJSC_SX_EEEEEEEEEEEvNS4_8identityENS5_IJNS4_18SM100_TMA_2SM_LOADES1H_EEENS5_IJS1S_NSM_INS5_IJNS5_IJNS5_IJSO_SB_EEESR_EEESD_S1V_EEENS5_IJS1Y_SV_NS5_IJSC_NSA_ILi1024EEEEEEEEEEEEEEvS23_EENS_8epilogue10collective18CollectiveEpilogueINS2F_23Sm100TmaWarpSpecializedILi3ELi2ELi128ELb1ELb0EEEJNS5_IJNSA_ILi128EEESG_SG_EEENS5_IJS2K_S2K_EEENS_10bfloat16_tESL_S2N_SL_NS2F_6fusion15FusionCallbacksIS2J_NS2O_17LinearCombinationIS2N_fS2N_fLNS_15FloatRoundStyleE2EEES2L_S2M_JEEENS4_5SM1004TMEM4LOAD27SM100_TMEM_LOAD_32dp32b128xENS4_13SM90_TMA_LOADENS1J_IS1L_NS1M_ILi16EEENSM_INS5_IJS1O_NSA_ILi64EEEEEENS5_IJS30_SD_EEEEEEENS4_39AutoVectorizingCopyWithAssumedAlignmentILi128EEENS4_14SM90_TMA_STOREES34_S36_S36_EEEvvEEEEvNT_6ParamsE:
        .type           _ZN7cutlass13device_kernelINS_4gemm6kernel13GemmUniversalIN4cute5tupleIJiiiiEEENS1_10collective13CollectiveMmaINS1_46MainloopSm100TmaUmmaWarpSpecializedBlockScaledILi3ELi2ELi1ENS5_IJNS4_1CILi2EEENSA_ILi4EEENSA_ILi1EEEEEEEENS5_IJNSA_ILi256EEESG_SG_EEENS5_IJNS_12float_e2m1_tENS_13float_ue4m3_tEEEENS5_IJNS5_IJlSD_lEEENS4_6LayoutINS5_IJNS5_IJNS5_IJNSA_ILi32EEESC_EEEiEEENS5_IJNS5_IJNSA_ILi16EEESC_EEEiEEENS5_IJSD_iEEEEEENS5_IJSS_NS5_IJNS5_IJNSA_ILi0EEESD_EEENSA_ILi512EEEEEENS5_IJSV_iEEEEEEEEEEESK_S12_NS4_8TiledMMAINS4_8MMA_AtomIJNS4_23SM100_MMA_MXF4_2x1SM_SSISI_SI_fSJ_Li256ELi256ELi16ELNS4_4UMMA5MajorE0ELS17_0ELNS16_7ScaleInE0ELS18_0EEEEEENSM_INS5_IJSD_SD_SD_EEENS5_IJSV_SV_SV_EEEEENS5_IJNS4_10UnderscoreES1E_S1E_EEEEENS5_IJNS4_28SM100_TMA_2SM_LOAD_MULTICASTES1H_EEENS5_IJNS4_14ComposedLayoutINS4_7SwizzleILi3ELi4ELi3EEENS4_18smem_ptr_flag_bitsILi4EEENSM_INS5_IJNSA_ILi8EEESG_EEENS5_IJSG_SD_EEEEEEENSM_INS5_IJNS5_IJNS5_IJSO_SD_EEESR_EEESD_NS5_IJSD_SC_EEEEEENS5_IJNS5_IJNS5_IJSR_SX_EEESW_EEESV_NS5_IJSC_SX_EEEEEEEEEEEvNS4_8identityENS5_IJNS4_18SM100_TMA_2SM_LOADES1H_EEENS5_IJS1S_NSM_INS5_IJNS5_IJNS5_IJSO_SB_EEESR_EEESD_S1V_EEENS5_IJS1Y_SV_NS5_IJSC_NSA_ILi1024EEEEEEEEEEEEEEvS23_EENS_8epilogue10collective18CollectiveEpilogueINS2F_23Sm100TmaWarpSpecializedILi3ELi2ELi128ELb1ELb0EEEJNS5_IJNSA_ILi128EEESG_SG_EEENS5_IJS2K_S2K_EEENS_10bfloat16_tESL_S2N_SL_NS2F_6fusion15FusionCallbacksIS2J_NS2O_17LinearCombinationIS2N_fS2N_fLNS_15FloatRoundStyleE2EEES2L_S2M_JEEENS4_5SM1004TMEM4LOAD27SM100_TMEM_LOAD_32dp32b128xENS4_13SM90_TMA_LOADENS1J_IS1L_NS1M_ILi16EEENSM_INS5_IJS1O_NSA_ILi64EEEEEENS5_IJS30_SD_EEEEEEENS4_39AutoVectorizingCopyWithAssumedAlignmentILi128EEENS4_14SM90_TMA_STOREES34_S36_S36_EEEvvEEEEvNT_6ParamsE,@function
        .size           _ZN7cutlass13device_kernelINS_4gemm6kernel13GemmUniversalIN4cute5tupleIJiiiiEEENS1_10collective13CollectiveMmaINS1_46MainloopSm100TmaUmmaWarpSpecializedBlockScaledILi3ELi2ELi1ENS5_IJNS4_1CILi2EEENSA_ILi4EEENSA_ILi1EEEEEEEENS5_IJNSA_ILi256EEESG_SG_EEENS5_IJNS_12float_e2m1_tENS_13float_ue4m3_tEEEENS5_IJNS5_IJlSD_lEEENS4_6LayoutINS5_IJNS5_IJNS5_IJNSA_ILi32EEESC_EEEiEEENS5_IJNS5_IJNSA_ILi16EEESC_EEEiEEENS5_IJSD_iEEEEEENS5_IJSS_NS5_IJNS5_IJNSA_ILi0EEESD_EEENSA_ILi512EEEEEENS5_IJSV_iEEEEEEEEEEESK_S12_NS4_8TiledMMAINS4_8MMA_AtomIJNS4_23SM100_MMA_MXF4_2x1SM_SSISI_SI_fSJ_Li256ELi256ELi16ELNS4_4UMMA5MajorE0ELS17_0ELNS16_7ScaleInE0ELS18_0EEEEEENSM_INS5_IJSD_SD_SD_EEENS5_IJSV_SV_SV_EEEEENS5_IJNS4_10UnderscoreES1E_S1E_EEEEENS5_IJNS4_28SM100_TMA_2SM_LOAD_MULTICASTES1H_EEENS5_IJNS4_14ComposedLayoutINS4_7SwizzleILi3ELi4ELi3EEENS4_18smem_ptr_flag_bitsILi4EEENSM_INS5_IJNSA_ILi8EEESG_EEENS5_IJSG_SD_EEEEEEENSM_INS5_IJNS5_IJNS5_IJSO_SD_EEESR_EEESD_NS5_IJSD_SC_EEEEEENS5_IJNS5_IJNS5_IJSR_SX_EEESW_EEESV_NS5_IJSC_SX_EEEEEEEEEEEvNS4_8identityENS5_IJNS4_18SM100_TMA_2SM_LOADES1H_EEENS5_IJS1S_NSM_INS5_IJNS5_IJNS5_IJSO_SB_EEESR_EEESD_S1V_EEENS5_IJS1Y_SV_NS5_IJSC_NSA_ILi1024EEEEEEEEEEEEEEvS23_EENS_8epilogue10collective18CollectiveEpilogueINS2F_23Sm100TmaWarpSpecializedILi3ELi2ELi128ELb1ELb0EEEJNS5_IJNSA_ILi128EEESG_SG_EEENS5_IJS2K_S2K_EEENS_10bfloat16_tESL_S2N_SL_NS2F_6fusion15FusionCallbacksIS2J_NS2O_17LinearCombinationIS2N_fS2N_fLNS_15FloatRoundStyleE2EEES2L_S2M_JEEENS4_5SM1004TMEM4LOAD27SM100_TMEM_LOAD_32dp32b128xENS4_13SM90_TMA_LOADENS1J_IS1L_NS1M_ILi16EEENSM_INS5_IJS1O_NSA_ILi64EEEEEENS5_IJS30_SD_EEEEEEENS4_39AutoVectorizingCopyWithAssumedAlignmentILi128EEENS4_14SM90_TMA_STOREES34_S36_S36_EEEvvEEEEvNT_6ParamsE,(.L_x_170 - _ZN7cutlass13device_kernelINS_4gemm6kernel13GemmUniversalIN4cute5tupleIJiiiiEEENS1_10collective13CollectiveMmaINS1_46MainloopSm100TmaUmmaWarpSpecializedBlockScaledILi3ELi2ELi1ENS5_IJNS4_1CILi2EEENSA_ILi4EEENSA_ILi1EEEEEEEENS5_IJNSA_ILi256EEESG_SG_EEENS5_IJNS_12float_e2m1_tENS_13float_ue4m3_tEEEENS5_IJNS5_IJlSD_lEEENS4_6LayoutINS5_IJNS5_IJNS5_IJNSA_ILi32EEESC_EEEiEEENS5_IJNS5_IJNSA_ILi16EEESC_EEEiEEENS5_IJSD_iEEEEEENS5_IJSS_NS5_IJNS5_IJNSA_ILi0EEESD_EEENSA_ILi512EEEEEENS5_IJSV_iEEEEEEEEEEESK_S12_NS4_8TiledMMAINS4_8MMA_AtomIJNS4_23SM100_MMA_MXF4_2x1SM_SSISI_SI_fSJ_Li256ELi256ELi16ELNS4_4UMMA5MajorE0ELS17_0ELNS16_7ScaleInE0ELS18_0EEEEEENSM_INS5_IJSD_SD_SD_EEENS5_IJSV_SV_SV_EEEEENS5_IJNS4_10UnderscoreES1E_S1E_EEEEENS5_IJNS4_28SM100_TMA_2SM_LOAD_MULTICASTES1H_EEENS5_IJNS4_14ComposedLayoutINS4_7SwizzleILi3ELi4ELi3EEENS4_18smem_ptr_flag_bitsILi4EEENSM_INS5_IJNSA_ILi8EEESG_EEENS5_IJSG_SD_EEEEEEENSM_INS5_IJNS5_IJNS5_IJSO_SD_EEESR_EEESD_NS5_IJSD_SC_EEEEEENS5_IJNS5_IJNS5_IJSR_SX_EEESW_EEESV_NS5_IJSC_SX_EEEEEEEEEEEvNS4_8identityENS5_IJNS4_18SM100_TMA_2SM_LOADES1H_EEENS5_IJS1S_NSM_INS5_IJNS5_IJNS5_IJSO_SB_EEESR_EEESD_S1V_EEENS5_IJS1Y_SV_NS5_IJSC_NSA_ILi1024EEEEEEEEEEEEEEvS23_EENS_8epilogue10collective18CollectiveEpilogueINS2F_23Sm100TmaWarpSpecializedILi3ELi2ELi128ELb1ELb0EEEJNS5_IJNSA_ILi128EEESG_SG_EEENS5_IJS2K_S2K_EEENS_10bfloat16_tESL_S2N_SL_NS2F_6fusion15FusionCallbacksIS2J_NS2O_17LinearCombinationIS2N_fS2N_fLNS_15FloatRoundStyleE2EEES2L_S2M_JEEENS4_5SM1004TMEM4LOAD27SM100_TMEM_LOAD_32dp32b128xENS4_13SM90_TMA_LOADENS1J_IS1L_NS1M_ILi16EEENSM_INS5_IJS1O_NSA_ILi64EEEEEENS5_IJS30_SD_EEEEEEENS4_39AutoVectorizingCopyWithAssumedAlignmentILi128EEENS4_14SM90_TMA_STOREES34_S36_S36_EEEvvEEEEvNT_6ParamsE)
        .other          _ZN7cutlass13device_kernelINS_4gemm6kernel13GemmUniversalIN4cute5tupleIJiiiiEEENS1_10collective13CollectiveMmaINS1_46MainloopSm100TmaUmmaWarpSpecializedBlockScaledILi3ELi2ELi1ENS5_IJNS4_1CILi2EEENSA_ILi4EEENSA_ILi1EEEEEEEENS5_IJNSA_ILi256EEESG_SG_EEENS5_IJNS_12float_e2m1_tENS_13float_ue4m3_tEEEENS5_IJNS5_IJlSD_lEEENS4_6LayoutINS5_IJNS5_IJNS5_IJNSA_ILi32EEESC_EEEiEEENS5_IJNS5_IJNSA_ILi16EEESC_EEEiEEENS5_IJSD_iEEEEEENS5_IJSS_NS5_IJNS5_IJNSA_ILi0EEESD_EEENSA_ILi512EEEEEENS5_IJSV_iEEEEEEEEEEESK_S12_NS4_8TiledMMAINS4_8MMA_AtomIJNS4_23SM100_MMA_MXF4_2x1SM_SSISI_SI_fSJ_Li256ELi256ELi16ELNS4_4UMMA5MajorE0ELS17_0ELNS16_7ScaleInE0ELS18_0EEEEEENSM_INS5_IJSD_SD_SD_EEENS5_IJSV_SV_SV_EEEEENS5_IJNS4_10UnderscoreES1E_S1E_EEEEENS5_IJNS4_28SM100_TMA_2SM_LOAD_MULTICASTES1H_EEENS5_IJNS4_14ComposedLayoutINS4_7SwizzleILi3ELi4ELi3EEENS4_18smem_ptr_flag_bitsILi4EEENSM_INS5_IJNSA_ILi8EEESG_EEENS5_IJSG_SD_EEEEEEENSM_INS5_IJNS5_IJNS5_IJSO_SD_EEESR_EEESD_NS5_IJSD_SC_EEEEEENS5_IJNS5_IJNS5_IJSR_SX_EEESW_EEESV_NS5_IJSC_SX_EEEEEEEEEEEvNS4_8identityENS5_IJNS4_18SM100_TMA_2SM_LOADES1H_EEENS5_IJS1S_NSM_INS5_IJNS5_IJNS5_IJSO_SB_EEESR_EEESD_S1V_EEENS5_IJS1Y_SV_NS5_IJSC_NSA_ILi1024EEEEEEEEEEEEEEvS23_EENS_8epilogue10collective18CollectiveEpilogueINS2F_23Sm100TmaWarpSpecializedILi3ELi2ELi128ELb1ELb0EEEJNS5_IJNSA_ILi128EEESG_SG_EEENS5_IJS2K_S2K_EEENS_10bfloat16_tESL_S2N_SL_NS2F_6fusion15FusionCallbacksIS2J_NS2O_17LinearCombinationIS2N_fS2N_fLNS_15FloatRoundStyleE2EEES2L_S2M_JEEENS4_5SM1004TMEM4LOAD27SM100_TMEM_LOAD_32dp32b128xENS4_13SM90_TMA_LOADENS1J_IS1L_NS1M_ILi16EEENSM_INS5_IJS1O_NSA_ILi64EEEEEENS5_IJS30_SD_EEEEEEENS4_39AutoVectorizingCopyWithAssumedAlignmentILi128EEENS4_14SM90_TMA_STOREES34_S36_S36_EEEvvEEEEvNT_6ParamsE,@"STO_CUDA_ENTRY STV_DEFAULT"
_ZN7cutlass13device_kernelINS_4gemm6kernel13GemmUniversalIN4cute5tupleIJiiiiEEENS1_10collective13CollectiveMmaINS1_46MainloopSm100TmaUmmaWarpSpecializedBlockScaledILi3ELi2ELi1ENS5_IJNS4_1CILi2EEENSA_ILi4EEENSA_ILi1EEEEEEEENS5_IJNSA_ILi256EEESG_SG_EEENS5_IJNS_12float_e2m1_tENS_13float_ue4m3_tEEEENS5_IJNS5_IJlSD_lEEENS4_6LayoutINS5_IJNS5_IJNS5_IJNSA_ILi32EEESC_EEEiEEENS5_IJNS5_IJNSA_ILi16EEESC_EEEiEEENS5_IJSD_iEEEEEENS5_IJSS_NS5_IJNS5_IJNSA_ILi0EEESD_EEENSA_ILi512EEEEEENS5_IJSV_iEEEEEEEEEEESK_S12_NS4_8TiledMMAINS4_8MMA_AtomIJNS4_23SM100_MMA_MXF4_2x1SM_SSISI_SI_fSJ_Li256ELi256ELi16ELNS4_4UMMA5MajorE0ELS17_0ELNS16_7ScaleInE0ELS18_0EEEEEENSM_INS5_IJSD_SD_SD_EEENS5_IJSV_SV_SV_EEEEENS5_IJNS4_10UnderscoreES1E_S1E_EEEEENS5_IJNS4_28SM100_TMA_2SM_LOAD_MULTICASTES1H_EEENS5_IJNS4_14ComposedLayoutINS4_7SwizzleILi3ELi4ELi3EEENS4_18smem_ptr_flag_bitsILi4EEENSM_INS5_IJNSA_ILi8EEESG_EEENS5_IJSG_SD_EEEEEEENSM_INS5_IJNS5_IJNS5_IJSO_SD_EEESR_EEESD_NS5_IJSD_SC_EEEEEENS5_IJNS5_IJNS5_IJSR_SX_EEESW_EEESV_NS5_IJSC_SX_EEEEEEEEEEEvNS4_8identityENS5_IJNS4_18SM100_TMA_2SM_LOADES1H_EEENS5_IJS1S_NSM_INS5_IJNS5_IJNS5_IJSO_SB_EEESR_EEESD_S1V_EEENS5_IJS1Y_SV_NS5_IJSC_NSA_ILi1024EEEEEEEEEEEEEEvS23_EENS_8epilogue10collective18CollectiveEpilogueINS2F_23Sm100TmaWarpSpecializedILi3ELi2ELi128ELb1ELb0EEEJNS5_IJNSA_ILi128EEESG_SG_EEENS5_IJS2K_S2K_EEENS_10bfloat16_tESL_S2N_SL_NS2F_6fusion15FusionCallbacksIS2J_NS2O_17LinearCombinationIS2N_fS2N_fLNS_15FloatRoundStyleE2EEES2L_S2M_JEEENS4_5SM1004TMEM4LOAD27SM100_TMEM_LOAD_32dp32b128xENS4_13SM90_TMA_LOADENS1J_IS1L_NS1M_ILi16EEENSM_INS5_IJS1O_NSA_ILi64EEEEEENS5_IJS30_SD_EEEEEEENS4_39AutoVectorizingCopyWithAssumedAlignmentILi128EEENS4_14SM90_TMA_STOREES34_S36_S36_EEEvvEEEEvNT_6ParamsE:
[----:B------:R-:W1:Y:S01]  /*0000*/  LDC R1, c[0x0][0x37c] ;  /* 0x0000df00ff017b82 */ /* 0x000e620000000800 */
[----:B------:R-:W2:Y:S01]  /*0010*/  S2R R4, SR_TID.X ;  /* 0x0000000000047919 */ /* 0x000ea20000002100 */
[----:B------:R-:W3:Y:S06]  /*0020*/  LDCU.64 UR12, c[0x0][0xc90] ;  /* 0x00019200ff0c77ac */ /* 0x000eec0008000a00 */
[----:B------:R-:W4:Y:S01]  /*0030*/  S2UR UR59, SR_CgaCtaId ;  /* 0x00000000003b79c3 */ /* 0x000f220000008800 */
[----:B-1----:R-:W-:Y:S01]  /*0040*/  VIADD R1, R1, 0xffffffa0 ;  /* 0xffffffa001017836 */ /* 0x002fe20000000000 */
[----:B------:R-:W-:-:S02]  /*0050*/  ELECT P0, URZ, PT ;  /* 0x0000000000ff782f */ /* 0x000fc40003800000 */
[----:B---3--:R-:W-:-:S04]  /*0060*/  ISETP.NE.U32.AND P1, PT, RZ, UR12, PT ;  /* 0x0000000cff007c0c */ /* 0x008fc8000bf25070 */
[----:B------:R-:W-:Y:S01]  /*0070*/  ISETP.NE.AND.EX P2, PT, RZ, UR13, PT, P1 ;  /* 0x0000000dff007c0c */ /* 0x000fe2000bf45310 */
[----:B----4-:R-:W-:Y:S01]  /*0080*/  ULOP3.LUT UR28, UR59, 0x1, URZ, 0xc0, !UPT ;  /* 0x000000013b1c7892 */ /* 0x010fe2000f8ec0ff */
[----:B--2---:R-:W-:-:S05]  /*0090*/  SHF.R.U32.HI R2, RZ, 0x5, R4 ;  /* 0x00000005ff027819 */ /* 0x004fca0000011604 */
[----:B------:R-:W1:Y:S02]  /*00a0*/  SHFL.IDX PT, R0, R2, RZ, 0x1f ;  /* 0x00001fff02007589 */ /* 0x000e6400000e0000 */
[----:B-1----:R-:W-:Y:S02]  /*00b0*/  R2UR UR14, R0 ;  /* 0x00000000000e72ca */ /* 0x002fe400000e0000 */
[----:B------:R-:W-:-:S05]  /*00c0*/  PRMT R0, RZ, 0x7610, R0 ;  /* 0x00007610ff007816 */ /* 0x000fca0000000000 */
[----:B------:R1:W-:Y:S01]  /*00d0*/  STL.S16 [R1+0x28], R0 ;  /* 0x0000280001007387 */ /* 0x0003e20000100600 */
[----:B------:R-:W-:Y:S05]  /*00e0*/  @P2 BRA `(.L_x_0) ;  /* 0x0000000000382947 */ /* 0x000fea0003800000 */
[----:B------:R-:W2:Y:S02]  /*00f0*/  LDCU.64 UR4, c[0x0][0xc88] ;  /* 0x00019100ff0477ac */ /* 0x000ea40008000a00 */
[----:B--2---:R-:W-:-:S04]  /*0100*/  UISETP.NE.U32.AND UP0, UPT, UR4, URZ, UPT ;  /* 0x000000ff0400728c */ /* 0x004fc8000bf05070 */
[----:B------:R-:W-:-:S09]  /*0110*/  UISETP.NE.AND.EX UP0, UPT, UR5, URZ, UPT, UP0 ;  /* 0x000000ff0500728c */ /* 0x000fd2000bf05300 */
[----:B------:R-:W-:Y:S05]  /*0120*/  BRA.U !UP0, `(.L_x_1) ;  /* 0x0000000108187547 */ /* 0x000fea000b800000 */
[----:B------:R-:W2:Y:S01]  /*0130*/  LDC.64 R136, c[0x0][0xc88] ;  /* 0x00032200ff887b82 */ /* 0x000ea20000000a00 */
[----:B------:R-:W2:Y:S02]  /*0140*/  LDCU.64 UR4, c[0x0][0x358] ;  /* 0x00006b00ff0477ac */ /* 0x000ea40008000a00 */
[----:B--2---:R2:W5:Y:S01]  /*0150*/  LDG.E R136, desc[UR4][R136.64] ;  /* 0x0000000488887981 */ /* 0x004562000c1e1900 */
[----:B-1----:R-:W-:-:S05]  /*0160*/  HFMA2 R0, -RZ, RZ, 0, 5.9604644775390625e-08 ;  /* 0x00000001ff007431 */ /* 0x002fca00000001ff */
[----:B------:R2:W-:Y:S01]  /*0170*/  STL.S16 [R1+0x28], R0 ;  /* 0x0000280001007387 */ /* 0x0005e20000100600 */
[----:B------:R-:W-:Y:S05]  /*0180*/  BRA `(.L_x_0) ;  /* 0x0000000000107947 */ /* 0x000fea0003800000 */
.L_x_1:
[----:B-1----:R-:W-:Y:S01]  /*0190*/  HFMA2 R0, -RZ, RZ, 0, 5.9604644775390625e-08 ;  /* 0x00000001ff007431 */ /* 0x002fe200000001ff */
[----:B------:R-:W1:Y:S04]  /*01a0*/  LDCU UR4, c[0x0][0xc80] ;  /* 0x00019000ff0477ac */ /* 0x000e680008000800 */
[----:B------:R3:W-:Y:S01]  /*01b0*/  STL.S16 [R1+0x28], R0 ;  /* 0x0000280001007387 */ /* 0x0007e20000100600 */
[----:B-1----:R-:W-:-:S07]  /*01c0*/  MOV R136, UR4 ;  /* 0x0000000400887c02 */ /* 0x002fce0008000f00 */
.L_x_0:
[----:B------:R-:W4:Y:S02]  /*01d0*/  LDCU.64 UR4, c[0x0][0xcb0] ;  /* 0x00019600ff0477ac */ /* 0x000f240008000a00 */
[----:B----4-:R-:W-:-:S04]  /*01e0*/  UISETP.NE.U32.AND UP0, UPT, UR4, URZ, UPT ;  /* 0x000000ff0400728c */ /* 0x010fc8000bf05070 */
[----:B------:R-:W-:-:S09]  /*01f0*/  UISETP.NE.AND.EX UP0, UPT, UR5, URZ, UPT, UP0 ;  /* 0x000000ff0500728c */ /* 0x000fd2000bf05300 */
[----:B------:R-:W-:Y:S05]  /*0200*/  BRA.U UP0, `(.L_x_2) ;  /* 0x0000000100287547 */ /* 0x000fea000b800000 */
[----:B------:R-:W4:Y:S02]  /*0210*/  LDCU.64 UR4, c[0x0][0xca8] ;  /* 0x00019500ff0477ac */ /* 0x000f240008000a00 */
[----:B----4-:R-:W-:-:S04]  /*0220*/  UISETP.NE.U32.AND UP0, UPT, UR4, URZ, UPT ;  /* 0x000000ff0400728c */ /* 0x010fc8000bf05070 */
[----:B------:R-:W-:-:S09]  /*0230*/  UISETP.NE.AND.EX UP0, UPT, UR5, URZ, UPT, UP0 ;  /* 0x000000ff0500728c */ /* 0x000fd2000bf05300 */
[----:B------:R-:W-:Y:S05]  /*0240*/  BRA.U !UP0, `(.L_x_3) ;  /* 0x0000000108107547 */ /* 0x000fea000b800000 */
[----:B------:R-:W4:Y:S01]  /*0250*/  LDC.64 R134, c[0x0][0xca8] ;  /* 0x00032a00ff867b82 */ /* 0x000f220000000a00 */
[----:B------:R-:W4:Y:S02]  /*0260*/  LDCU.64 UR4, c[0x0][0x358] ;  /* 0x00006b00ff0477ac */ /* 0x000f240008000a00 */
[----:B----4-:R4:W5:Y:S01]  /*0270*/  LDG.E R134, desc[UR4][R134.64] ;  /* 0x0000000486867981 */ /* 0x010962000c1e1900 */
[----:B------:R-:W-:Y:S05]  /*0280*/  BRA `(.L_x_2) ;  /* 0x0000000000087947 */ /* 0x000fea0003800000 */
.L_x_3:
[----:B------:R-:W4:Y:S02]  /*0290*/  LDCU UR4, c[0x0][0xca0] ;  /* 0x00019400ff0477ac */ /* 0x000f240008000800 */
[----:B----4-:R-:W-:Y:S02]  /*02a0*/  MOV R134, UR4 ;  /* 0x0000000400867c02 */ /* 0x010fe40008000f00 */
.L_x_2:
[----:B-123--:R-:W-:Y:S01]  /*02b0*/  IMAD.U32 R0, RZ, RZ, UR14 ;  /* 0x0000000eff007e24 */ /* 0x00efe2000f8e00ff */
[----:B------:R-:W-:Y:S04]  /*02c0*/  BSSY.RECONVERGENT B0, `(.L_x_4) ;  /* 0x0000012000007945 */ /* 0x000fe80003800200 */
[C---:B------:R-:W-:Y:S02]  /*02d0*/  ISETP.NE.OR P3, PT, R0.reuse, 0x1, !P0 ;  /* 0x000000010000780c */ /* 0x040fe40004765670 */
[----:B------:R-:W-:-:S11]  /*02e0*/  ISETP.NE.OR P2, PT, R0, 0x3, !P0 ;  /* 0x000000030000780c */ /* 0x000fd60004745670 */
[----:B------:R-:W-:Y:S05]  /*02f0*/  @P3 BRA `(.L_x_5) ;  /* 0x0000000000383947 */ /* 0x000fea0003800000 */
[----:B------:R-:W1:Y:S02]  /*0300*/  LDCU.64 UR4, c[0x0][0x348] ;  /* 0x00006900ff0477ac */ /* 0x000e640008000a00 */
[----:B-1----:R-:W-:Y:S02]  /*0310*/  UIADD3 UR10, UP3, UPT, UR4, 0x80, URZ ;  /* 0x00000080040a7890 */ /* 0x002fe4000ff7e0ff */
[----:B------:R-:W-:Y:S02]  /*0320*/  UIADD3 UR8, UP2, UPT, UR4, 0x180, URZ ;  /* 0x0000018004087890 */ /* 0x000fe4000ff5e0ff */
[----:B------:R-:W-:Y:S02]  /*0330*/  UIADD3 UR6, UP1, UPT, UR4, 0x280, URZ ;  /* 0x0000028004067890 */ /* 0x000fe4000ff3e0ff */
[----:B------:R-:W-:Y:S02]  /*0340*/  UIADD3 UR4, UP0, UPT, UR4, 0x380, URZ ;  /* 0x0000038004047890 */ /* 0x000fe4000ff1e0ff */
[----:B------:R-:W-:-:S02]  /*0350*/  UIADD3.X UR11, UPT, UPT, URZ, UR5, URZ, UP3, !UPT ;  /* 0x00000005ff0b7290 */ /* 0x000fc40009ffe4ff */
[----:B------:R-:W-:Y:S02]  /*0360*/  UIADD3.X UR9, UPT, UPT, URZ, UR5, URZ, UP2, !UPT ;  /* 0x00000005ff097290 */ /* 0x000fe400097fe4ff */
[----:B------:R-:W-:Y:S02]  /*0370*/  UIADD3.X UR7, UPT, UPT, URZ, UR5, URZ, UP1, !UPT ;  /* 0x00000005ff077290 */ /* 0x000fe40008ffe4ff */
[----:B------:R-:W-:-:S03]  /*0380*/  UIADD3.X UR5, UPT, UPT, URZ, UR5, URZ, UP0, !UPT ;  /* 0x00000005ff057290 */ /* 0x000fc600087fe4ff */
[----:B------:R1:W-:Y:S02]  /*0390*/  UTMACCTL.PF [UR10] ;  /* 0x000000000a0079b9 */ /* 0x0003e40008040000 */
[----:B------:R1:W-:Y:S02]  /*03a0*/  UTMACCTL.PF [UR8] ;  /* 0x00000000080079b9 */ /* 0x0003e40008040000 */
[----:B------:R1:W-:Y:S02]  /*03b0*/  UTMACCTL.PF [UR6] ;  /* 0x00000000060079b9 */ /* 0x0003e40008040000 */
[----:B------:R1:W-:Y:S02]  /*03c0*/  UTMACCTL.PF [UR4] ;  /* 0x00000000040079b9 */ /* 0x0003e40008040000 */
[----:B-1----:R-:W-:Y:S01]  /*03d0*/  NOP ;  /* 0x0000000000007918 */ /* 0x002fe20000000000 */
.L_x_5:
[----:B------:R-:W-:Y:S05]  /*03e0*/  BSYNC.RECONVERGENT B0 ;  /* 0x0000000000007941 */ /* 0x000fea0003800200 */
.L_x_4:
[----:B------:R-:W-:Y:S04]  /*03f0*/  BSSY.RECONVERGENT B0, `(.L_x_6) ;  /* 0x000000a000007945 */ /* 0x000fe80003800200 */
[----:B------:R-:W-:Y:S05]  /*0400*/  @P2 BRA `(.L_x_7) ;  /* 0x0000000000202947 */ /* 0x000fea0003800000 */
[----:B------:R-:W1:Y:S02]  /*0410*/  LDCU.64 UR4, c[0x0][0x348] ;  /* 0x00006900ff0477ac */ /* 0x000e640008000a00 */
[----:B-1----:R-:W-:Y:S02]  /*0420*/  UIADD3 UR6, UP1, UPT, UR4, 0x980, URZ ;  /* 0x0000098004067890 */ /* 0x002fe4000ff3e0ff */
[----:B------:R-:W-:Y:S02]  /*0430*/  UIADD3 UR4, UP0, UPT, UR4, 0xa80, URZ ;  /* 0x00000a8004047890 */ /* 0x000fe4000ff1e0ff */
[----:B------:R-:W-:Y:S02]  /*0440*/  UIADD3.X UR7, UPT, UPT, URZ, UR5, URZ, UP1, !UPT ;  /* 0x00000005ff077290 */ /* 0x000fe40008ffe4ff */
[----:B------:R-:W-:-:S07]  /*0450*/  UIADD3.X UR5, UPT, UPT, URZ, UR5, URZ, UP0, !UPT ;  /* 0x00000005ff057290 */ /* 0x000fce00087fe4ff */
[----:B------:R1:W-:Y:S02]  /*0460*/  UTMACCTL.PF [UR6] ;  /* 0x00000000060079b9 */ /* 0x0003e40008040000 */
[----:B------:R1:W-:Y:S02]  /*0470*/  UTMACCTL.PF [UR4] ;  /* 0x00000000040079b9 */ /* 0x0003e40008040000 */
[----:B-1----:R-:W-:Y:S01]  /*0480*/  NOP ;  /* 0x0000000000007918 */ /* 0x002fe20000000000 */
.L_x_7:
[----:B------:R-:W-:Y:S05]  /*0490*/  BSYNC.RECONVERGENT B0 ;  /* 0x0000000000007941 */ /* 0x000fea0003800200 */
.L_x_6:
[----:B------:R-:W1:Y:S01]  /*04a0*/  LDCU.64 UR4, c[0x0][0xc88] ;  /* 0x00019100ff0477ac */ /* 0x000e620008000a00 */
[----:B------:R-:W-:Y:S01]  /*04b0*/  ISETP.NE.AND.EX P1, PT, RZ, UR13, PT, P1 ;  /* 0x0000000dff007c0c */ /* 0x000fe2000bf25310 */
[----:B------:R-:W-:Y:S01]  /*04c0*/  UPLOP3.LUT UP4, UPT, UPT, UPT, UPT, 0x80, 0x8 ;  /* 0x000000000008789c */ /* 0x000fe20003f8f070 */
[----:B-1----:R-:W-:-:S04]  /*04d0*/  ISETP.NE.U32.AND P2, PT, RZ, UR4, PT ;  /* 0x00000004ff007c0c */ /* 0x002fc8000bf45070 */
[----:B------:R-:W-:-:S13]  /*04e0*/  ISETP.NE.AND.EX P2, PT, RZ, UR5, PT, P2 ;  /* 0x00000005ff007c0c */ /* 0x000fda000bf45320 */
[----:B------:R-:W-:Y:S05]  /*04f0*/  @P2 BRA P1, `(.L_x_8) ;  /* 0x0000000000282947 */ /* 0x000fea0000800000 */
[----:B------:R-:W-:Y:S01]  /*0500*/  UISETP.NE.U32.AND UP0, UPT, UR12, URZ, UPT ;  /* 0x000000ff0c00728c */ /* 0x000fe2000bf05070 */
[----:B-----5:R-:W-:Y:S01]  /*0510*/  FSETP.NEU.AND P1, PT, R136, RZ, PT ;  /* 0x000000ff8800720b */ /* 0x020fe20003f2d000 */
[----:B------:R-:W-:Y:S02]  /*0520*/  UISETP.NE.U32.AND UP2, UPT, UR4, URZ, UPT ;  /* 0x000000ff0400728c */ /* 0x000fe4000bf45070 */
[----:B------:R-:W-:Y:S02]  /*0530*/  UISETP.NE.AND.EX UP1, UPT, UR13, URZ, UPT, UP0 ;  /* 0x000000ff0d00728c */ /* 0x000fe4000bf25300 */
[----:B------:R-:W-:-:S04]  /*0540*/  UISETP.NE.AND.EX UP0, UPT, UR5, URZ, UPT, UP2 ;  /* 0x000000ff0500728c */ /* 0x000fc8000bf05320 */
[----:B------:R-:W-:-:S04]  /*0550*/  USEL UR4, URZ, 0xffffffff, UP0 ;  /* 0xffffffffff047887 */ /* 0x000fc80008000000 */
[----:B------:R-:W-:Y:S01]  /*0560*/  VOTEU.ANY UP0, P1 ;  /* 0x0000000000ff7886 */ /* 0x000fe20000800100 */
[----:B------:R-:W-:-:S04]  /*0570*/  @!UP1 USEL UR4, URZ, 0xffffffff, UP0 ;  /* 0xffffffffff049887 */ /* 0x000fc80008000000 */
[----:B------:R-:W-:-:S04]  /*0580*/  ULOP3.LUT UR4, UR4, 0x1, URZ, 0xc0, !UPT ;  /* 0x0000000104047892 */ /* 0x000fc8000f8ec0ff */
[----:B------:R-:W-:-:S11]  /*0590*/  UISETP.NE.U32.AND UP4, UPT, UR4, 0x1, UPT ;  /* 0x000000010400788c */ /* 0x000fd6000bf85070 */
.L_x_8:
[----:B------:R-:W1:Y:S01]  /*05a0*/  SHFL.IDX PT, R0, R2, RZ, 0x1f ;  /* 0x00001fff02007589 */ /* 0x000e6200000e0000 */
[----:B------:R-:W-:-:S04]  /*05b0*/  UISETP.NE.AND UP0, UPT, UR14, 0x2, UPT ;  /* 0x000000020e00788c */ /* 0x000fc8000bf05270 */
[----:B------:R-:W-:Y:S02]  /*05c0*/  UISETP.EQ.AND UP1, UPT, UR28, URZ, !UP0 ;  /* 0x000000ff1c00728c */ /* 0x000fe4000c722270 */
[----:B------:R-:W-:-:S04]  /*05d0*/  USEL UR43, URZ, 0x1, UP0 ;  /* 0x00000001ff2b7887 */ /* 0x000fc80008000000 */
[----:B------:R-:W-:Y:S02]  /*05e0*/  PLOP3.LUT P4, PT, P0, PT, UP1, 0x80, 0x8 ;  /* 0x000000000008781c */ /* 0x000fe4000078f018 */
[----:B-1----:R-:W-:-:S13]  /*05f0*/  ISETP.NE.AND P1, PT, R0, RZ, PT ;  /* 0x000000ff0000720c */ /* 0x002fda0003f25270 */
[----:B------:R-:W-:Y:S05]  /*0600*/  @P1 BRA `(.L_x_9) ;  /* 0x00000000004c1947 */ /* 0x000fea0003800000 */
[----:B------:R-:W-:Y:S01]  /*0610*/  UMOV UR4, 0x400 ;  /* 0x0000040000047882 */ /* 0x000fe20000000000 */
[----:B------:R-:W-:Y:S01]  /*0620*/  UMOV UR8, 0x1 ;  /* 0x0000000100087882 */ /* 0x000fe20000000000 */
[----:B------:R-:W-:Y:S01]  /*0630*/  UMOV UR6, 0x4 ;  /* 0x0000000400067882 */ /* 0x000fe20000000000 */
[----:B------:R-:W-:Y:S02]  /*0640*/  ULEA UR4, UR59, UR4, 0x18 ;  /* 0x000000043b047291 */ /* 0x000fe4000f8ec0ff */
[----:B------:R-:W-:-:S04]  /*0650*/  UIADD3 UR8, UPT, UPT, -UR8, 0x100000, URZ ;  /* 0x0010000008087890 */ /* 0x000fc8000fffe1ff */
[----:B------:R-:W-:Y:S02]  /*0660*/  USHF.L.U32 UR9, UR8, 0xb, URZ ;  /* 0x0000000b08097899 */ /* 0x000fe400080006ff */
[----:B------:R-:W-:Y:S02]  /*0670*/  USHF.L.U32 UR8, UR8, 0x1, URZ ;  /* 0x0000000108087899 */ /* 0x000fe400080006ff */
[----:B------:R-:W-:-:S04]  /*0680*/  UIADD3 UR6, UPT, UPT, -UR6, 0x100000, URZ ;  /* 0x0010000006067890 */ /* 0x000fc8000fffe1ff */
[----:B------:R-:W-:Y:S02]  /*0690*/  USHF.L.U32 UR7, UR6, 0xb, URZ ;  /* 0x0000000b06077899 */ /* 0x000fe400080006ff */
[----:B------:R-:W-:Y:S01]  /*06a0*/  USHF.L.U32 UR6, UR6, 0x1, URZ ;  /* 0x0000000106067899 */ /* 0x000fe200080006ff */
[----:B------:R-:W-:Y:S01]  /*06b0*/  ELECT P1, URZ, PT ;  /* 0x0000000000ff782f */ /* 0x000fe20003820000 */
[----:B------:R-:W1:Y:S02]  /*06c0*/  FENCE.VIEW.ASYNC.S ;  /* 0x00000000000073c6 */ /* 0x000e640000000000 */
[----:B-1----:R1:W2:Y:S08]  /*06d0*/  SYNCS.EXCH.64 URZ, [UR4], UR8 ;  /* 0x0000000804ff75b2 */ /* 0x0022b00008000100 */
[----:B------:R1:W3:Y:S01]  /*06e0*/  SYNCS.EXCH.64 URZ, [UR4+0x18], UR6 ;  /* 0x0000180604ff75b2 */ /* 0x0002e20008000100 */
[----:B------:R1:W1:Y:S01]  /*06f0*/  SYNCS.EXCH.64 URZ, [UR4+0x8], UR8 ;  /* 0x0000080804ff75b2 */ /* 0x0002620008000100 */
[----:B------:R1:W1:Y:S01]  /*0700*/  SYNCS.EXCH.64 URZ, [UR4+0x20], UR6 ;  /* 0x0000200604ff75b2 */ /* 0x0002620008000100 */
[----:B------:R1:W1:Y:S01]  /*0710*/  SYNCS.EXCH.64 URZ, [UR4+0x10], UR8 ;  /* 0x0000100804ff75b2 */ /* 0x0002620008000100 */
[----:B------:R1:W1:Y:S01]  /*0720*/  SYNCS.EXCH.64 URZ, [UR4+0x28], UR6 ;  /* 0x0000280604ff75b2 */ /* 0x0002620008000100 */
[----:B------:R-:W-:Y:S01]  /*0730*/  NOP ;  /* 0x0000000000007918 */ /* 0x000fe20000000000 */
.L_x_9:
[----:B------:R-:W4:Y:S01]  /*0740*/  SHFL.IDX PT, R0, R2, RZ, 0x1f ;  /* 0x00001fff02007589 */ /* 0x000f2200000e0000 */
[----:B------:R-:W-:Y:S01]  /*0750*/  NOP ;  /* 0x0000000000007918 */ /* 0x000fe20000000000 */
[----:B----4-:R-:W-:-:S13]  /*0760*/  ISETP.NE.AND P1, PT, R0, 0x1, PT ;  /* 0x000000010000780c */ /* 0x010fda0003f25270 */
[----:B------:R-:W-:Y:S05]  /*0770*/  @P1 BRA `(.L_x_10) ;  /* 0x00000000004c1947 */ /* 0x000fea0003800000 */
[----:B-1----:R-:W-:Y:S01]  /*0780*/  UMOV UR4, 0x400 ;  /* 0x0000040000047882 */ /* 0x002fe20000000000 */
        /* <DEDUP_REMOVED lines=11> */
[----:B-1----:R4:W1:Y:S08]  /*0840*/  SYNCS.EXCH.64 URZ, [UR4+0x30], UR8 ;  /* 0x0000300804ff75b2 */ /* 0x0028700008000100 */
[----:B------:R4:W1:Y:S01]  /*0850*/  SYNCS.EXCH.64 URZ, [UR4+0x48], UR6 ;  /* 0x0000480604ff75b2 */ /* 0x0008620008000100 */
[----:B------:R4:W1:Y:S01]  /*0860*/  SYNCS.EXCH.64 URZ, [UR4+0x38], UR8 ;  /* 0x0000380804ff75b2 */ /* 0x0008620008000100 */
[----:B------:R4:W1:Y:S01]  /*0870*/  SYNCS.EXCH.64 URZ, [UR4+0x50], UR6 ;  /* 0x0000500604ff75b2 */ /* 0x0008620008000100 */
[----:B------:R4:W1:Y:S01]  /*0880*/  SYNCS.EXCH.64 URZ, [UR4+0x40], UR8 ;  /* 0x0000400804ff75b2 */ /* 0x0008620008000100 */
[----:B------:R4:W1:Y:S02]  /*0890*/  SYNCS.EXCH.64 URZ, [UR4+0x58], UR6 ;  /* 0x0000580604ff75b2 */ /* 0x0008640008000100 */
[----:B----4-:R-:W-:Y:S01]  /*08a0*/  NOP ;  /* 0x0000000000007918 */ /* 0x010fe20000000000 */
.L_x_10:
[----:B------:R-:W4:Y:S01]  /*08b0*/  SHFL.IDX PT, R0, R2, RZ, 0x1f ;  /* 0x00001fff02007589 */ /* 0x000f2200000e0000 */
[----:B------:R-:W-:Y:S01]  /*08c0*/  NOP ;  /* 0x0000000000007918 */ /* 0x000fe20000000000 */
[----:B----4-:R-:W-:-:S13]  /*08d0*/  ISETP.NE.AND P1, PT, R0, 0x3, PT ;  /* 0x000000030000780c */ /* 0x010fda0003f25270 */
[----:B------:R-:W-:Y:S05]  /*08e0*/  @P1 BRA `(.L_x_11) ;  /* 0x00000000002c1947 */ /* 0x000fea0003800000 */
[----:B-1----:R-:W-:Y:S01]  /*08f0*/  UMOV UR6, 0x400 ;  /* 0x0000040000067882 */ /* 0x002fe20000000000 */
[----:B------:R-:W-:Y:S01]  /*0900*/  UMOV UR4, 0x20 ;  /* 0x0000002000047882 */ /* 0x000fe20000000000 */
[----:B------:R-:W-:Y:S02]  /*0910*/  ULEA UR6, UR59, UR6, 0x18 ;  /* 0x000000063b067291 */ /* 0x000fe4000f8ec0ff */
[----:B------:R-:W-:-:S04]  /*0920*/  UIADD3 UR4, UPT, UPT, -UR4, 0x100000, URZ ;  /* 0x0010000004047890 */ /* 0x000fc8000fffe1ff */
[----:B------:R-:W-:Y:S02]  /*0930*/  USHF.L.U32 UR5, UR4, 0xb, URZ ;  /* 0x0000000b04057899 */ /* 0x000fe400080006ff */
[----:B------:R-:W-:Y:S01]  /*0940*/  USHF.L.U32 UR4, UR4, 0x1, URZ ;  /* 0x0000000104047899 */ /* 0x000fe200080006ff */
[----:B------:R-:W-:Y:S01]  /*0950*/  ELECT P1, URZ, PT ;  /* 0x0000000000ff782f */ /* 0x000fe20003820000 */
[----:B------:R-:W1:Y:S10]  /*0960*/  FENCE.VIEW.ASYNC.S ;  /* 0x00000000000073c6 */ /* 0x000e740000000000 */
[----:B-1----:R4:W1:Y:S01]  /*0970*/  SYNCS.EXCH.64 URZ, [UR6+0x60], UR4 ;  /* 0x0000600406ff75b2 */ /* 0x0028620008000100 */
[----:B------:R4:W1:Y:S02]  /*0980*/  SYNCS.EXCH.64 URZ, [UR6+0x68], UR4 ;  /* 0x0000680406ff75b2 */ /* 0x0008640008000100 */
[----:B----4-:R-:W-:Y:S01]  /*0990*/  NOP ;  /* 0x0000000000007918 */ /* 0x010fe20000000000 */
.L_x_11:
[----:B------:R-:W4:Y:S01]  /*09a0*/  SHFL.IDX PT, R0, R2, RZ, 0x1f ;  /* 0x00001fff02007589 */ /* 0x000f2200000e0000 */
[----:B------:R-:W-:Y:S01]  /*09b0*/  NOP ;  /* 0x0000000000007918 */ /* 0x000fe20000000000 */
[----:B----4-:R-:W-:-:S13]  /*09c0*/  ISETP.NE.AND P1, PT, R0, 0x4, PT ;  /* 0x000000040000780c */ /* 0x010fda0003f25270 */
[----:B------:R-:W-:Y:S05]  /*09d0*/  @P1 BRA `(.L_x_12) ;  /* 0x0000000000481947 */ /* 0x000fea0003800000 */
[----:B-1----:R-:W-:Y:S01]  /*09e0*/  UMOV UR4, 0x720 ;  /* 0x0000072000047882 */ /* 0x002fe20000000000 */
[----:B------:R-:W-:Y:S01]  /*09f0*/  UMOV UR6, 0x400 ;  /* 0x0000040000067882 */ /* 0x000fe20000000000 */
[----:B------:R-:W-:Y:S01]  /*0a00*/  USEL UR4, UR4, 0x620, UP4 ;  /* 0x0000062004047887 */ /* 0x000fe2000a000000 */
        /* <DEDUP_REMOVED lines=13> */
[----:B------:R4:W1:Y:S02]  /*0ae0*/  SYNCS.EXCH.64 URZ, [UR6+0x88], UR4 ;  /* 0x0000880406ff75b2 */ /* 0x0008640008000100 */
[----:B----4-:R-:W-:Y:S01]  /*0af0*/  NOP ;  /* 0x0000000000007918 */ /* 0x010fe20000000000 */
.L_x_12:
        /* <DEDUP_REMOVED lines=17> */
[----:B------:R4:W1:Y:S02]  /*0c10*/  SYNCS.EXCH.64 URZ, [UR4+0x98], UR8 ;  /* 0x0000980804ff75b2 */ /* 0x0008640008000100 */
[----:B----4-:R-:W-:Y:S01]  /*0c20*/  NOP ;  /* 0x0000000000007918 */ /* 0x010fe20000000000 */
.L_x_13:
[----:B------:R-:W4:Y:S01]  /*0c30*/  SHFL.IDX PT, R2, R2, RZ, 0x1f ;  /* 0x00001fff02027589 */ /* 0x000f2200000e0000 */
[----:B------:R-:W-:Y:S01]  /*0c40*/  ISETP.NE.OR P0, PT, RZ, UR14, !P0 ;  /* 0x0000000eff007c0c */ /* 0x000fe2000c705670 */
        /* <DEDUP_REMOVED lines=12> */
[----:B------:R4:W1:Y:S01]  /*0d10*/  SYNCS.EXCH.64 URZ, [UR4+0xb0], UR6 ;  /* 0x0000b00604ff75b2 */ /* 0x0008620008000100 */
[----:B------:R4:W1:Y:S01]  /*0d20*/  SYNCS.EXCH.64 URZ, [UR4+0xa8], UR6 ;  /* 0x0000a80604ff75b2 */ /* 0x0008620008000100 */
[----:B------:R4:W1:Y:S02]  /*0d30*/  SYNCS.EXCH.64 URZ, [UR4+0xb8], UR6 ;  /* 0x0000b80604ff75b2 */ /* 0x0008640008000100 */
[----:B----4-:R-:W-:Y:S01]  /*0d40*/  NOP ;  /* 0x0000000000007918 */ /* 0x010fe20000000000 */
.L_x_14:
[----:B------:R-:W-:Y:S01]  /*0d50*/  VOTEU.ALL UP0, P0 ;  /* 0x0000000000ff7886 */ /* 0x000fe20000000000 */
[----:B-1----:R-:W-:Y:S01]  /*0d60*/  UMOV UR4, 0x100 ;  /* 0x0000010000047882 */ /* 0x002fe20000000000 */
[----:B------:R-:W1:Y:S01]  /*0d70*/  LDCU UR7, c[0x0][0x36c] ;  /* 0x00006d80ff0777ac */ /* 0x000e620008000800 */
[----:B------:R-:W-:Y:S01]  /*0d80*/  NOP ;  /* 0x0000000000007918 */ /* 0x000fe20000000000 */
[----:B------:R-:W-:Y:S01]  /*0d90*/  LOP3.LUT R2, R4, 0x1f, RZ, 0xc0, !PT ;  /* 0x0000001f04027812 */ /* 0x000fe200078ec0ff */
[----:B------:R-:W-:Y:S01]  /*0da0*/  @!UP0 UMOV UR6, 0x400 ;  /* 0x0000040000068882 */ /* 0x000fe20000000000 */
[----:B------:R-:W-:-:S04]  /*0db0*/  @!UP0 UIADD3 UR4, UPT, UPT, -UR4, 0x100000, URZ ;  /* 0x0010000004048890 */ /* 0x000fc8000fffe1ff */
[----:B------:R-:W-:Y:S02]  /*0dc0*/  @!UP0 USHF.L.U32 UR5, UR4, 0xb, URZ ;  /* 0x0000000b04058899 */ /* 0x000fe400080006ff */
[----:B------:R-:W-:Y:S02]  /*0dd0*/  @!UP0 USHF.L.U32 UR4, UR4, 0x1, URZ ;  /* 0x0000000104048899 */ /* 0x000fe400080006ff */
[----:B------:R-:W-:Y:S01]  /*0de0*/  @!UP0 ULEA UR6, UR59, UR6, 0x18 ;  /* 0x000000063b068291 */ /* 0x000fe2000f8ec0ff */
[----:B------:R-:W-:Y:S01]  /*0df0*/  VOTEU.ALL UP0, P0 ;  /* 0x0000000000ff7886 */ /* 0x000fe20000000000 */
[----:B------:R-:W-:Y:S02]  /*0e00*/  UISETP.NE.AND UP5, UPT, UR14, URZ, UPT ;  /* 0x000000ff0e00728c */ /* 0x000fe4000bfa5270 */
[----:B-1----:R-:W-:Y:S01]  /*0e10*/  UISETP.EQ.U32.AND UP6, UPT, UR7, 0x1, UPT ;  /* 0x000000010700788c */ /* 0x002fe2000bfc2070 */
[----:B------:R-:W1:Y:S07]  /*0e20*/  FENCE.VIEW.ASYNC.S ;  /* 0x00000000000073c6 */ /* 0x000e6e0000000000 */
[----:B-1----:R1:W4:Y:S01]  /*0e30*/  @!UP0 SYNCS.EXCH.64 URZ, [UR6+0xc0], UR4 ;  /* 0x0000c00406ff85b2 */ /* 0x0023220008000100 */
[----:B------:R-:W-:Y:S05]  /*0e40*/  BRA.U !UP6, `(.L_x_15) ;  /* 0x000000010e087547 */ /* 0x000fea000b800000 */
[----:B--234-:R-:W-:Y:S01]  /*0e50*/  UCGABAR_ARV ;  /* 0x00000000000079c7 */ /* 0x01cfe20008000000 */
[----:B------:R-:W-:Y:S05]  /*0e60*/  BRA `(.L_x_16) ;  /* 0x0000000000047947 */ /* 0x000fea0003800000 */
.L_x_15:
[----:B--234-:R-:W-:Y:S01]  /*0e70*/  NOP ;  /* 0x0000000000007918 */ /* 0x01cfe20000000000 */
.L_x_16:
[----:B------:R-:W2:Y:S01]  /*0e80*/  S2UR UR70, SR_CTAID.X ;  /* 0x00000000004679c3 */ /* 0x000ea20000002500 */
[----:B------:R-:W-:-:S05]  /*0e90*/  CS2R.32 R6, SR_CgaSize ;  /* 0x0000000000067805 */ /* 0x000fca0000008a00 */
[----:B------:R-:W-:-:S05]  /*0ea0*/  IMAD R6, R6, -0xa0, RZ ;  /* 0xffffff6006067824 */ /* 0x000fca00078e02ff */
[----:B-1----:R-:W-:-:S14]  /*0eb0*/  R2UR UR5, R6 ;  /* 0x00000000060572ca */ /* 0x002fdc00000e0000 */
[----:B------:R-:W1:Y:S01]  /*0ec0*/  LDCU UR5, c[0x0][UR5+0x2b0] ;  /* 0x00005600050577ac */ /* 0x000e620008000800 */
[----:B------:R-:W-:-:S05]  /*0ed0*/  CS2R.32 R6, SR_CgaSize ;  /* 0x0000000000067805 */ /* 0x000fca0000008a00 */
[----:B------:R-:W-:-:S05]  /*0ee0*/  IMAD R6, R6, -0xa0, RZ ;  /* 0xffffff6006067824 */ /* 0x000fca00078e02ff */
[----:B------:R-:W-:-:S14]  /*0ef0*/  R2UR UR4, R6 ;  /* 0x00000000060472ca */ /* 0x000fdc00000e0000 */
[----:B------:R-:W3:Y:S01]  /*0f00*/  LDCU UR4, c[0x0][UR4+0x2b4] ;  /* 0x00005680040477ac */ /* 0x000ee20008000800 */
[----:B------:R-:W4:Y:S01]  /*0f10*/  S2UR UR27, SR_CTAID.Y ;  /* 0x00000000001b79c3 */ /* 0x000f220000002600 */
[----:B------:R-:W-:-:S05]  /*0f20*/  CS2R.32 R6, SR_CgaSize ;  /* 0x0000000000067805 */ /* 0x000fca0000008a00 */
[----:B------:R-:W-:-:S05]  /*0f30*/  IMAD R6, R6, -0xa0, RZ ;  /* 0xffffff6006067824 */ /* 0x000fca00078e02ff */
[----:B------:R-:W-:-:S14]  /*0f40*/  R2UR UR8, R6 ;  /* 0x00000000060872ca */ /* 0x000fdc00000e0000 */
[----:B------:R-:W3:Y:S01]  /*0f50*/  LDCU UR8, c[0x0][UR8+0x2a4] ;  /* 0x00005480080877ac */ /* 0x000ee20008000800 */
[----:B------:R-:W-:-:S05]  /*0f60*/  CS2R.32 R6, SR_CgaSize ;  /* 0x0000000000067805 */ /* 0x000fca0000008a00 */
[----:B------:R-:W-:-:S05]  /*0f70*/  IMAD R6, R6, -0xa0, RZ ;  /* 0xffffff6006067824 */ /* 0x000fca00078e02ff */
[----:B------:R-:W-:-:S14]  /*0f80*/  R2UR UR7, R6 ;  /* 0x00000000060772ca */ /* 0x000fdc00000e0000 */
[----:B------:R-:W3:Y:S01]  /*0f90*/  LDCU UR7, c[0x0][UR7+0x2a0] ;  /* 0x00005400070777ac */ /* 0x000ee20008000800 */
[----:B------:R-:W-:Y:S02]  /*0fa0*/  UISETP.GT.U32.AND UP1, UPT, UR28, 0xffff, UPT ;  /* 0x0000ffff1c00788c */ /* 0x000fe4000bf24070 */
[----:B------:R-:W-:Y:S02]  /*0fb0*/  USHF.R.U32.HI UR50, URZ, 0x1, UR59 ;  /* 0x00000001ff327899 */ /* 0x000fe4000801163b */
[----:B------:R-:W-:Y:S02]  /*0fc0*/  USHF.L.U32 UR60, UR59, 0xb, URZ ;  /* 0x0000000b3b3c7899 */ /* 0x000fe400080006ff */
[----:B------:R-:W-:Y:S01]  /*0fd0*/  USHF.L.U32 UR53, UR59, 0x8, URZ ;  /* 0x000000083b357899 */ /* 0x000fe200080006ff */
[----:B--2---:R-:W-:Y:S01]  /*0fe0*/  I2FP.F32.U32 R3, UR70 ;  /* 0x0000004600037c45 */ /* 0x004fe20008201000 */
[----:B------:R-:W-:Y:S01]  /*0ff0*/  UMOV UR12, 0x55 ;  /* 0x00000055000c7882 */ /* 0x000fe20000000000 */
[----:B------:R-:W-:Y:S01]  /*1000*/  UMOV UR11, 0x3 ;  /* 0x00000003000b7882 */ /* 0x000fe20000000000 */
[----:B------:R-:W2:Y:S02]  /*1010*/  LDCU UR21, c[0x0][0xf24] ;  /* 0x0001e480ff1577ac */ /* 0x000ea40008000800 */
[----:B-1----:R-:W-:Y:S01]  /*1020*/  FMUL R3, R3, UR5 ;  /* 0x0000000503037c20 */ /* 0x002fe20008400000 */
[----:B------:R-:W-:Y:S01]  /*1030*/  ULOP3.LUT UR5, UR59, 0x6, URZ, 0xc0, !UPT ;  /* 0x000000063b057892 */ /* 0x000fe2000f8ec0ff */
[----:B----4-:R-:W-:Y:S01]  /*1040*/  I2FP.F32.U32 R0, UR27 ;  /* 0x0000001b00007c45 */ /* 0x010fe20008201000 */
[----:B------:R-:W1:Y:S03]  /*1050*/  LDCU UR15, c[0x0][0xf24] ;  /* 0x0001e480ff0f77ac */ /* 0x000e660008000800 */
[----:B------:R-:W4:Y:S01]  /*1060*/  F2I.U32.TRUNC.NTZ R3, R3 ;  /* 0x0000000300037305 */ /* 0x000f22000020f000 */
[----:B---3--:R-:W-:Y:S01]  /*1070*/  FMUL R0, R0, UR4 ;  /* 0x0000000400007c20 */ /* 0x008fe20008400000 */
[----:B------:R-:W-:Y:S01]  /*1080*/  UISETP.GT.U32.AND UP0, UPT, UR5, 0xffff, UPT ;  /* 0x0000ffff0500788c */ /* 0x000fe2000bf04070 */
[----:B------:R-:W3:Y:S05]  /*1090*/  LDCU UR29, c[0x0][0xf30] ;  /* 0x0001e600ff1d77ac */ /* 0x000eea0008000800 */
[----:B------:R-:W2:Y:S01]  /*10a0*/  F2I.U32.TRUNC.NTZ R0, R0 ;  /* 0x0000000000007305 */ /* 0x000ea2000020f000 */
[----:B------:R-:W-:-:S02]  /*10b0*/  USEL UR37, UR5, 0xffff, !UP0 ;  /* 0x0000ffff05257887 */ /* 0x000fc4000c000000 */
[----:B------:R-:W-:Y:S01]  /*10c0*/  USEL UR46, UR28, 0xffff, !UP1 ;  /* 0x0000ffff1c2e7887 */ /* 0x000fe2000c800000 */
[----:B------:R-:W-:Y:S01]  /*10d0*/  UMOV UR20, UR70 ;  /* 0x0000004600147c82 */ /* 0x000fe20008000000 */
[----:B----4-:R-:W-:Y:S02]  /*10e0*/  R2UR UR4, R3 ;  /* 0x00000000030472ca */ /* 0x010fe400000e0000 */
[----:B------:R-:W-:Y:S02]  /*10f0*/  PRMT R3, RZ, 0x7610, R3 ;  /* 0x00007610ff037816 */ /* 0x000fe40000000003 */
[----:B--2---:R-:W-:Y:S02]  /*1100*/  R2UR UR6, R0 ;  /* 0x00000000000672ca */ /* 0x004fe400000e0000 */
[----:B------:R-:W-:-:S07]  /*1110*/  PRMT R0, RZ, 0x7610, R0 ;  /* 0x00007610ff007816 */ /* 0x000fce0000000000 */
[----:B------:R-:W-:-:S04]  /*1120*/  UIADD3 UR5, UPT, UPT, -UR4, URZ, URZ ;  /* 0x000000ff04057290 */ /* 0x000fc8000fffe1ff */
[----:B------:R-:W-:Y:S02]  /*1130*/  UIMAD UR5, UR7, UR5, UR70 ;  /* 0x00000005070572a4 */ /* 0x000fe4000f8e0246 */
[----:B------:R-:W-:-:S04]  /*1140*/  UIADD3 UR4, UPT, UPT, -UR6, URZ, URZ ;  /* 0x000000ff06047290 */ /* 0x000fc8000fffe1ff */
[----:B------:R-:W-:Y:S01]  /*1150*/  IMAD.U32 R6, RZ, RZ, UR5 ;  /* 0x00000005ff067e24 */ /* 0x000fe2000f8e00ff */
[----:B------:R-:W-:-:S06]  /*1160*/  UIMAD UR4, UR8, UR4, UR27 ;  /* 0x00000004080472a4 */ /* 0x000fcc000f8e021b */
[----:B------:R-:W-:-:S05]  /*1170*/  IMAD.U32 R5, RZ, RZ, UR4 ;  /* 0x00000004ff057e24 */ /* 0x000fca000f8e00ff */
[----:B------:R2:W-:Y:S04]  /*1180*/  STL [R1+0x2c], R5 ;  /* 0x00002c0501007387 */ /* 0x0005e80000100800 */
[----:B------:R2:W-:Y:S01]  /*1190*/  STL [R1+0x30], R6 ;  /* 0x0000300601007387 */ /* 0x0005e20000100800 */
[----:B-1-3--:R-:W-:Y:S05]  /*11a0*/  BRA.U UP5, `(.L_x_17) ;  /* 0x0000000105607547 */ /* 0x00afea000b800000 */
[----:B------:R-:W-:Y:S02]  /*11b0*/  R2UR UR4, R6 ;  /* 0x00000000060472ca */ /* 0x000fe400000e0000 */
[----:B------:R-:W-:-:S11]  /*11c0*/  R2UR UR13, R5 ;  /* 0x00000000050d72ca */ /* 0x000fd600000e0000 */
[----:B------:R-:W-:Y:S02]  /*11d0*/  UISETP.GT.U32.AND UP0, UPT, UR4, 0x1, UPT ;  /* 0x000000010400788c */ /* 0x000fe4000bf04070 */
[----:B------:R-:W-:Y:S02]  /*11e0*/  ULOP3.LUT UR10, UR4, 0xfffffffe, URZ, 0xc0, !UPT ;  /* 0xfffffffe040a7892 */ /* 0x000fe4000f8ec0ff */
[----:B------:R-:W-:Y:S02]  /*11f0*/  UISETP.NE.AND UP3, UPT, UR13, URZ, UP0 ;  /* 0x000000ff0d00728c */ /* 0x000fe40008765270 */
[----:B------:R-:W-:Y:S02]  /*1200*/  UISETP.NE.AND UP2, UPT, UR13, 0x1, UP0 ;  /* 0x000000010d00788c */ /* 0x000fe40008745270 */
[----:B------:R-:W-:Y:S02]  /*1210*/  UISETP.NE.AND UP1, UPT, UR13, 0x2, UP0 ;  /* 0x000000020d00788c */ /* 0x000fe40008725270 */
[----:B------:R-:W-:-:S02]  /*1220*/  UISETP.NE.AND UP0, UPT, UR13, 0x3, UP0 ;  /* 0x000000030d00788c */ /* 0x000fc40008705270 */
[----:B------:R-:W-:Y:S02]  /*1230*/  USEL UR6, URZ, 0x1, UP3 ;  /* 0x00000001ff067887 */ /* 0x000fe40009800000 */
[----:B------:R-:W-:Y:S02]  /*1240*/  USEL UR5, URZ, 0x4, UP2 ;  /* 0x00000004ff057887 */ /* 0x000fe40009000000 */
[----:B------:R-:W-:Y:S02]  /*1250*/  USEL UR4, URZ, 0x10, UP1 ;  /* 0x00000010ff047887 */ /* 0x000fe40008800000 */
[----:B------:R-:W-:Y:S02]  /*1260*/  USEL UR9, URZ, 0x40, UP0 ;  /* 0x00000040ff097887 */ /* 0x000fe40008000000 */
[----:B------:R-:W-:Y:S02]  /*1270*/  USEL UR8, URZ, 0x2, UP3 ;  /* 0x00000002ff087887 */ /* 0x000fe40009800000 */
[----:B------:R-:W-:-:S02]  /*1280*/  UIADD3 UR4, UPT, UPT, UR4, UR5, UR6 ;  /* 0x0000000504047290 */ /* 0x000fc4000fffe006 */
[----:B------:R-:W-:Y:S02]  /*1290*/  USEL UR7, URZ, 0x8, UP2 ;  /* 0x00000008ff077887 */ /* 0x000fe40009000000 */
[----:B------:R-:W-:Y:S02]  /*12a0*/  USEL UR6, URZ, 0x20, UP1 ;  /* 0x00000020ff067887 */ /* 0x000fe40008800000 */
[----:B------:R-:W-:Y:S02]  /*12b0*/  UIADD3 UR5, UPT, UPT, UR8, UR9, UR4 ;  /* 0x0000000908057290 */ /* 0x000fe4000fffe004 */
[----:B------:R-:W-:Y:S02]  /*12c0*/  ULEA UR4, UR13, UR10, 0x1 ;  /* 0x0000000a0d047291 */ /* 0x000fe4000f8e08ff */
[----:B------:R-:W-:Y:S02]  /*12d0*/  USEL UR8, URZ, 0x80, UP0 ;  /* 0x00000080ff087887 */ /* 0x000fe40008000000 */
[----:B------:R-:W-:-:S02]  /*12e0*/  UIADD3 UR5, UPT, UPT, UR6, UR7, UR5 ;  /* 0x0000000706057290 */ /* 0x000fc4000fffe005 */
[----:B------:R-:W-:Y:S02]  /*12f0*/  USHF.L.U32 UR4, UR11, UR4, URZ ;  /* 0x000000040b047299 */ /* 0x000fe400080006ff */
[----:B------:R-:W-:-:S04]  /*1300*/  UIADD3 UR5, UPT, UPT, UR5, UR8, URZ ;  /* 0x0000000805057290 */ /* 0x000fc8000fffe0ff */
[----:B------:R-:W-:Y:S02]  /*1310*/  IMAD.U32 R3, RZ, RZ, UR4 ;  /* 0x00000004ff037e24 */ /* 0x000fe4000f8e00ff */
[----:B------:R-:W-:-:S07]  /*1320*/  IMAD.U32 R0, RZ, RZ, UR5 ;  /* 0x00000005ff007e24 */ /* 0x000fce000f8e00ff */
.L_x_17:
[----:B------:R-:W1:Y:S01]  /*1330*/  S2UR UR36, SR_CTAID.Z ;  /* 0x00000000002479c3 */ /* 0x000e620000002700 */
[----:B------:R-:W-:Y:S02]  /*1340*/  UISETP.GE.AND UP0, UPT, UR21, 0x1, UPT ;  /* 0x000000011500788c */ /* 0x000fe4000bf06270 */
[----:B------:R-:W-:Y:S02]  /*1350*/  USHF.L.U32 UR4, UR70, 0x7, URZ ;  /* 0x0000000746047899 */ /* 0x000fe400080006ff */
[----:B------:R-:W-:Y:S02]  /*1360*/  ULOP3.LUT UR52, UR60, 0x800, URZ, 0xc0, !UPT ;  /* 0x000008003c347892 */ /* 0x000fe4000f8ec0ff */
[----:B------:R-:W-:Y:S02]  /*1370*/  ULOP3.LUT UR46, UR46, 0xffff, URZ, 0xc0, !UPT ;  /* 0x0000ffff2e2e7892 */ /* 0x000fe4000f8ec0ff */
[----:B------:R-:W-:Y:S02]  /*1380*/  ULOP3.LUT UR37, UR37, 0xffff, URZ, 0xc0, !UPT ;  /* 0x0000ffff25257892 */ /* 0x000fe4000f8ec0ff */
[----:B------:R-:W-:-:S02]  /*1390*/  UISETP.NE.AND UP3, UPT, UR14, 0x2, UPT ;  /* 0x000000020e00788c */ /* 0x000fc4000bf65270 */
[----:B------:R-:W-:Y:S02]  /*13a0*/  ULOP3.LUT UR50, UR50, 0x3, URZ, 0xc0, !UPT ;  /* 0x0000000332327892 */ /* 0x000fe4000f8ec0ff */
[----:B------:R-:W-:Y:S02]  /*13b0*/  ULOP3.LUT UR53, UR53, 0x600, URZ, 0xc0, !UPT ;  /* 0x0000060035357892 */ /* 0x000fe4000f8ec0ff */
[----:B------:R-:W-:Y:S02]  /*13c0*/  ULOP3.LUT UR68, UR4, 0x80, URZ, 0xc0, !UPT ;  /* 0x0000008004447892 */ /* 0x000fe4000f8ec0ff */
[----:B------:R-:W-:Y:S02]  /*13d0*/  USHF.R.U32.HI UR51, URZ, 0xa, UR52 ;  /* 0x0000000aff337899 */ /* 0x000fe40008011634 */
[----:B------:R-:W-:Y:S02]  /*13e0*/  USHF.L.U32 UR46, UR12, UR46, URZ ;  /* 0x0000002e0c2e7299 */ /* 0x000fe400080006ff */
[----:B------:R-:W-:Y:S01]  /*13f0*/  USHF.L.U32 UR37, UR11, UR37, URZ ;  /* 0x000000250b257299 */ /* 0x000fe200080006ff */
[----:B-1----:R-:W-:Y:S11]  /*1400*/  BRA.U !UP0, `(.L_x_18) ;  /* 0x0000000108d47547 */ /* 0x002ff6000b800000 */
[----:B------:R-:W1:Y:S01]  /*1410*/  LDCU.128 UR16, c[0x0][0xf10] ;  /* 0x0001e200ff1077ac */ /* 0x000e620008000c00 */
[----:B------:R-:W3:Y:S01]  /*1420*/  LDCU UR6, c[0x0][0x370] ;  /* 0x00006e00ff0677ac */ /* 0x000ee20008000800 */
[----:B------:R-:W4:Y:S01]  /*1430*/  LDCU UR5, c[0x0][0x374] ;  /* 0x00006e80ff0577ac */ /* 0x000f220008000800 */
[----:B------:R-:W2:Y:S01]  /*1440*/  LDCU UR26, c[0x0][0xf0c] ;  /* 0x0001e180ff1a77ac */ /* 0x000ea20008000800 */
[----:B------:R-:W2:Y:S01]  /*1450*/  LDCU UR7, c[0x0][0xf20] ;  /* 0x0001e400ff0777ac */ /* 0x000ea20008000800 */
[----:B------:R-:W2:Y:S01]  /*1460*/  LDCU.64 UR8, c[0x0][0xf28] ;  /* 0x0001e500ff0877ac */ /* 0x000ea20008000a00 */
[----:B-1----:R-:W-:Y:S02]  /*1470*/  UISETP.NE.AND UP0, UPT, UR18, 0x1, UPT ;  /* 0x000000011200788c */ /* 0x002fe4000bf05270 */
[----:B----4-:R-:W-:Y:S02]  /*1480*/  UIMAD.WIDE.U32 UR10, UR5, UR19, URZ ;  /* 0x00000013050a72a5 */ /* 0x010fe4000f8e00ff */
[----:B---3--:R-:W-:-:S02]  /*1490*/  UIMAD.WIDE.U32 UR22, UR6, UR16, URZ ;  /* 0x00000010061672a5 */ /* 0x008fc4000f8e00ff */
[----:B--2---:R-:W-:Y:S02]  /*14a0*/  UISETP.NE.AND UP1, UPT, UR26, 0x1, UPT ;  /* 0x000000011a00788c */ /* 0x004fe4000bf25270 */
[----:B------:R-:W-:Y:S01]  /*14b0*/  UISETP.NE.AND UP2, UPT, UR21, 0x1, UPT ;  /* 0x000000011500788c */ /* 0x000fe2000bf45270 */
[----:B------:R-:W-:Y:S02]  /*14c0*/  UMOV UR10, UR11 ;  /* 0x0000000b000a7c82 */ /* 0x000fe40008000000 */
[----:B------:R-:W-:Y:S01]  /*14d0*/  UMOV UR22, UR23 ;  /* 0x0000001700167c82 */ /* 0x000fe20008000000 */
[----:B------:R-:W-:Y:S02]  /*14e0*/  @UP0 USHF.R.U32.HI UR5, URZ, UR7, UR10 ;  /* 0x00000007ff050299 */ /* 0x000fe4000801160a */
[----:B------:R-:W-:Y:S02]  /*14f0*/  UIMAD.WIDE.U32 UR24, UR27, UR19, URZ ;  /* 0x000000131b1872a5 */ /* 0x000fe4000f8e00ff */
[----:B------:R-:W-:-:S02]  /*1500*/  UIMAD.WIDE.U32 UR10, UR5, UR8, URZ ;  /* 0x00000008050a72a5 */ /* 0x000fc4000f8e00ff */
[----:B------:R-:W-:Y:S02]  /*1510*/  @UP1 USHF.R.U32.HI UR6, URZ, UR17, UR22 ;  /* 0x00000011ff061299 */ /* 0x000fe40008011616 */
[----:B------:R-:W-:Y:S02]  /*1520*/  UIMAD.WIDE.U32 UR12, UR20, UR16, URZ ;  /* 0x00000010140c72a5 */ /* 0x000fe4000f8e00ff */
[----:B------:R-:W-:Y:S01]  /*1530*/  UIMAD.WIDE.U32 UR22, UR6, UR8, URZ ;  /* 0x00000008061672a5 */ /* 0x000fe2000f8e00ff */
[----:B------:R-:W-:Y:S01]  /*1540*/  UMOV UR4, UR25 ;  /* 0x0000001900047c82 */ /* 0x000fe20008000000 */
[----:B------:R-:W-:Y:S01]  /*1550*/  UMOV UR10, UR11 ;  /* 0x0000000b000a7c82 */ /* 0x000fe20008000000 */
[----:B------:R-:W-:Y:S02]  /*1560*/  USHF.R.U32.HI UR4, URZ, UR7, UR4 ;  /* 0x00000007ff047299 */ /* 0x000fe40008011604 */
[----:B------:R-:W-:Y:S01]  /*1570*/  @UP2 USHF.R.U32.HI UR5, URZ, UR9, UR10 ;  /* 0x00000009ff052299 */ /* 0x000fe2000801160a */
[----:B------:R-:W-:Y:S01]  /*1580*/  UMOV UR12, UR13 ;  /* 0x0000000d000c7c82 */ /* 0x000fe20008000000 */
[----:B------:R-:W-:Y:S01]  /*1590*/  UMOV UR22, UR23 ;  /* 0x0000001700167c82 */ /* 0x000fe20008000000 */
[----:B------:R-:W-:-:S02]  /*15a0*/  USHF.R.U32.HI UR17, URZ, UR17, UR12 ;  /* 0x00000011ff117299 */ /* 0x000fc4000801160c */
[----:B------:R-:W-:Y:S02]  /*15b0*/  USEL UR4, UR27, UR4, !UP0 ;  /* 0x000000041b047287 */ /* 0x000fe4000c000000 */
[----:B------:R-:W-:Y:S02]  /*15c0*/  @UP2 USHF.R.U32.HI UR6, URZ, UR9, UR22 ;  /* 0x00000009ff062299 */ /* 0x000fe40008011616 */
[----:B------:R-:W-:Y:S02]  /*15d0*/  UIMAD UR7, UR5, UR21, URZ ;  /* 0x00000015050772a4 */ /* 0x000fe4000f8e02ff */
[----:B------:R-:W-:Y:S02]  /*15e0*/  USEL UR5, UR20, UR17, !UP1 ;  /* 0x0000001114057287 */ /* 0x000fe4000c800000 */
[----:B------:R-:W-:Y:S02]  /*15f0*/  UIMAD UR12, UR6, UR21, URZ ;  /* 0x00000015060c72a4 */ /* 0x000fe4000f8e02ff */
[----:B------:R-:W-:-:S02]  /*1600*/  UISETP.GE.AND UP0, UPT, UR4, UR7, UPT ;  /* 0x000000070400728c */ /* 0x000fc4000bf06270 */
[----:B------:R-:W-:Y:S02]  /*1610*/  UIMAD.WIDE.U32 UR10, UR4, UR8, URZ ;  /* 0x00000008040a72a5 */ /* 0x000fe4000f8e00ff */
[----:B------:R-:W-:Y:S02]  /*1620*/  UISETP.GE.OR UP0, UPT, UR5, UR12, UP0 ;  /* 0x0000000c0500728c */ /* 0x000fe40008706670 */
[----:B------:R-:W-:Y:S02]  /*1630*/  UIMAD.WIDE.U32 UR12, UR5, UR8, URZ ;  /* 0x00000008050c72a5 */ /* 0x000fe4000f8e00ff */
[----:B------:R-:W-:Y:S01]  /*1640*/  UIADD3 UR10, UPT, UPT, -UR4, URZ, URZ ;  /* 0x000000ff040a7290 */ /* 0x000fe2000fffe1ff */
[----:B------:R-:W-:Y:S01]  /*1650*/  UMOV UR8, UR11 ;  /* 0x0000000b00087c82 */ /* 0x000fe20008000000 */
[----:B------:R-:W-:Y:S02]  /*1660*/  UIADD3 UR11, UPT, UPT, -UR5, URZ, URZ ;  /* 0x000000ff050b7290 */ /* 0x000fe4000fffe1ff */
[----:B------:R-:W-:-:S03]  /*1670*/  USHF.R.U32.HI UR8, URZ, UR9, UR8 ;  /* 0x00000009ff087299 */ /* 0x000fc60008011608 */
[----:B------:R-:W-:Y:S01]  /*1680*/  @!UP0 UMOV UR7, UR13 ;  /* 0x0000000d00078c82 */ /* 0x000fe20008000000 */
[----:B------:R-:W-:Y:S02]  /*1690*/  UIMAD UR27, UR18, UR10, UR27 ;  /* 0x0000000a121b72a4 */ /* 0x000fe4000f8e021b */
[----:B------:R-:W-:Y:S02]  /*16a0*/  USEL UR8, UR4, UR8, !UP2 ;  /* 0x0000000804087287 */ /* 0x000fe4000d000000 */
[----:B------:R-:W-:Y:S02]  /*16b0*/  @!UP0 USHF.R.U32.HI UR7, URZ, UR9, UR7 ;  /* 0x00000009ff078299 */ /* 0x000fe40008011607 */
[----:B------:R-:W-:Y:S02]  /*16c0*/  UIADD3 UR9, UPT, UPT, -UR8, URZ, URZ ;  /* 0x000000ff08097290 */ /* 0x000fe4000fffe1ff */
[----:B------:R-:W-:Y:S02]  /*16d0*/  @!UP0 USEL UR7, UR5, UR7, !UP2 ;  /* 0x0000000705078287 */ /* 0x000fe4000d000000 */
[----:B------:R-:W-:-:S02]  /*16e0*/  UIMAD UR9, UR21, UR9, UR4 ;  /* 0x00000009150972a4 */ /* 0x000fc4000f8e0204 */
[----:B------:R-:W-:Y:S02]  /*16f0*/  @!UP0 UIADD3 UR8, UPT, UPT, UR8, -UR7, URZ ;  /* 0x8000000708088290 */ /* 0x000fe4000fffe0ff */
[----:B------:R-:W-:Y:S02]  /*1700*/  @!UP0 UIMAD UR6, UR9, UR6, UR7 ;  /* 0x00000006090682a4 */ /* 0x000fe4000f8e0207 */
[----:B------:R-:W-:Y:S02]  /*1710*/  @!UP0 UIMAD UR4, UR8, UR21, UR5 ;  /* 0x00000015080482a4 */ /* 0x000fe4000f8e0205 */
[----:B------:R-:W-:Y:S02]  /*1720*/  UIMAD UR20, UR26, UR11, UR20 ;  /* 0x0000000b1a1472a4 */ /* 0x000fe4000f8e0214 */
[----:B------:R-:W-:Y:S01]  /*1730*/  UIMAD UR27, UR4, UR18, UR27 ;  /* 0x00000012041b72a4 */ /* 0x000fe2000f8e021b */
[----:B------:R-:W-:Y:S02]  /*1740*/  @!UP0 UMOV UR5, UR6 ;  /* 0x0000000600058c82 */ /* 0x000fe40008000000 */
[----:B------:R-:W-:-:S12]  /*1750*/  UIMAD UR20, UR5, UR26, UR20 ;  /* 0x0000001a051472a4 */ /* 0x000fd8000f8e0214 */
.L_x_18:
[----:B------:R-:W-:-:S09]  /*1760*/  UISETP.NE.AND UP0, UPT, UR29, 0x1, UPT ;  /* 0x000000011d00788c */ /* 0x000fd2000bf05270 */
[----:B------:R-:W-:Y:S05]  /*1770*/  BRA.U UP0, `(.L_x_19) ;  /* 0x0000000100447547 */ /* 0x000fea000b800000 */
[----:B------:R-:W1:Y:S01]  /*1780*/  LDCU.128 UR8, c[0x0][0xf10] ;  /* 0x0001e200ff0877ac */ /* 0x000e620008000c00 */
[----:B------:R-:W3:Y:S01]  /*1790*/  LDCU UR12, c[0x0][0xf0c] ;  /* 0x0001e180ff0c77ac */ /* 0x000ee20008000800 */
[----:B------:R-:W4:Y:S01]  /*17a0*/  LDCU UR13, c[0x0][0xf20] ;  /* 0x0001e400ff0d77ac */ /* 0x000f220008000800 */
[----:B-1----:R-:W-:Y:S02]  /*17b0*/  UIMAD.WIDE.U32 UR6, UR20, UR8, URZ ;  /* 0x00000008140672a5 */ /* 0x002fe4000f8e00ff */
[----:B------:R-:W-:Y:S02]  /*17c0*/  UIMAD.WIDE.U32 UR4, UR27, UR11, URZ ;  /* 0x0000000b1b0472a5 */ /* 0x000fe4000f8e00ff */
[----:B---3--:R-:W-:Y:S02]  /*17d0*/  UISETP.NE.AND UP1, UPT, UR12, 0x1, UPT ;  /* 0x000000010c00788c */ /* 0x008fe4000bf25270 */
[----:B------:R-:W-:Y:S01]  /*17e0*/  UISETP.NE.AND UP0, UPT, UR10, 0x1, UPT ;  /* 0x000000010a00788c */ /* 0x000fe2000bf05270 */
[----:B------:R-:W-:-:S02]  /*17f0*/  UMOV UR6, UR7 ;  /* 0x0000000700067c82 */ /* 0x000fc40008000000 */
[----:B------:R-:W-:Y:S01]  /*1800*/  UMOV UR4, UR5 ;  /* 0x0000000500047c82 */ /* 0x000fe20008000000 */
[----:B------:R-:W-:Y:S02]  /*1810*/  USHF.R.U32.HI UR9, URZ, UR9, UR6 ;  /* 0x00000009ff097299 */ /* 0x000fe40008011606 */
[----:B----4-:R-:W-:Y:S02]  /*1820*/  USHF.R.U32.HI UR4, URZ, UR13, UR4 ;  /* 0x0000000dff047299 */ /* 0x010fe40008011604 */
[----:B------:R-:W-:Y:S02]  /*1830*/  USEL UR5, UR20, UR9, !UP1 ;  /* 0x0000000914057287 */ /* 0x000fe4000c800000 */
[----:B------:R-:W-:-:S04]  /*1840*/  USEL UR4, UR27, UR4, !UP0 ;  /* 0x000000041b047287 */ /* 0x000fc8000c000000 */
[----:B------:R-:W-:Y:S02]  /*1850*/  UIADD3 UR6, UPT, UPT, UR5, -UR4, URZ ;  /* 0x8000000405067290 */ /* 0x000fe4000fffe0ff */
[----:B------:R-:W-:Y:S02]  /*1860*/  UIADD3 UR4, UPT, UPT, -UR5, UR4, URZ ;  /* 0x0000000405047290 */ /* 0x000fe4000fffe1ff */
[----:B------:R-:W-:Y:S02]  /*1870*/  UIMAD UR27, UR6, UR10, UR27 ;  /* 0x0000000a061b72a4 */ /* 0x000fe4000f8e021b */
[----:B------:R-:W-:-:S12]  /*1880*/  UIMAD UR20, UR4, UR12, UR20 ;  /* 0x0000000c041472a4 */ /* 0x000fd8000f8e0214 */
.L_x_19:
[----:B------:R-:W-:Y:S05]  /*1890*/  BRA.U !UP6, `(.L_x_20) ;  /* 0x000000010e0c7547 */ /* 0x000fea000b800000 */
[----:B------:R-:W-:Y:S01]  /*18a0*/  UCGABAR_WAIT ;  /* 0x0000000000007dc7 */ /* 0x000fe20008000000 */
[----:B------:R-:W-:Y:S01]  /*18b0*/  CCTL.IVALL ;  /* 0x00000000ff00798f */ /* 0x000fe20002000000 */
[----:B------:R-:W-:Y:S05]  /*18c0*/  BRA `(.L_x_21) ;  /* 0x0000000000047947 */ /* 0x000fea0003800000 */
.L_x_20:
[----:B------:R-:W-:Y:S06]  /*18d0*/  BAR.SYNC.DEFER_BLOCKING 0x0 ;  /* 0x0000000000007b1d */ /* 0x000fec0000010000 */
.L_x_21:
[----:B------:R-:W-:Y:S05]  /*18e0*/  BRA.U UP3, `(.L_x_22) ;  /* 0x0000001503847547 */ /* 0x000fea000b800000 */
[----:B------:R-:W1:Y:S01]  /*18f0*/  LDCU UR6, c[0x0][0x38c] ;  /* 0x00007180ff0677ac */ /* 0x000e620008000800 */
[----:B------:R-:W-:Y:S01]  /*1900*/  PLOP3.LUT P2, PT, PT, PT, UP4, 0x80, 0x8 ;  /* 0x000000000008781c */ /* 0x000fe20003f4f048 */
[----:B------:R-:W-:Y:S01]  /*1910*/  IMAD.MOV.U32 R12, RZ, RZ, 0x1 ;  /* 0x00000001ff0c7424 */ /* 0x000fe200078e00ff */
[----:B------:R-:W-:Y:S01]  /*1920*/  ISETP.NE.AND P3, PT, R2, RZ, P4 ;  /* 0x000000ff0200720c */ /* 0x000fe20002765270 */
[----:B------:R-:W-:Y:S01]  /*1930*/  UMOV UR7, 0x400 ;  /* 0x0000040000077882 */ /* 0x000fe20000000000 */
[----:B------:R-:W-:Y:S01]  /*1940*/  UISETP.NE.AND UP1, UPT, UR14, URZ, UPT ;  /* 0x000000ff0e00728c */ /* 0x000fe2000bf25270 */
[----:B------:R-:W-:Y:S01]  /*1950*/  PLOP3.LUT P2, PT, P2, PT, PT, 0x8, 0x80 ;  /* 0x000000000080781c */ /* 0x000fe2000174e170 */
[----:B------:R-:W-:Y:S01]  /*1960*/  ULEA UR7, UR59, UR7, 0x18 ;  /* 0x000000073b077291 */ /* 0x000fe2000f8ec0ff */
[----:B------:R-:W-:Y:S01]  /*1970*/  CS2R R10, SRZ ;  /* 0x00000000000a7805 */ /* 0x000fe2000001ff00 */
[----:B------:R-:W-:Y:S01]  /*1980*/  IMAD.MOV.U32 R9, RZ, RZ, RZ ;  /* 0x000000ffff097224 */ /* 0x000fe200078e00ff */
[----:B------:R-:W3:Y:S01]  /*1990*/  LDCU UR62, c[0x0][0x370] ;  /* 0x00006e00ff3e77ac */ /* 0x000ee20008000800 */
[----:B------:R-:W-:Y:S01]  /*19a0*/  IMAD.MOV.U32 R8, RZ, RZ, 0x1 ;  /* 0x00000001ff087424 */ /* 0x000fe200078e00ff */
[----:B------:R-:W4:Y:S01]  /*19b0*/  LDCU.64 UR44, c[0x0][0x348] ;  /* 0x00006900ff2c77ac */ /* 0x000f220008000a00 */
[----:B-1----:R-:W-:-:S02]  /*19c0*/  UIADD3 UR5, UPT, UPT, UR6, 0xff, URZ ;  /* 0x000000ff06057890 */ /* 0x002fc4000fffe0ff */
[----:B------:R-:W-:Y:S02]  /*19d0*/  ULEA UR67, UR50, UR68, 0x5 ;  /* 0x0000004432437291 */ /* 0x000fe4000f8e28ff */
[----:B------:R-:W-:Y:S02]  /*19e0*/  USHF.R.S32.HI UR4, URZ, 0x1f, UR5 ;  /* 0x0000001fff047899 */ /* 0x000fe40008011405 */
[----:B------:R-:W-:Y:S02]  /*19f0*/  UIADD3 UR69, UPT, UPT, UR6, 0x1fe, URZ ;  /* 0x000001fe06457890 */ /* 0x000fe4000fffe0ff */
[----:B------:R-:W-:Y:S01]  /*1a00*/  ULEA.HI UR4, UR4, UR5, URZ, 0x8 ;  /* 0x0000000504047291 */ /* 0x000fe2000f8f40ff */
[----:B------:R-:W1:Y:S03]  /*1a10*/  LDCU UR61, c[0x0][0x374] ;  /* 0x00006e80ff3d77ac */ /* 0x000e660008000800 */
[----:B------:R-:W-:-:S02]  /*1a20*/  USHF.R.S32.HI UR64, URZ, 0x8, UR4 ;  /* 0x00000008ff407899 */ /* 0x000fc40008011404 */
[----:B------:R-:W-:Y:S02]  /*1a30*/  UIADD3 UR4, UPT, UPT, UR6, -0x1, URZ ;  /* 0xffffffff06047890 */ /* 0x000fe4000fffe0ff */
[----:B------:R-:W-:Y:S02]  /*1a40*/  UISETP.LT.U32.AND UP0, UPT, UR64, 0x3, UPT ;  /* 0x000000034000788c */ /* 0x000fe4000bf01070 */
[----:B------:R-:W-:Y:S02]  /*1a50*/  UISETP.GE.U32.AND UP2, UPT, UR4, -0x1ff, UPT ;  /* 0xfffffe010400788c */ /* 0x000fe4000bf46070 */
[----:B------:R-:W-:Y:S02]  /*1a60*/  USEL UR63, UR64, 0x3, UP0 ;  /* 0x00000003403f7887 */ /* 0x000fe40008000000 */
[----:B------:R-:W-:Y:S02]  /*1a70*/  USEL UR29, UR43, 0x2, UP1 ;  /* 0x000000022b1d7887 */ /* 0x000fe40008800000 */
[----:B------:R-:W-:-:S02]  /*1a80*/  UIADD3 UR4, UPT, UPT, UR63, -0x1, URZ ;  /* 0xffffffff3f047890 */ /* 0x000fc4000fffe0ff */
[----:B------:R-:W-:Y:S02]  /*1a90*/  UIADD3 UR56, UPT, UPT, UR7, 0x30800, UR53 ;  /* 0x0003080007387890 */ /* 0x000fe4000fffe035 */
[----:B------:R-:W-:Y:S02]  /*1aa0*/  UIADD3 UR55, UPT, UPT, UR7, 0x32000, UR52 ;  /* 0x0003200007377890 */ /* 0x000fe4000fffe034 */
[----:B------:R-:W-:Y:S02]  /*1ab0*/  @UP2 UIADD3 UR4, UPT, UPT, UR63, URZ, URZ ;  /* 0x000000ff3f042290 */ /* 0x000fe4000fffe0ff */
[----:B------:R-:W-:Y:S02]  /*1ac0*/  UIADD3 UR66, UPT, UPT, UR64, -UR63, URZ ;  /* 0x8000003f40427290 */ /* 0x000fe4000fffe0ff */
[----:B------:R-:W-:Y:S02]  /*1ad0*/  UIADD3 UR54, UPT, UPT, UR4, 0x1, URZ ;  /* 0x0000000104367890 */ /* 0x000fe4000fffe0ff */
[----:B------:R-:W-:Y:S01]  /*1ae0*/  UIADD3 UR65, UPT, UPT, -UR4, URZ, URZ ;  /* 0x000000ff04417290 */ /* 0x000fe2000fffe1ff */
[----:B-1-34-:R-:W-:-:S11]  /*1af0*/  UMOV UR22, URZ ;  /* 0x000000ff00167c82 */ /* 0x01afd60008000000 */
.L_x_46:
[----:B------:R-:W-:-:S09]  /*1b00*/  UISETP.NE.AND UP0, UPT, UR59, URZ, UPT ;  /* 0x000000ff3b00728c */ /* 0x000fd2000bf05270 */
[----:B----4-:R-:W-:Y:S05]  /*1b10*/  BRA.U UP0, `(.L_x_23) ;  /* 0x0000000100287547 */ /* 0x010fea000b800000 */
[----:B------:R-:W-:Y:S02]  /*1b20*/  LEA R0, R9, UR7, 0x3 ;  /* 0x0000000709007c11 */ /* 0x000fe4000f8e18ff */
[----:B------:R-:W-:-:S04]  /*1b30*/  SHF.L.U32 R3, R8, 0x1f, RZ ;  /* 0x0000001f08037819 */ /* 0x000fc800000006ff */
[----:B------:R-:W1:Y:S02]  /*1b40*/  SYNCS.PHASECHK.TRANS64.TRYWAIT P0, [R0+URZ+0xb0], R3 ;  /* 0x0000b003000075a7 */ /* 0x000e6400080011ff */
[----:B-1----:R-:W-:Y:S05]  /*1b50*/  @!P0 BRA `(.L_x_24) ;  /* 0x000000ac00148947 */ /* 0x002fea0003800000 */
.L_x_135:
[----:B------:R3:W-:Y:S01]  /*1b60*/  SYNCS.ARRIVE.TRANS64.A1T0 RZ, [R0+URZ+0xa0], RZ ;  /* 0x0000a0ff00ff79a7 */ /* 0x0007e200081000ff */
[----:B------:R-:W-:-:S05]  /*1b70*/  VIADD R9, R9, 0x1 ;  /* 0x0000000109097836 */ /* 0x000fca0000000000 */
[----:B------:R-:W-:-:S04]  /*1b80*/  ISETP.NE.AND P0, PT, R9, 0x2, PT ;  /* 0x000000020900780c */ /* 0x000fc80003f05270 */
[----:B-1----:R-:W-:Y:S02]  /*1b90*/  SEL R3, RZ, 0x1, P0 ;  /* 0x00000001ff037807 */ /* 0x002fe40000000000 */
[----:B------:R-:W-:Y:S02]  /*1ba0*/  SEL R9, R9, RZ, P0 ;  /* 0x000000ff09097207 */ /* 0x000fe40000000000 */
[----:B------:R-:W-:Y:S02]  /*1bb0*/  LOP3.LUT R8, R8, R3, RZ, 0x3c, !PT ;  /* 0x0000000308087212 */ /* 0x000fe400078e3cff */
.L_x_23:
[----:B------:R-:W-:Y:S01]  /*1bc0*/  ULEA UR4, UR22, UR7, 0x3 ;  /* 0x0000000716047291 */ /* 0x000fe2000f8e18ff */
[----:B---3--:R-:W-:Y:S01]  /*1bd0*/  SHF.L.U32 R0, R12, 0x1f, RZ ;  /* 0x0000001f0c007819 */ /* 0x008fe200000006ff */
[----:B------:R-:W-:Y:S02]  /*1be0*/  UISETP.GE.U32.AND UP0, UPT, UR69, 0x1ff, UPT ;  /* 0x000001ff4500788c */ /* 0x000fe4000bf06070 */
[----:B------:R-:W-:Y:S02]  /*1bf0*/  USHF.L.U32 UR11, UR27, 0x1, URZ ;  /* 0x000000011b0b7899 */ /* 0x000fe400080006ff */
[----:B------:R-:W-:Y:S01]  /*1c00*/  ULEA UR27, UR27, UR68, 0x8 ;  /* 0x000000441b1b7291 */ /* 0x000fe2000f8e40ff */
[----:B------:R-:W-:Y:S02]  /*1c10*/  UMOV UR14, URZ ;  /* 0x000000ff000e7c82 */ /* 0x000fe40008000000 */
[----:B------:R1:W3:Y:S01]  /*1c20*/  SYNCS.PHASECHK.TRANS64.TRYWAIT P1, [UR4+0x18], R0 ;  /* 0x00001800ff0075a7 */ /* 0x0002e20008021104 */
[----:B------:R-:W-:-:S04]  /*1c30*/  ULEA.HI UR4, UR20, UR20, URZ, 0x1 ;  /* 0x0000001414047291 */ /* 0x000fc8000f8f08ff */
[----:B------:R-:W-:Y:S02]  /*1c40*/  USHF.L.U32 UR5, UR4, 0x7, URZ ;  /* 0x0000000704057899 */ /* 0x000fe400080006ff */
[----:B------:R-:W-:Y:S02]  /*1c50*/  ULOP3.LUT UR20, UR4, 0xfffffffe, URZ, 0xc0, !UPT ;  /* 0xfffffffe04147892 */ /* 0x000fe4000f8ec0ff */
[----:B------:R-:W-:Y:S02]  /*1c60*/  ULOP3.LUT UR5, UR5, 0xffffff00, URZ, 0xc0, !UPT ;  /* 0xffffff0005057892 */ /* 0x000fe4000f8ec0ff */
[----:B------:R-:W-:Y:S02]  /*1c70*/  ULOP3.LUT UR20, UR20, 0x1, UR70, 0xf8, !UPT ;  /* 0x0000000114147892 */ /* 0x000fe4000f8ef846 */
[----:B------:R-:W-:Y:S01]  /*1c80*/  UIADD3 UR35, UPT, UPT, UR67, UR5, URZ ;  /* 0x0000000543237290 */ /* 0x000fe2000fffe0ff */
[----:B------:R-:W-:Y:S11]  /*1c90*/  BRA.U !UP0, `(.L_x_25) ;  /* 0x00000005082c7547 */ /* 0x000ff6000b800000 */
[----:B------:R-:W-:Y:S01]  /*1ca0*/  UMOV UR23, UR65 ;  /* 0x0000004100177c82 */ /* 0x000fe20008000000 */
[----:B------:R-:W-:Y:S01]  /*1cb0*/  UMOV UR4, UR22 ;  /* 0x0000001600047c82 */ /* 0x000fe20008000000 */
[----:B------:R-:W-:Y:S01]  /*1cc0*/  UMOV UR34, URZ ;  /* 0x000000ff00227c82 */ /* 0x000fe20008000000 */
[----:B------:R-:W-:Y:S01]  /*1cd0*/  UMOV UR19, UR50 ;  /* 0x0000003200137c82 */ /* 0x000fe20008000000 */
[----:B------:R-:W-:-:S05]  /*1ce0*/  UMOV UR12, UR51 ;  /* 0x00000033000c7c82 */ /* 0x000fca0008000000 */
.L_x_33:
[----:B------:R-:W-:Y:S01]  /*1cf0*/  ULEA UR5, UR4, UR7, 0x3 ;  /* 0x0000000704057291 */ /* 0x000fe2000f8e18ff */
[----:B---3--:R-:W-:Y:S01]  /*1d00*/  @P4 MOV R2, 0x13000 ;  /* 0x0001300000024802 */ /* 0x008fe20000000f00 */
[----:B---34-:R-:W-:Y:S10]  /*1d10*/  @P1 BRA `(.L_x_26) ;  /* 0x00000000000c1947 */ /* 0x018ff40003800000 */
[----:B------:R-:W-:-:S04]  /*1d20*/  SHF.L.U32 R3, R12, 0x1f, RZ ;  /* 0x0000001f0c037819 */ /* 0x000fc800000006ff */
[----:B------:R-:W3:Y:S02]  /*1d30*/  SYNCS.PHASECHK.TRANS64.TRYWAIT P0, [UR5+0x18], R3 ;  /* 0x00001803ff0075a7 */ /* 0x000ee40008001105 */
[----:B---3--:R-:W-:Y:S05]  /*1d40*/  @!P0 BRA `(.L_x_27) ;  /* 0x000000a800ac8947 */ /* 0x008fea0003800000 */
.L_x_26:
[----:B------:R3:W-:Y:S01]  /*1d50*/  @P4 SYNCS.ARRIVE.TRANS64 RZ, [UR5], R2 ;  /* 0x00000002ffff49a7 */ /* 0x0007e20008000005 */
[----:B------:R-:W-:Y:S02]  /*1d60*/  ULOP3.LUT UR6, UR29, 0x2, URZ, 0xfc, !UPT ;  /* 0x000000021d067892 */ /* 0x000fe4000f8efcff */
[----:B------:R-:W-:Y:S02]  /*1d70*/  UIADD3 UR23, UPT, UPT, UR23, 0x1, URZ ;  /* 0x0000000117177890 */ /* 0x000fe4000fffe0ff */
[----:B------:R-:W-:Y:S02]  /*1d80*/  UISETP.NE.AND UP0, UPT, UR6, 0x2, UPT ;  /* 0x000000020600788c */ /* 0x000fe4000bf05270 */
[----:B------:R-:W-:-:S07]  /*1d90*/  UISETP.NE.AND UP4, UPT, UR23, 0x1, UPT ;  /* 0x000000011700788c */ /* 0x000fce000bf85270 */
[----:B------:R-:W-:Y:S05]  /*1da0*/  BRA.U UP0, `(.L_x_28) ;  /* 0x0000000100047547 */ /* 0x000fea000b800000 */
[----:B------:R-:W-:Y:S05]  /*1db0*/  BPT.TRAP 0x1 ;  /* 0x000000040000795c */ /* 0x000fea0000300000 */
.L_x_28:
[----:B------:R-:W-:Y:S04]  /*1dc0*/  BSSY.RECONVERGENT B0, `(.L_x_29) ;  /* 0x0000003000007945 */ /* 0x000fe80003800200 */
[----:B------:R-:W-:Y:S05]  /*1dd0*/  @!P3 BRA `(.L_x_30) ;  /* 0x000000000004b947 */ /* 0x000fea0003800000 */
[----:B------:R-:W-:Y:S05]  /*1de0*/  BPT.TRAP 0x1 ;  /* 0x000000040000795c */ /* 0x000fea0000300000 */
.L_x_30:
[----:B------:R-:W-:Y:S05]  /*1df0*/  BSYNC.RECONVERGENT B0 ;  /* 0x0000000000007941 */ /* 0x000fea0003800200 */
.L_x_29:
[----:B------:R-:W-:Y:S01]  /*1e00*/  UIADD3 UR6, UPT, UPT, UR4, 0x1, URZ ;  /* 0x0000000104067890 */ /* 0x000fe2000fffe0ff */
[----:B------:R-:W-:Y:S01]  /*1e10*/  BSSY.RECONVERGENT B0, `(.L_x_31) ;  /* 0x000002d000007945 */ /* 0x000fe20003800200 */
[----:B------:R-:W-:Y:S02]  /*1e20*/  ELECT P0, URZ, PT ;  /* 0x0000000000ff782f */ /* 0x000fe40003800000 */
[----:B------:R-:W-:-:S04]  /*1e30*/  UISETP.NE.AND UP0, UPT, UR6, 0x3, UPT ;  /* 0x000000030600788c */ /* 0x000fc8000bf05270 */
[----:B------:R-:W-:Y:S02]  /*1e40*/  USEL UR8, URZ, 0x1, UP0 ;  /* 0x00000001ff087887 */ /* 0x000fe40008000000 */
[----:B------:R-:W-:-:S04]  /*1e50*/  USEL UR22, UR6, URZ, UP0 ;  /* 0x000000ff06167287 */ /* 0x000fc80008000000 */
[----:B------:R-:W-:Y:S01]  /*1e60*/  ULEA UR6, UR22, UR7, 0x3 ;  /* 0x0000000716067291 */ /* 0x000fe2000f8e18ff */
[----:B------:R-:W-:-:S04]  /*1e70*/  LOP3.LUT R12, R12, UR8, RZ, 0x3c, !PT ;  /* 0x000000080c0c7c12 */ /* 0x000fc8000f8e3cff */
[----:B-1----:R-:W-:-:S04]  /*1e80*/  SHF.L.U32 R0, R12, 0x1f, RZ ;  /* 0x0000001f0c007819 */ /* 0x002fc800000006ff */
[----:B------:R1:W4:Y:S01]  /*1e90*/  SYNCS.PHASECHK.TRANS64.TRYWAIT P1, [UR6+0x18], R0 ;  /* 0x00001800ff0075a7 */ /* 0x0003220008021106 */
[----:B------:R-:W-:Y:S05]  /*1ea0*/  @!P0 BRA `(.L_x_32) ;  /* 0x00000000008c8947 */ /* 0x000fea0003800000 */
[----:B------:R-:W-:Y:S02]  /*1eb0*/  USHF.L.U32 UR24, UR4, 0xe, URZ ;  /* 0x0000000e04187899 */ /* 0x000fe400080006ff */
[----:B------:R-:W-:Y:S02]  /*1ec0*/  UIADD3 UR42, UP3, UPT, UR44, 0x80, URZ ;  /* 0x000000802c2a7890 */ /* 0x000fe4000ff7e0ff */
[----:B------:R-:W-:Y:S02]  /*1ed0*/  ULOP3.LUT UR32, UR24, 0x3000, UR60, 0xf8, !UPT ;  /* 0x0000300018207892 */ /* 0x000fe4000f8ef83c */
[----:B------:R-:W-:Y:S02]  /*1ee0*/  UIADD3 UR40, UP2, UPT, UR44, 0x180, URZ ;  /* 0x000001802c287890 */ /* 0x000fe4000ff5e0ff */
[----:B------:R-:W-:Y:S02]  /*1ef0*/  ULEA UR16, UR4, UR53, 0xb ;  /* 0x0000003504107291 */ /* 0x000fe4000f8e58ff */
[----:B------:R-:W-:-:S02]  /*1f00*/  UIADD3 UR38, UP1, UPT, UR44, 0x280, URZ ;  /* 0x000002802c267890 */ /* 0x000fc4000ff3e0ff */
[----:B------:R-:W-:Y:S02]  /*1f10*/  ULEA UR8, UR4, UR52, 0xc ;  /* 0x0000003404087291 */ /* 0x000fe4000f8e60ff */
[----:B------:R-:W-:Y:S02]  /*1f20*/  UIADD3 UR30, UP0, UPT, UR44, 0x380, URZ ;  /* 0x000003802c1e7890 */ /* 0x000fe4000ff1e0ff */
[----:B------:R-:W-:Y:S02]  /*1f30*/  ULOP3.LUT UR33, UR5, 0xfefffff8, URZ, 0xc0, !UPT ;  /* 0xfefffff805217892 */ /* 0x000fe4000f8ec0ff */
[----:B------:R-:W-:Y:S02]  /*1f40*/  UIADD3.X UR43, UPT, UPT, URZ, UR45, URZ, UP3, !UPT ;  /* 0x0000002dff2b7290 */ /* 0x000fe40009ffe4ff */
[----:B------:R-:W-:Y:S02]  /*1f50*/  UPRMT UR6, URZ, 0x5410, UR46 ;  /* 0x00005410ff067896 */ /* 0x000fe4000800002e */
[----:B------:R-:W-:-:S02]  /*1f60*/  UIADD3 UR32, UPT, UPT, UR7, 0x18800, UR32 ;  /* 0x0001880007207890 */ /* 0x000fc4000fffe020 */
[----:B------:R-:W-:Y:S02]  /*1f70*/  UIADD3.X UR41, UPT, UPT, URZ, UR45, URZ, UP2, !UPT ;  /* 0x0000002dff297290 */ /* 0x000fe400097fe4ff */
[----:B------:R-:W-:Y:S02]  /*1f80*/  UIADD3 UR24, UPT, UPT, UR7, 0x24800, UR24 ;  /* 0x0002480007187890 */ /* 0x000fe4000fffe018 */
[----:B------:R-:W-:Y:S02]  /*1f90*/  UIADD3.X UR39, UPT, UPT, URZ, UR45, URZ, UP1, !UPT ;  /* 0x0000002dff277290 */ /* 0x000fe40008ffe4ff */
[----:B------:R-:W-:Y:S02]  /*1fa0*/  UIADD3 UR16, UPT, UPT, UR7, 0x30800, UR16 ;  /* 0x0003080007107890 */ /* 0x000fe4000fffe010 */
[----:B------:R-:W-:Y:S02]  /*1fb0*/  UIADD3.X UR31, UPT, UPT, URZ, UR45, URZ, UP0, !UPT ;  /* 0x0000002dff1f7290 */ /* 0x000fe400087fe4ff */
[----:B------:R-:W-:-:S02]  /*1fc0*/  UPRMT UR14, URZ, 0x5410, UR37 ;  /* 0x00005410ff0e7896 */ /* 0x000fc40008000025 */
[----:B------:R-:W-:Y:S01]  /*1fd0*/  UIADD3 UR8, UPT, UPT, UR7, 0x32000, UR8 ;  /* 0x0003200007087890 */ /* 0x000fe2000fffe008 */
[----:B------:R-:W-:Y:S01]  /*1fe0*/  UMOV UR48, 0x0 ;  /* 0x0000000000307882 */ /* 0x000fe20000000000 */
[----:B------:R-:W-:Y:S01]  /*1ff0*/  UMOV UR49, 0x10000000 ;  /* 0x1000000000317882 */ /* 0x000fe20000000000 */
[----:B------:R-:W-:Y:S01]  /*2000*/  UMOV UR26, UR34 ;  /* 0x00000022001a7c82 */ /* 0x000fe20008000000 */
[----:B------:R-:W-:Y:S01]  /*2010*/  UMOV UR28, UR36 ;  /* 0x00000024001c7c82 */ /* 0x000fe20008000000 */
[----:B------:R-:W-:Y:S01]  /*2020*/  UMOV UR18, URZ ;  /* 0x000000ff00127c82 */ /* 0x000fe20008000000 */
[----:B------:R-:W-:Y:S01]  /*2030*/  UMOV UR25, UR33 ;  /* 0x0000002100197c82 */ /* 0x000fe20008000000 */
[----:B------:R-:W-:Y:S01]  /*2040*/  UMOV UR21, UR36 ;  /* 0x0000002400157c82 */ /* 0x000fe20008000000 */
[----:B------:R-:W-:Y:S01]  /*2050*/  UMOV UR17, UR33 ;  /* 0x0000002100117c82 */ /* 0x000fe20008000000 */
[----:B------:R1:W-:Y:S01]  /*2060*/  UTMALDG.3D.MULTICAST.2CTA [UR32], [UR42], UR6, desc[UR48] ;  /* 0x000030202a0073b4 */ /* 0x0003e20008211806 */
[----:B------:R-:W-:Y:S01]  /*2070*/  UMOV UR13, UR36 ;  /* 0x00000024000d7c82 */ /* 0x000fe20008000000 */
[----:B------:R-:W-:Y:S01]  /*2080*/  UMOV UR9, UR33 ;  /* 0x0000002100097c82 */ /* 0x000fe20008000000 */
[----:B------:R-:W-:Y:S01]  /*2090*/  UMOV UR10, UR18 ;  /* 0x00000012000a7c82 */ /* 0x000fe20008000000 */
[----:B------:R1:W-:Y:S01]  /*20a0*/  UTMALDG.3D.2CTA [UR24], [UR40], desc[UR48] ;  /* 0x00003018280075b4 */ /* 0x0003e20008211000 */
[----:B------:R1:W-:Y:S01]  /*20b0*/  UTMALDG.4D.MULTICAST.2CTA [UR16], [UR38], UR6, desc[UR48] ;  /* 0x00003010260073b4 */ /* 0x0003e20008219806 */
[----:B------:R1:W-:Y:S02]  /*20c0*/  UTMALDG.4D.MULTICAST.2CTA [UR8], [UR30], UR14, desc[UR48] ;  /* 0x000030081e0073b4 */ /* 0x0003e4000821980e */
[----:B-1----:R-:W-:Y:S01]  /*20d0*/  NOP ;  /* 0x0000000000007918 */ /* 0x002fe20000000000 */
.L_x_32:
[----:B------:R-:W-:Y:S05]  /*20e0*/  BSYNC.RECONVERGENT B0 ;  /* 0x0000000000007941 */ /* 0x000fea0003800200 */
.L_x_31:
[----:B------:R-:W-:Y:S02]  /*20f0*/  UIADD3 UR34, UPT, UPT, UR34, 0x100, URZ ;  /* 0x0000010022227890 */ /* 0x000fe4000fffe0ff */
[----:B------:R-:W-:Y:S02]  /*2100*/  UIADD3 UR12, UPT, UPT, UR12, 0x4, URZ ;  /* 0x000000040c0c7890 */ /* 0x000fe4000fffe0ff */
[----:B------:R-:W-:Y:S01]  /*2110*/  UIADD3 UR19, UPT, UPT, UR19, 0x4, URZ ;  /* 0x0000000413137890 */ /* 0x000fe2000fffe0ff */
[----:B------:R-:W-:Y:S01]  /*2120*/  UMOV UR4, UR22 ;  /* 0x0000001600047c82 */ /* 0x000fe20008000000 */
[----:B------:R-:W-:Y:S01]  /*2130*/  UMOV UR14, UR54 ;  /* 0x00000036000e7c82 */ /* 0x000fe20008000000 */
[----:B------:R-:W-:Y:S09]  /*2140*/  BRA.U UP4, `(.L_x_33) ;  /* 0xfffffff904e87547 */ /* 0x000ff2000b83ffff */
.L_x_25:
[----:B------:R-:W-:Y:S01]  /*2150*/  ULEA UR4, UR22, UR7, 0x3 ;  /* 0x0000000716047291 */ /* 0x000fe2000f8e18ff */
[----:B-1----:R-:W-:Y:S01]  /*2160*/  SHF.L.U32 R0, R12, 0x1f, RZ ;  /* 0x0000001f0c007819 */ /* 0x002fe200000006ff */
[----:B------:R-:W-:Y:S01]  /*2170*/  @!P2 SYNCS.ARRIVE.TRANS64.A1T0 RZ, [UR7+0x68], RZ ;  /* 0x000068ffffffa9a7 */ /* 0x000fe20008100007 */
[----:B------:R-:W-:-:S06]  /*2180*/  UISETP.GT.AND UP0, UPT, UR64, UR63, UPT ;  /* 0x0000003f4000728c */ /* 0x000fcc000bf04270 */
[----:B---34-:R1:W3:Y:S03]  /*2190*/  SYNCS.PHASECHK.TRANS64.TRYWAIT P1, [UR4+0x18], R0 ;  /* 0x00001800ff0075a7 */ /* 0x0182e60008021104 */
[----:B------:R-:W-:Y:S05]  /*21a0*/  BRA.U !UP0, `(.L_x_34) ;  /* 0x0000000508187547 */ /* 0x000fea000b800000 */
[----:B------:R-:W-:Y:S01]  /*21b0*/  UIADD3 UR47, UPT, UPT, UR66, UR14, URZ ;  /* 0x0000000e422f7290 */ /* 0x000fe2000fffe0ff */
[----:B------:R-:W-:-:S11]  /*21c0*/  UMOV UR5, UR22 ;  /* 0x0000001600057c82 */ /* 0x000fd60008000000 */
.L_x_42:
[----:B------:R-:W-:Y:S01]  /*21d0*/  ULEA UR6, UR5, UR7, 0x3 ;  /* 0x0000000705067291 */ /* 0x000fe2000f8e18ff */
[----:B---3--:R-:W-:Y:S01]  /*21e0*/  @P4 MOV R2, 0x13000 ;  /* 0x0001300000024802 */ /* 0x008fe20000000f00 */
[----:B---34-:R-:W-:Y:S10]  /*21f0*/  @P1 BRA `(.L_x_35) ;  /* 0x00000000000c1947 */ /* 0x018ff40003800000 */
[----:B------:R-:W-:-:S04]  /*2200*/  SHF.L.U32 R3, R12, 0x1f, RZ ;  /* 0x0000001f0c037819 */ /* 0x000fc800000006ff */
[----:B------:R-:W3:Y:S02]  /*2210*/  SYNCS.PHASECHK.TRANS64.TRYWAIT P0, [UR6+0x18], R3 ;  /* 0x00001803ff0075a7 */ /* 0x000ee40008001106 */
[----:B---3--:R-:W-:Y:S05]  /*2220*/  @!P0 BRA `(.L_x_36) ;  /* 0x000000a4008c8947 */ /* 0x008fea0003800000 */
.L_x_35:
[----:B------:R3:W-:Y:S01]  /*2230*/  @P4 SYNCS.ARRIVE.TRANS64 RZ, [UR6], R2 ;  /* 0x00000002ffff49a7 */ /* 0x0007e20008000006 */
[----:B------:R-:W-:-:S04]  /*2240*/  ULOP3.LUT UR4, UR29, 0x2, URZ, 0xfc, !UPT ;  /* 0x000000021d047892 */ /* 0x000fc8000f8efcff */
[----:B------:R-:W-:-:S09]  /*2250*/  UISETP.NE.AND UP0, UPT, UR4, 0x2, UPT ;  /* 0x000000020400788c */ /* 0x000fd2000bf05270 */
[----:B------:R-:W-:Y:S05]  /*2260*/  BRA.U UP0, `(.L_x_37) ;  /* 0x0000000100047547 */ /* 0x000fea000b800000 */
[----:B------:R-:W-:Y:S05]  /*2270*/  BPT.TRAP 0x1 ;  /* 0x000000040000795c */ /* 0x000fea0000300000 */
.L_x_37:
[----:B------:R-:W-:Y:S04]  /*2280*/  BSSY.RECONVERGENT B0, `(.L_x_38) ;  /* 0x0000003000007945 */ /* 0x000fe80003800200 */
[----:B------:R-:W-:Y:S05]  /*2290*/  @!P3 BRA `(.L_x_39) ;  /* 0x000000000004b947 */ /* 0x000fea0003800000 */
[----:B------:R-:W-:Y:S05]  /*22a0*/  BPT.TRAP 0x1 ;  /* 0x000000040000795c */ /* 0x000fea0000300000 */
.L_x_39:
[----:B------:R-:W-:Y:S05]  /*22b0*/  BSYNC.RECONVERGENT B0 ;  /* 0x0000000000007941 */ /* 0x000fea0003800200 */
.L_x_38:
        /* <DEDUP_REMOVED lines=15> */
[----:B------:R-:W-:Y:S02]  /*23b0*/  USHF.L.U32 UR12, UR14, 0x2, URZ ;  /* 0x000000020e0c7899 */ /* 0x000fe400080006ff */
[----:B------:R-:W-:-:S02]  /*23c0*/  UIADD3 UR40, UP1, UPT, UR44, 0x280, URZ ;  /* 0x000002802c287890 */ /* 0x000fc4000ff3e0ff */
[----:B------:R-:W-:Y:S02]  /*23d0*/  UIADD3 UR42, UP0, UPT, UR44, 0x380, URZ ;  /* 0x000003802c2a7890 */ /* 0x000fe4000ff1e0ff */
[----:B------:R-:W-:Y:S02]  /*23e0*/  USHF.L.U32 UR34, UR14, 0x8, URZ ;  /* 0x000000080e227899 */ /* 0x000fe400080006ff */
[----:B------:R-:W-:Y:S02]  /*23f0*/  ULOP3.LUT UR33, UR6, 0xfefffff8, URZ, 0xc0, !UPT ;  /* 0xfefffff806217892 */ /* 0x000fe4000f8ec0ff */
[----:B------:R-:W-:Y:S02]  /*2400*/  UIADD3.X UR39, UPT, UPT, URZ, UR45, URZ, UP3, !UPT ;  /* 0x0000002dff277290 */ /* 0x000fe40009ffe4ff */
[----:B------:R-:W-:Y:S02]  /*2410*/  UIADD3 UR32, UPT, UPT, UR7, 0x18800, UR32 ;  /* 0x0001880007207890 */ /* 0x000fe4000fffe020 */
[----:B------:R-:W-:-:S02]  /*2420*/  UPRMT UR4, URZ, 0x5410, UR46 ;  /* 0x00005410ff047896 */ /* 0x000fc4000800002e */
[----:B------:R-:W-:Y:S02]  /*2430*/  UIADD3.X UR31, UPT, UPT, URZ, UR45, URZ, UP2, !UPT ;  /* 0x0000002dff1f7290 */ /* 0x000fe400097fe4ff */
[----:B------:R-:W-:Y:S02]  /*2440*/  UIADD3 UR24, UPT, UPT, UR7, 0x24800, UR24 ;  /* 0x0002480007187890 */ /* 0x000fe4000fffe018 */
[----:B------:R-:W-:Y:S02]  /*2450*/  ULEA UR16, UR5, UR56, 0xb ;  /* 0x0000003805107291 */ /* 0x000fe4000f8e58ff */
[----:B------:R-:W-:Y:S02]  /*2460*/  UIADD3.X UR41, UPT, UPT, URZ, UR45, URZ, UP1, !UPT ;  /* 0x0000002dff297290 */ /* 0x000fe40008ffe4ff */
[----:B------:R-:W-:Y:S02]  /*2470*/  ULOP3.LUT UR19, UR12, UR50, URZ, 0xfc, !UPT ;  /* 0x000000320c137292 */ /* 0x000fe4000f8efcff */
[----:B------:R-:W-:-:S02]  /*2480*/  ULEA UR8, UR5, UR55, 0xc ;  /* 0x0000003705087291 */ /* 0x000fc4000f8e60ff */
[----:B------:R-:W-:Y:S02]  /*2490*/  UIADD3 UR12, UPT, UPT, UR51, UR12, URZ ;  /* 0x0000000c330c7290 */ /* 0x000fe4000fffe0ff */
[----:B------:R-:W-:Y:S02]  /*24a0*/  UPRMT UR23, URZ, 0x5410, UR37 ;  /* 0x00005410ff177896 */ /* 0x000fe40008000025 */
[----:B------:R-:W-:Y:S01]  /*24b0*/  UIADD3.X UR43, UPT, UPT, URZ, UR45, URZ, UP0, !UPT ;  /* 0x0000002dff2b7290 */ /* 0x000fe200087fe4ff */
[----:B------:R-:W-:Y:S01]  /*24c0*/  UMOV UR48, 0x0 ;  /* 0x0000000000307882 */ /* 0x000fe20000000000 */
[----:B------:R-:W-:Y:S01]  /*24d0*/  UMOV UR49, 0x10000000 ;  /* 0x1000000000317882 */ /* 0x000fe20000000000 */
        /* <DEDUP_REMOVED lines=9> */
[----:B------:R-:W-:Y:S01]  /*2570*/  UMOV UR10, UR18 ;  /* 0x00000012000a7c82 */ /* 0x000fe20008000000 */
[----:B------:R1:W-:Y:S01]  /*2580*/  UTMALDG.3D.2CTA [UR24], [UR30], desc[UR48] ;  /* 0x000030181e0075b4 */ /* 0x0003e20008211000 */
[----:B------:R1:W-:Y:S01]  /*2590*/  UTMALDG.4D.MULTICAST.2CTA [UR16], [UR40], UR4, desc[UR48] ;  /* 0x00003010280073b4 */ /* 0x0003e20008219804 */
[----:B------:R1:W-:Y:S02]  /*25a0*/  UTMALDG.4D.MULTICAST.2CTA [UR8], [UR42], UR23, desc[UR48] ;  /* 0x000030082a0073b4 */ /* 0x0003e40008219817 */
[----:B-1----:R-:W-:Y:S01]  /*25b0*/  NOP ;  /* 0x0000000000007918 */ /* 0x002fe20000000000 */
.L_x_41:
[----:B------:R-:W-:Y:S05]  /*25c0*/  BSYNC.RECONVERGENT B0 ;  /* 0x0000000000007941 */ /* 0x000fea0003800200 */
.L_x_40:
[----:B------:R-:W-:Y:S01]  /*25d0*/  UIADD3 UR14, UPT, UPT, UR14, 0x1, URZ ;  /* 0x000000010e0e7890 */ /* 0x000fe2000fffe0ff */
[----:B------:R-:W-:-:S03]  /*25e0*/  UMOV UR5, UR22 ;  /* 0x0000001600057c82 */ /* 0x000fc60008000000 */
[----:B------:R-:W-:-:S09]  /*25f0*/  UISETP.NE.AND UP0, UPT, UR14, UR47, UPT ;  /* 0x0000002f0e00728c */ /* 0x000fd2000bf05270 */
[----:B------:R-:W-:Y:S05]  /*2600*/  BRA.U UP0, `(.L_x_42) ;  /* 0xfffffff900f07547 */ /* 0x000fea000b83ffff */
.L_x_34:
[C---:B------:R-:W-:Y:S01]  /*2610*/  LEA R3, R11.reuse, UR7, 0x3 ;  /* 0x000000070b037c11 */ /* 0x040fe2000f8e18ff */
[----:B------:R-:W-:Y:S01]  /*2620*/  NOP ;  /* 0x0000000000007918 */ /* 0x000fe20000000000 */
[----:B-1----:R-:W-:Y:S02]  /*2630*/  SHF.L.U32 R0, R10, 0x1f, RZ ;  /* 0x0000001f0a007819 */ /* 0x002fe400000006ff */
[----:B--2---:R-:W-:Y:S02]  /*2640*/  LEA R5, R11, UR7, 0x4 ;  /* 0x000000070b057c11 */ /* 0x004fe4000f8e20ff */
[----:B------:R-:W1:Y:S02]  /*2650*/  SYNCS.PHASECHK.TRANS64.TRYWAIT P0, [R3+URZ+0x70], R0 ;  /* 0x00007000030075a7 */ /* 0x000e6400080011ff */
[----:B-1----:R-:W-:Y:S05]  /*2660*/  @!P0 BRA `(.L_x_43) ;  /* 0x000000a000948947 */ /* 0x002fea0003800000 */
.L_x_138:
[----:B------:R-:W2:Y:S01]  /*2670*/  LDS.128 R4, [R5+0xd0] ;  /* 0x0000d00005047984 */ /* 0x000ea20000000c00 */
[----:B------:R-:W-:Y:S01]  /*2680*/  UISETP.GE.AND UP0, UPT, UR15, 0x1, UPT ;  /* 0x000000010f00788c */ /* 0x000fe2000bf06270 */
[----:B------:R-:W-:Y:S01]  /*2690*/  @!PT LDS RZ, [RZ] ;  /* 0x00000000fffff984 */ /* 0x000fe20000000800 */
[----:B------:R-:W-:Y:S01]  /*26a0*/  @!PT LDS RZ, [RZ] ;  /* 0x00000000fffff984 */ /* 0x000fe20000000800 */
[----:B------:R-:W-:Y:S01]  /*26b0*/  @!PT LDS RZ, [RZ] ;  /* 0x00000000fffff984 */ /* 0x000fe20000000800 */
[----:B------:R-:W-:Y:S01]  /*26c0*/  @!PT LDS RZ, [RZ] ;  /* 0x00000000fffff984 */ /* 0x000fe20000000800 */
[----:B------:R1:W-:Y:S06]  /*26d0*/  MEMBAR.ALL.CTA ;  /* 0x0000000000007992 */ /* 0x0003ec0000008000 */
[----:B-1----:R-:W1:Y:S01]  /*26e0*/  FENCE.VIEW.ASYNC.S ;  /* 0x00000000000073c6 */ /* 0x002e620000000000 */
[----:B--2---:R-:W-:-:S13]  /*26f0*/  LOP3.LUT P0, RZ, R6, 0x1, RZ, 0xc0, !PT ;  /* 0x0000000106ff7812 */ /* 0x004fda000780c0ff */
[----:B-1----:R-:W-:Y:S01]  /*2700*/  VOTEU.ANY UP1, P0 ;  /* 0x0000000000ff7886 */ /* 0x002fe20000020100 */
[----:B------:R-:W-:-:S13]  /*2710*/  PLOP3.LUT P0, PT, PT, PT, UP1, 0x80, 0x8 ;  /* 0x000000000008781c */ /* 0x000fda0003f0f018 */
[----:B------:R-:W-:Y:S02]  /*2720*/  @P0 LOP3.LUT R0, R5, 0xffff, RZ, 0xc0, !PT ;  /* 0x0000ffff05000812 */ /* 0x000fe400078ec0ff */
[----:B---3--:R-:W-:Y:S02]  /*2730*/  @P0 MOV R2, R4 ;  /* 0x0000000400020202 */ /* 0x008fe40000000f00 */
[----:B------:R-:W-:Y:S01]  /*2740*/  @P0 R2UR UR5, R0 ;  /* 0x00000000000502ca */ /* 0x000fe200000e0000 */
[----:B------:R-:W-:Y:S01]  /*2750*/  VIADD R0, R3, 0x80 ;  /* 0x0000008003007836 */ /* 0x000fe20000000000 */
[----:B------:R-:W-:Y:S02]  /*2760*/  @P0 SHF.R.U32.HI R4, RZ, 0x10, R5 ;  /* 0x00000010ff040819 */ /* 0x000fe40000011605 */
[----:B------:R-:W-:Y:S02]  /*2770*/  @P0 R2UR UR6, R2 ;  /* 0x00000000020602ca */ /* 0x000fe400000e0000 */
[----:B------:R-:W-:-:S02]  /*2780*/  PRMT R0, RZ, 0x654, R0 ;  /* 0x00000654ff007816 */ /* 0x000fc40000000000 */
[----:B------:R-:W-:Y:S02]  /*2790*/  @P0 R2UR UR4, R4 ;  /* 0x00000000040402ca */ /* 0x000fe400000e0000 */
[----:B------:R1:W-:Y:S03]  /*27a0*/  SYNCS.ARRIVE.TRANS64.RED.A1T0 RZ, [R0+URZ], RZ ;  /* 0x000000ff00ff79a7 */ /* 0x0003e600081004ff */
[----:B------:R-:W-:-:S04]  /*27b0*/  @UP1 UMOV UR57, UR5 ;  /* 0x0000000500391c82 */ /* 0x000fc80008000000 */
[----:B------:R-:W-:-:S04]  /*27c0*/  @UP1 UMOV UR58, UR6 ;  /* 0x00000006003a1c82 */ /* 0x000fc80008000000 */
[----:B------:R-:W-:Y:S01]  /*27d0*/  @UP1 UMOV UR36, UR4 ;  /* 0x0000000400241c82 */ /* 0x000fe20008000000 */
[----:B------:R-:W-:Y:S05]  /*27e0*/  BRA.U !UP0, `(.L_x_44) ;  /* 0x0000000108d47547 */ /* 0x000fea000b800000 */
[----:B------:R-:W2:Y:S01]  /*27f0*/  LDCU.128 UR16, c[0x0][0xf10] ;  /* 0x0001e200ff1077ac */ /* 0x000ea20008000c00 */
[----:B------:R-:W3:Y:S01]  /*2800*/  LDCU UR23, c[0x0][0xf20] ;  /* 0x0001e400ff1777ac */ /* 0x000ee20008000800 */
[----:B------:R-:W4:Y:S01]  /*2810*/  LDCU UR14, c[0x0][0xf0c] ;  /* 0x0001e180ff0e77ac */ /* 0x000f220008000800 */
[----:B------:R-:W1:Y:S01]  /*2820*/  LDCU.64 UR8, c[0x0][0xf28] ;  /* 0x0001e500ff0877ac */ /* 0x000e620008000a00 */
[----:B------:R-:W-:Y:S02]  /*2830*/  UISETP.NE.AND UP3, UPT, UR15, 0x1, UPT ;  /* 0x000000010f00788c */ /* 0x000fe4000bf65270 */
[----:B--2---:R-:W-:Y:S02]  /*2840*/  UIMAD.WIDE.U32 UR10, UR61, UR19, URZ ;  /* 0x000000133d0a72a5 */ /* 0x004fe4000f8e00ff */
[----:B------:R-:W-:Y:S02]  /*2850*/  UIMAD.WIDE.U32 UR4, UR62, UR16, URZ ;  /* 0x000000103e0472a5 */ /* 0x000fe4000f8e00ff */
[----:B------:R-:W-:-:S02]  /*2860*/  UISETP.NE.AND UP0, UPT, UR18, 0x1, UPT ;  /* 0x000000011200788c */ /* 0x000fc4000bf05270 */
[----:B------:R-:W-:Y:S01]  /*2870*/  UIMAD.WIDE.U32 UR20, UR57, UR19, URZ ;  /* 0x00000013391472a5 */ /* 0x000fe2000f8e00ff */
[----:B------:R-:W-:Y:S02]  /*2880*/  UMOV UR10, UR11 ;  /* 0x0000000b000a7c82 */ /* 0x000fe40008000000 */
[----:B------:R-:W-:Y:S01]  /*2890*/  UMOV UR4, UR5 ;  /* 0x0000000500047c82 */ /* 0x000fe20008000000 */
[----:B---3--:R-:W-:Y:S02]  /*28a0*/  USHF.R.U32.HI UR10, URZ, UR23, UR10 ;  /* 0x00000017ff0a7299 */ /* 0x008fe4000801160a */
[----:B----4-:R-:W-:Y:S02]  /*28b0*/  UISETP.NE.AND UP2, UPT, UR14, 0x1, UPT ;  /* 0x000000010e00788c */ /* 0x010fe4000bf45270 */
[----:B------:R-:W-:Y:S02]  /*28c0*/  USHF.R.U32.HI UR4, URZ, UR17, UR4 ;  /* 0x00000011ff047299 */ /* 0x000fe40008011604 */
[----:B------:R-:W-:-:S02]  /*28d0*/  USEL UR5, UR61, UR10, !UP0 ;  /* 0x0000000a3d057287 */ /* 0x000fc4000c000000 */
[----:B------:R-:W-:Y:S02]  /*28e0*/  USEL UR6, UR62, UR4, !UP2 ;  /* 0x000000043e067287 */ /* 0x000fe4000d000000 */
[----:B-1----:R-:W-:Y:S01]  /*28f0*/  UIMAD.WIDE.U32 UR10, UR5, UR8, URZ ;  /* 0x00000008050a72a5 */ /* 0x002fe2000f8e00ff */
[----:B------:R-:W-:Y:S01]  /*2900*/  UMOV UR4, UR21 ;  /* 0x0000001500047c82 */ /* 0x000fe20008000000 */
[----:B------:R-:W-:Y:S02]  /*2910*/  UIMAD.WIDE.U32 UR12, UR58, UR16, URZ ;  /* 0x000000103a0c72a5 */ /* 0x000fe4000f8e00ff */
[----:B------:R-:W-:-:S03]  /*2920*/  UIMAD.WIDE.U32 UR20, UR6, UR8, URZ ;  /* 0x00000008061472a5 */ /* 0x000fc6000f8e00ff */
[----:B------:R-:W-:Y:S01]  /*2930*/  UMOV UR10, UR11 ;  /* 0x0000000b000a7c82 */ /* 0x000fe20008000000 */
[----:B------:R-:W-:Y:S02]  /*2940*/  USHF.R.U32.HI UR4, URZ, UR23, UR4 ;  /* 0x00000017ff047299 */ /* 0x000fe40008011604 */
[----:B------:R-:W-:Y:S01]  /*2950*/  @UP3 USHF.R.U32.HI UR5, URZ, UR9, UR10 ;  /* 0x00000009ff053299 */ /* 0x000fe2000801160a */
[----:B------:R-:W-:Y:S01]  /*2960*/  UMOV UR12, UR13 ;  /* 0x0000000d000c7c82 */ /* 0x000fe20008000000 */
[----:B------:R-:W-:Y:S01]  /*2970*/  UMOV UR20, UR21 ;  /* 0x0000001500147c82 */ /* 0x000fe20008000000 */
[----:B------:R-:W-:Y:S02]  /*2980*/  USHF.R.U32.HI UR17, URZ, UR17, UR12 ;  /* 0x00000011ff117299 */ /* 0x000fe4000801160c */
[----:B------:R-:W-:Y:S02]  /*2990*/  USEL UR4, UR57, UR4, !UP0 ;  /* 0x0000000439047287 */ /* 0x000fe4000c000000 */
[----:B------:R-:W-:-:S02]  /*29a0*/  @UP3 USHF.R.U32.HI UR6, URZ, UR9, UR20 ;  /* 0x00000009ff063299 */ /* 0x000fc40008011614 */
[----:B------:R-:W-:Y:S02]  /*29b0*/  UIMAD UR10, UR15, UR5, URZ ;  /* 0x000000050f0a72a4 */ /* 0x000fe4000f8e02ff */
[----:B------:R-:W-:Y:S02]  /*29c0*/  USEL UR5, UR58, UR17, !UP2 ;  /* 0x000000113a057287 */ /* 0x000fe4000d000000 */
[----:B------:R-:W-:Y:S02]  /*29d0*/  UIMAD UR12, UR15, UR6, URZ ;  /* 0x000000060f0c72a4 */ /* 0x000fe4000f8e02ff */
[----:B------:R-:W-:Y:S02]  /*29e0*/  UISETP.GE.AND UP0, UPT, UR4, UR10, UPT ;  /* 0x0000000a0400728c */ /* 0x000fe4000bf06270 */
[----:B------:R-:W-:Y:S02]  /*29f0*/  UIMAD.WIDE.U32 UR10, UR4, UR8, URZ ;  /* 0x00000008040a72a5 */ /* 0x000fe4000f8e00ff */
[----:B------:R-:W-:-:S02]  /*2a00*/  UISETP.GE.OR UP0, UPT, UR5, UR12, UP0 ;  /* 0x0000000c0500728c */ /* 0x000fc40008706670 */
        /* <DEDUP_REMOVED lines=19> */
.L_x_44:
[----:B------:R-:W2:Y:S02]  /*2b40*/  LDCU UR4, c[0x0][0xf30] ;  /* 0x0001e600ff0477ac */ /* 0x000ea40008000800 */
[----:B--2---:R-:W-:-:S09]  /*2b50*/  UISETP.NE.AND UP0, UPT, UR4, 0x1, UPT ;  /* 0x000000010400788c */ /* 0x004fd2000bf05270 */
[----:B------:R-:W-:Y:S05]  /*2b60*/  BRA.U UP0, `(.L_x_45) ;  /* 0x0000000100447547 */ /* 0x000fea000b800000 */
[----:B------:R-:W2:Y:S01]  /*2b70*/  LDCU.128 UR16, c[0x0][0xf10] ;  /* 0x0001e200ff1077ac */ /* 0x000ea20008000c00 */
[----:B------:R-:W3:Y:S01]  /*2b80*/  LDCU UR10, c[0x0][0xf0c] ;  /* 0x0001e180ff0a77ac */ /* 0x000ee20008000800 */
[----:B------:R-:W1:Y:S01]  /*2b90*/  LDCU UR6, c[0x0][0xf20] ;  /* 0x0001e400ff0677ac */ /* 0x000e620008000800 */
[----:B--2---:R-:W-:Y:S02]  /*2ba0*/  UIMAD.WIDE.U32 UR8, UR58, UR16, URZ ;  /* 0x000000103a0872a5 */ /* 0x004fe4000f8e00ff */
[----:B------:R-:W-:Y:S02]  /*2bb0*/  UIMAD.WIDE.U32 UR4, UR57, UR19, URZ ;  /* 0x00000013390472a5 */ /* 0x000fe4000f8e00ff */
[----:B---3--:R-:W-:Y:S02]  /*2bc0*/  UISETP.NE.AND UP2, UPT, UR10, 0x1, UPT ;  /* 0x000000010a00788c */ /* 0x008fe4000bf45270 */
[----:B------:R-:W-:Y:S01]  /*2bd0*/  UISETP.NE.AND UP0, UPT, UR18, 0x1, UPT ;  /* 0x000000011200788c */ /* 0x000fe2000bf05270 */
[----:B------:R-:W-:-:S02]  /*2be0*/  UMOV UR8, UR9 ;  /* 0x0000000900087c82 */ /* 0x000fc40008000000 */
[----:B------:R-:W-:Y:S01]  /*2bf0*/  UMOV UR4, UR5 ;  /* 0x0000000500047c82 */ /* 0x000fe20008000000 */
[----:B------:R-:W-:Y:S02]  /*2c00*/  USHF.R.U32.HI UR17, URZ, UR17, UR8 ;  /* 0x00000011ff117299 */ /* 0x000fe40008011608 */
[----:B-1----:R-:W-:Y:S02]  /*2c10*/  USHF.R.U32.HI UR4, URZ, UR6, UR4 ;  /* 0x00000006ff047299 */ /* 0x002fe40008011604 */
[----:B------:R-:W-:Y:S02]  /*2c20*/  USEL UR5, UR58, UR17, !UP2 ;  /* 0x000000113a057287 */ /* 0x000fe4000d000000 */
[----:B------:R-:W-:-:S04]  /*2c30*/  USEL UR4, UR57, UR4, !UP0 ;  /* 0x0000000439047287 */ /* 0x000fc8000c000000 */
[----:B------:R-:W-:Y:S02]  /*2c40*/  UIADD3 UR6, UPT, UPT, UR5, -UR4, URZ ;  /* 0x8000000405067290 */ /* 0x000fe4000fffe0ff */
[----:B------:R-:W-:Y:S02]  /*2c50*/  UIADD3 UR4, UPT, UPT, -UR5, UR4, URZ ;  /* 0x0000000405047290 */ /* 0x000fe4000fffe1ff */
[----:B------:R-:W-:Y:S02]  /*2c60*/  UIMAD UR57, UR6, UR18, UR57 ;  /* 0x00000012063972a4 */ /* 0x000fe4000f8e0239 */
[----:B------:R-:W-:-:S12]  /*2c70*/  UIMAD UR58, UR4, UR10, UR58 ;  /* 0x0000000a043a72a4 */ /* 0x000fd8000f8e023a */
.L_x_45:
[----:B------:R-:W2:Y:S04]  /*2c80*/  LDL R2, [R1+0x30] ;  /* 0x0000300001027983 */ /* 0x000ea80000100800 */
[----:B-1----:R-:W3:Y:S01]  /*2c90*/  LDL R0, [R1+0x2c] ;  /* 0x00002c0001007983 */ /* 0x002ee20000100800 */
[----:B------:R-:W-:Y:S01]  /*2ca0*/  VIADD R11, R11, 0x1 ;  /* 0x000000010b0b7836 */ /* 0x000fe20000000000 */
[----:B------:R-:W-:-:S04]  /*2cb0*/  PLOP3.LUT P2, PT, PT, PT, PT, 0x80, 0x8 ;  /* 0x000000000008781c */ /* 0x000fc80003f4f070 */
[----:B------:R-:W-:-:S04]  /*2cc0*/  ISETP.NE.AND P0, PT, R11, 0x2, PT ;  /* 0x000000020b00780c */ /* 0x000fc80003f05270 */
[----:B------:R-:W-:Y:S02]  /*2cd0*/  SEL R3, RZ, 0x1, P0 ;  /* 0x00000001ff037807 */ /* 0x000fe40000000000 */
[----:B------:R-:W-:Y:S02]  /*2ce0*/  SEL R11, R11, RZ, P0 ;  /* 0x000000ff0b0b7207 */ /* 0x000fe40000000000 */
[----:B------:R-:W-:Y:S02]  /*2cf0*/  LOP3.LUT R10, R10, R3, RZ, 0x3c, !PT ;  /* 0x000000030a0a7212 */ /* 0x000fe400078e3cff */
[----:B--2---:R-:W-:Y:S02]  /*2d00*/  R2UR UR5, R2 ;  /* 0x00000000020572ca */ /* 0x004fe400000e0000 */
[----:B---3--:R-:W-:-:S11]  /*2d10*/  R2UR UR4, R0 ;  /* 0x00000000000472ca */ /* 0x008fd600000e0000 */
[----:B------:R-:W-:Y:S02]  /*2d20*/  UIADD3 UR20, UPT, UPT, UR58, UR5, URZ ;  /* 0x000000053a147290 */ /* 0x000fe4000fffe0ff */
[----:B------:R-:W-:Y:S01]  /*2d30*/  UIADD3 UR27, UPT, UPT, UR57, UR4, URZ ;  /* 0x00000004391b7290 */ /* 0x000fe2000fffe0ff */
[----:B------:R-:W-:Y:S11]  /*2d40*/  BRA.U UP1, `(.L_x_46) ;  /* 0xffffffed016c7547 */ /* 0x000ff6000b83ffff */
[----:B------:R-:W-:Y:S01]  /*2d50*/  UIADD3 UR7, UPT, UPT, UR7, 0x18, URZ ;  /* 0x0000001807077890 */ /* 0x000fe2000fffe0ff */
[----:B------:R-:W-:-:S03]  /*2d60*/  SHF.L.U32 R3, R12, 0x1f, RZ ;  /* 0x0000001f0c037819 */ /* 0x000fc600000006ff */
[----:B------:R-:W-:-:S09]  /*2d70*/  ULEA UR4, UR22, UR7, 0x3 ;  /* 0x0000000716047291 */ /* 0x000fd2000f8e18ff */
[----:B------:R-:W1:Y:S02]  /*2d80*/  SYNCS.PHASECHK.TRANS64.TRYWAIT P0, [UR4], R3 ;  /* 0x00000003ff0075a7 */ /* 0x000e640008001104 */
[----:B-1----:R-:W-:Y:S05]  /*2d90*/  @!P0 BRA `(.L_x_47) ;  /* 0x0000009800dc8947 */ /* 0x002fea0003800000 */
.L_x_140:
[----:B------:R-:W-:-:S04]  /*2da0*/  UIADD3 UR4, UPT, UPT, UR22, 0x1, URZ ;  /* 0x0000000116047890 */ /* 0x000fc8000fffe0ff */
[----:B------:R-:W-:-:S04]  /*2db0*/  UISETP.NE.AND UP0, UPT, UR4, 0x3, UPT ;  /* 0x000000030400788c */ /* 0x000fc8000bf05270 */
[----:B------:R-:W-:Y:S02]  /*2dc0*/  USEL UR6, URZ, 0x1, UP0 ;  /* 0x00000001ff067887 */ /* 0x000fe40008000000 */
[----:B------:R-:W-:-:S04]  /*2dd0*/  USEL UR4, UR4, URZ, UP0 ;  /* 0x000000ff04047287 */ /* 0x000fc80008000000 */
[----:B------:R-:W-:Y:S01]  /*2de0*/  ULEA UR5, UR4, UR7, 0x3 ;  /* 0x0000000704057291 */ /* 0x000fe2000f8e18ff */
[----:B------:R-:W-:-:S04]  /*2df0*/  LOP3.LUT R12, R12, UR6, RZ, 0x3c, !PT ;  /* 0x000000060c0c7c12 */ /* 0x000fc8000f8e3cff */
[----:B-1----:R-:W-:-:S04]  /*2e00*/  SHF.L.U32 R3, R12, 0x1f, RZ ;  /* 0x0000001f0c037819 */ /* 0x002fc800000006ff */
[----:B------:R-:W1:Y:S02]  /*2e10*/  SYNCS.PHASECHK.TRANS64.TRYWAIT P0, [UR5], R3 ;  /* 0x00000003ff0075a7 */ /* 0x000e640008001105 */
[----:B-1----:R-:W-:Y:S05]  /*2e20*/  @!P0 BRA `(.L_x_48) ;  /* 0x0000009800d08947 */ /* 0x002fea0003800000 */
.L_x_142:
[----:B------:R-:W-:-:S04]  /*2e30*/  UIADD3 UR4, UPT, UPT, UR4, 0x1, URZ ;  /* 0x0000000104047890 */ /* 0x000fc8000fffe0ff */
[----:B------:R-:W-:-:S04]  /*2e40*/  UISETP.NE.AND UP0, UPT, UR4, 0x3, UPT ;  /* 0x000000030400788c */ /* 0x000fc8000bf05270 */
[----:B------:R-:W-:Y:S02]  /*2e50*/  USEL UR5, URZ, 0x1, UP0 ;  /* 0x00000001ff057887 */ /* 0x000fe40008000000 */
[----:B------:R-:W-:-:S04]  /*2e60*/  USEL UR4, UR4, URZ, UP0 ;  /* 0x000000ff04047287 */ /* 0x000fc80008000000 */
[----:B------:R-:W-:Y:S01]  /*2e70*/  ULEA UR4, UR4, UR7, 0x3 ;  /* 0x0000000704047291 */ /* 0x000fe2000f8e18ff */
[----:B-1----:R-:W-:-:S04]  /*2e80*/  LOP3.LUT R3, R12, UR5, RZ, 0x3c, !PT ;  /* 0x000000050c037c12 */ /* 0x002fc8000f8e3cff */
[----:B------:R-:W-:Y:S01]  /*2e90*/  SHF.L.U32 R3, R3, 0x1f, RZ ;  /* 0x0000001f03037819 */ /* 0x000fe200000006ff */
[----:B------:R-:W-:-:S07]  /*2ea0*/  IMAD.U32 R0, RZ, RZ, UR4 ;  /* 0x00000004ff007e24 */ /* 0x000fce000f8e00ff */
.L_x_49:
[----:B-1----:R1:W2:Y:S02]  /*2eb0*/  SYNCS.PHASECHK.TRANS64.TRYWAIT P0, [R0+URZ], R3 ;  /* 0x00000003000075a7 */ /* 0x0022a400080011ff */
[----:B--2---:R-:W-:Y:S05]  /*2ec0*/  @!P0 NANOSLEEP.SYNCS 0x989680 ;  /* 0x009896800000895d */ /* 0x004fea0003900000 */
[----:B------:R-:W2:Y:S02]  /*2ed0*/  @!P0 SYNCS.PHASECHK.TRANS64 P0, [R0+URZ], R3 ;  /* 0x00000003000085a7 */ /* 0x000ea400080010ff */
[----:B--2---:R-:W-:Y:S05]  /*2ee0*/  @P0 EXIT ;  /* 0x000000000000094d */ /* 0x004fea0003800000 */
[----:B------:R-:W-:Y:S05]  /*2ef0*/  BRA `(.L_x_49) ;  /* 0xfffffffc00ec7947 */ /* 0x000fea000383ffff */
.L_x_22:
[----:B------:R-:W-:-:S04]  /*2f00*/  UISETP.NE.AND UP0, UPT, UR59, URZ, UPT ;  /* 0x000000ff3b00728c */ /* 0x000fc8000bf05270 */
[----:B------:R-:W-:-:S09]  /*2f10*/  UISETP.NE.OR UP0, UPT, UR14, 0x1, UP0 ;  /* 0x000000010e00788c */ /* 0x000fd20008705670 */
[----:B------:R-:W-:Y:S05]  /*2f20*/  BRA.U UP0, `(.L_x_50) ;  /* 0x0000000500487547 */ /* 0x000fea000b800000 */
[----:B------:R-:W-:Y:S01]  /*2f30*/  ISETP.GE.U32.AND P2, PT, R2, 0x8, PT ;  /* 0x000000080200780c */ /* 0x000fe20003f46070 */
[----:B------:R-:W-:Y:S01]  /*2f40*/  IMAD.MOV.U32 R12, RZ, RZ, 0x1 ;  /* 0x00000001ff0c7424 */ /* 0x000fe200078e00ff */
[----:B------:R-:W-:Y:S02]  /*2f50*/  CS2R R10, SRZ ;  /* 0x00000000000a7805 */ /* 0x000fe4000001ff00 */
[----:B------:R-:W-:Y:S01]  /*2f60*/  CS2R R8, SRZ ;  /* 0x0000000000087805 */ /* 0x000fe2000001ff00 */
[----:B------:R-:W-:Y:S01]  /*2f70*/  UMOV UR6, 0x400 ;  /* 0x0000040000067882 */ /* 0x000fe20000000000 */
[----:B------:R-:W-:Y:S01]  /*2f80*/  UMOV UR5, URZ ;  /* 0x000000ff00057c82 */ /* 0x000fe20008000000 */
[----:B------:R-:W-:-:S12]  /*2f90*/  ULEA UR6, UR59, UR6, 0x18 ;  /* 0x000000063b067291 */ /* 0x000fd8000f8ec0ff */
.L_x_54:
[----:B------:R-:W-:Y:S02]  /*2fa0*/  LEA R0, R8, UR6, 0x3 ;  /* 0x0000000608007c11 */ /* 0x000fe4000f8e18ff */
[----:B--2---:R-:W-:-:S03]  /*2fb0*/  SHF.L.U32 R5, R9, 0x1f, RZ ;  /* 0x0000001f09057819 */ /* 0x004fc600000006ff */
[----:B------:R-:W-:Y:S01]  /*2fc0*/  VIADD R4, R0, 0xb0 ;  /* 0x000000b000047836 */ /* 0x000fe20000000000 */
[----:B------:R-:W1:Y:S02]  /*2fd0*/  SYNCS.PHASECHK.TRANS64.TRYWAIT P0, [R0+URZ+0xa0], R5 ;  /* 0x0000a005000075a7 */ /* 0x000e6400080011ff */
[----:B-1----:R-:W-:Y:S05]  /*2fe0*/  @!P0 BRA `(.L_x_51) ;  /* 0x0000009800788947 */ /* 0x002fea0003800000 */
.L_x_143:
[----:B------:R-:W-:Y:S01]  /*2ff0*/  ULEA UR4, UR5, UR6, 0x3 ;  /* 0x0000000605047291 */ /* 0x000fe2000f8e18ff */
[----:B------:R-:W-:Y:S02]  /*3000*/  PRMT R4, RZ, 0x654, R4 ;  /* 0x00000654ff047816 */ /* 0x000fe40000000004 */
[----:B-1----:R-:W-:Y:S01]  /*3010*/  SHF.L.U32 R5, R12, 0x1f, RZ ;  /* 0x0000001f0c057819 */ /* 0x002fe200000006ff */
[----:B------:R-:W-:Y:S01]  /*3020*/  UIADD3 UR7, UPT, UPT, UR4, 0x70, URZ ;  /* 0x0000007004077890 */ /* 0x000fe2000fffe0ff */
[----:B------:R1:W-:Y:S05]  /*3030*/  SYNCS.ARRIVE.TRANS64.RED.A1T0 RZ, [R4+URZ], RZ ;  /* 0x000000ff04ff79a7 */ /* 0x0003ea00081004ff */
[----:B------:R-:W-:Y:S01]  /*3040*/  IMAD.U32 R7, RZ, RZ, UR7 ;  /* 0x00000007ff077e24 */ /* 0x000fe2000f8e00ff */
[----:B------:R-:W2:Y:S04]  /*3050*/  SYNCS.PHASECHK.TRANS64.TRYWAIT P0, [UR4+0x80], R5 ;  /* 0x00008005ff0075a7 */ /* 0x000ea80008001104 */
[----:B------:R-:W-:Y:S01]  /*3060*/  PRMT R6, R2, 0x654, R7 ;  /* 0x0000065402067816 */ /* 0x000fe20000000007 */
[----:B-1----:R-:W-:Y:S01]  /*3070*/  @!P2 IMAD.MOV.U32 R4, RZ, RZ, 0x10 ;  /* 0x00000010ff04a424 */ /* 0x002fe200078e00ff */
[----:B--2---:R-:W-:Y:S06]  /*3080*/  @!P0 BRA `(.L_x_52) ;  /* 0x0000009800648947 */ /* 0x004fec0003800000 */
.L_x_145:
[----:B------:R-:W-:Y:S01]  /*3090*/  ULEA UR8, UR5, UR6, 0x4 ;  /* 0x0000000605087291 */ /* 0x000fe2000f8e20ff */
[----:B------:R-:W-:Y:S01]  /*30a0*/  SEL R3, R6, R3, !P2 ;  /* 0x0000000306037207 */ /* 0x000fe20005000000 */
[----:B------:R-:W-:Y:S01]  /*30b0*/  UIADD3 UR9, UPT, UPT, UR4, 0x70, URZ ;  /* 0x0000007004097890 */ /* 0x000fe2000fffe0ff */
[----:B-1----:R-:W-:Y:S01]  /*30c0*/  LEA R0, R11, UR6, 0x3 ;  /* 0x000000060b007c11 */ /* 0x002fe2000f8e18ff */
[----:B------:R-:W-:Y:S01]  /*30d0*/  UIADD3 UR8, UPT, UPT, UR8, 0xd0, URZ ;  /* 0x000000d008087890 */ /* 0x000fe2000fffe0ff */
[----:B------:R-:W-:Y:S01]  /*30e0*/  SHF.L.U32 R5, R10, 0x1f, RZ ;  /* 0x0000001f0a057819 */ /* 0x000fe200000006ff */
[----:B------:R1:W-:Y:S01]  /*30f0*/  @!P2 SYNCS.ARRIVE.TRANS64.RED RZ, [R3+URZ], R4 ;  /* 0x0000000403ffa9a7 */ /* 0x0003e200080004ff */
[----:B------:R-:W-:Y:S01]  /*3100*/  UIADD3 UR4, UPT, UPT, UR5, 0x1, URZ ;  /* 0x0000000105047890 */ /* 0x000fe2000fffe0ff */
[----:B------:R-:W-:-:S03]  /*3110*/  VIADD R8, R8, 0x1 ;  /* 0x0000000108087836 */ /* 0x000fc60000000000 */
[----:B------:R-:W-:Y:S02]  /*3120*/  UISETP.NE.AND UP0, UPT, UR4, 0x2, UPT ;  /* 0x000000020400788c */ /* 0x000fe4000bf05270 */
[----:B------:R-:W-:Y:S06]  /*3130*/  UGETNEXTWORKID.BROADCAST [UR8], [UR9] ;  /* 0x00000000080073ca */ /* 0x000fec0008000100 */
[----:B------:R-:W-:Y:S01]  /*3140*/  USEL UR7, URZ, 0x1, UP0 ;  /* 0x00000001ff077887 */ /* 0x000fe20008000000 */
[----:B------:R-:W-:Y:S01]  /*3150*/  ISETP.NE.AND P0, PT, R8, 0x2, PT ;  /* 0x000000020800780c */ /* 0x000fe20003f05270 */
[----:B------:R-:W-:Y:S01]  /*3160*/  USEL UR5, UR4, URZ, UP0 ;  /* 0x000000ff04057287 */ /* 0x000fe20008000000 */
[----:B------:R-:W2:Y:S03]  /*3170*/  SYNCS.PHASECHK.TRANS64.TRYWAIT P1, [R0+URZ+0x70], R5 ;  /* 0x00007005000075a7 */ /* 0x000ea600080211ff */
[----:B------:R-:W-:Y:S01]  /*3180*/  LOP3.LUT R12, R12, UR7, RZ, 0x3c, !PT ;  /* 0x000000070c0c7c12 */ /* 0x000fe2000f8e3cff */
[----:B-12---:R-:W-:Y:S07]  /*3190*/  @!P1 BRA `(.L_x_53) ;  /* 0x0000009800389947 */ /* 0x006fee0003800000 */
.L_x_146:
[C---:B------:R-:W-:Y:S01]  /*31a0*/  LEA R4, R11.reuse, UR6, 0x4 ;  /* 0x000000060b047c11 */ /* 0x040fe2000f8e20ff */
[----:B-1----:R-:W-:Y:S01]  /*31b0*/  VIADD R0, R0, 0x80 ;  /* 0x0000008000007836 */ /* 0x002fe20000000000 */
[----:B------:R-:W-:Y:S01]  /*31c0*/  SEL R8, R8, RZ, P0 ;  /* 0x000000ff08087207 */ /* 0x000fe20000000000 */
[----:B------:R-:W-:-:S03]  /*31d0*/  VIADD R11, R11, 0x1 ;  /* 0x000000010b0b7836 */ /* 0x000fc60000000000 */
[----:B------:R-:W1:Y:S01]  /*31e0*/  LDS.128 R4, [R4+0xd0] ;  /* 0x0000d00004047984 */ /* 0x000e620000000c00 */
[----:B------:R-:W-:Y:S02]  /*31f0*/  PRMT R0, RZ, 0x654, R0 ;  /* 0x00000654ff007816 */ /* 0x000fe40000000000 */
[C---:B------:R-:W-:Y:S01]  /*3200*/  ISETP.NE.AND P1, PT, R11.reuse, 0x2, PT ;  /* 0x000000020b00780c */ /* 0x040fe20003f25270 */
[----:B------:R-:W-:Y:S01]  /*3210*/  @!PT LDS RZ, [RZ] ;  /* 0x00000000fffff984 */ /* 0x000fe20000000800 */
[----:B------:R-:W-:Y:S01]  /*3220*/  @!PT LDS RZ, [RZ] ;  /* 0x00000000fffff984 */ /* 0x000fe20000000800 */
[----:B------:R-:W-:Y:S01]  /*3230*/  @!PT LDS RZ, [RZ] ;  /* 0x00000000fffff984 */ /* 0x000fe20000000800 */
[----:B------:R-:W-:Y:S01]  /*3240*/  @!PT LDS RZ, [RZ] ;  /* 0x00000000fffff984 */ /* 0x000fe20000000800 */
[----:B------:R2:W-:Y:S06]  /*3250*/  MEMBAR.ALL.CTA ;  /* 0x0000000000007992 */ /* 0x0005ec0000008000 */
[----:B--2---:R-:W2:Y:S01]  /*3260*/  FENCE.VIEW.ASYNC.S ;  /* 0x00000000000073c6 */ /* 0x004ea20000000000 */
[----:B------:R-:W-:Y:S01]  /*3270*/  SEL R11, R11, RZ, P1 ;  /* 0x000000ff0b0b7207 */ /* 0x000fe20000800000 */
[----:B--2---:R2:W-:Y:S01]  /*3280*/  SYNCS.ARRIVE.TRANS64.RED.A1T0 RZ, [R0+URZ], RZ ;  /* 0x000000ff00ff79a7 */ /* 0x0045e200081004ff */
[----:B-1----:R-:W-:-:S02]  /*3290*/  LOP3.LUT P3, RZ, R6, 0x1, RZ, 0xc0, !PT ;  /* 0x0000000106ff7812 */ /* 0x002fc4000786c0ff */
[----:B------:R-:W-:-:S04]  /*32a0*/  SEL R5, RZ, 0x1, P1 ;  /* 0x00000001ff057807 */ /* 0x000fc80000800000 */
[----:B------:R-:W-:Y:S02]  /*32b0*/  LOP3.LUT R10, R10, R5, RZ, 0x3c, !PT ;  /* 0x000000050a0a7212 */ /* 0x000fe400078e3cff */
[----:B--2---:R-:W-:-:S04]  /*32c0*/  SEL R0, RZ, 0x1, P0 ;  /* 0x00000001ff007807 */ /* 0x004fc80000000000 */
[----:B------:R-:W-:Y:S01]  /*32d0*/  LOP3.LUT R9, R9, R0, RZ, 0x3c, !PT ;  /* 0x0000000009097212 */ /* 0x000fe200078e3cff */
[----:B------:R-:W-:Y:S06]  /*32e0*/  @P3 BRA `(.L_x_54) ;  /* 0xfffffffc002c3947 */ /* 0x000fec000383ffff */
[----:B------:R-:W-:Y:S01]  /*32f0*/  ULEA UR4, UR5, UR6, 0x3 ;  /* 0x0000000605047291 */ /* 0x000fe2000f8e18ff */
[----:B------:R-:W-:-:S08]  /*3300*/  SHF.L.U32 R3, R12, 0x1f, RZ ;  /* 0x0000001f0c037819 */ /* 0x000fd000000006ff */
[----:B------:R-:W1:Y:S02]  /*3310*/  SYNCS.PHASECHK.TRANS64 P0, [UR4+0x80], R3 ;  /* 0x00008003ff0075a7 */ /* 0x000e640008001004 */
[----:B-1----:R-:W-:Y:S05]  /*3320*/  @P0 BRA `(.L_x_55) ;  /* 0x0000000000080947 */ /* 0x002fea0003800000 */
[----:B------:R-:W1:Y:S02]  /*3330*/  SYNCS.PHASECHK.TRANS64.TRYWAIT P0, [UR4+0x80], R3 ;  /* 0x00008003ff0075a7 */ /* 0x000e640008001104 */
[----:B-1----:R-:W-:Y:S05]  /*3340*/  @!P0 BRA `(.L_x_56) ;  /* 0x0000009400e08947 */ /* 0x002fea0003800000 */
.L_x_55:
[----:B------:R-:W-:-:S04]  /*3350*/  UIADD3 UR7, UPT, UPT, UR5, 0x1, URZ ;  /* 0x0000000105077890 */ /* 0x000fc8000fffe0ff */
[----:B------:R-:W-:-:S04]  /*3360*/  UISETP.NE.AND UP0, UPT, UR7, 0x2, UPT ;  /* 0x000000020700788c */ /* 0x000fc8000bf05270 */
[----:B------:R-:W-:Y:S02]  /*3370*/  USEL UR8, URZ, 0x1, UP0 ;  /* 0x00000001ff087887 */ /* 0x000fe40008000000 */
[----:B------:R-:W-:-:S04]  /*3380*/  USEL UR7, UR7, URZ, UP0 ;  /* 0x000000ff07077287 */ /* 0x000fc80008000000 */
[----:B------:R-:W-:Y:S01]  /*3390*/  ULEA UR7, UR7, UR6, 0x3 ;  /* 0x0000000607077291 */ /* 0x000fe2000f8e18ff */
[----:B-1----:R-:W-:-:S04]  /*33a0*/  LOP3.LUT R3, R12, UR8, RZ, 0x3c, !PT ;  /* 0x000000080c037c12 */ /* 0x002fc8000f8e3cff */
[----:B------:R-:W-:-:S04]  /*33b0*/  SHF.L.U32 R0, R3, 0x1f, RZ ;  /* 0x0000001f03007819 */ /* 0x000fc800000006ff */
[----:B------:R-:W1:Y:S02]  /*33c0*/  SYNCS.PHASECHK.TRANS64 P0, [UR7+0x80], R0 ;  /* 0x00008000ff0075a7 */ /* 0x000e640008001007 */
[----:B-1----:R-:W-:Y:S05]  /*33d0*/  @P0 EXIT ;  /* 0x000000000000094d */ /* 0x002fea0003800000 */
[----:B------:R-:W-:Y:S02]  /*33e0*/  SHF.L.U32 R3, R3, 0x1f, RZ ;  /* 0x0000001f03037819 */ /* 0x000fe400000006ff */
[----:B------:R-:W-:-:S07]  /*33f0*/  MOV R0, UR7 ;  /* 0x0000000700007c02 */ /* 0x000fce0008000f00 */
.L_x_57:
[----:B-1----:R1:W2:Y:S02]  /*3400*/  SYNCS.PHASECHK.TRANS64.TRYWAIT P0, [R0+URZ+0x80], R3 ;  /* 0x00008003000075a7 */ /* 0x0022a400080011ff */
[----:B--2---:R-:W-:Y:S05]  /*3410*/  @!P0 NANOSLEEP.SYNCS 0x989680 ;  /* 0x009896800000895d */ /* 0x004fea0003900000 */
[----:B------:R-:W2:Y:S02]  /*3420*/  @!P0 SYNCS.PHASECHK.TRANS64 P0, [R0+URZ+0x80], R3 ;  /* 0x00008003000085a7 */ /* 0x000ea400080010ff */
[----:B--2---:R-:W-:Y:S05]  /*3430*/  @P0 EXIT ;  /* 0x000000000000094d */ /* 0x004fea0003800000 */
[----:B------:R-:W-:Y:S05]  /*3440*/  BRA `(.L_x_57) ;  /* 0xfffffffc00ec7947 */ /* 0x000fea000383ffff */
.L_x_50:
[----:B------:R-:W-:Y:S05]  /*3450*/  BRA.U UP5, `(.L_x_58) ;  /* 0x0000001905d87547 */ /* 0x000fea000b800000 */
[----:B------:R-:W-:Y:S01]  /*3460*/  UMOV UR4, 0x40 ;  /* 0x0000004000047882 */ /* 0x000fe20000000000 */
[----:B------:R-:W-:Y:S01]  /*3470*/  NOP ;  /* 0x0000000000007918 */ /* 0x000fe20000000000 */
[----:B------:R-:W-:Y:S01]  /*3480*/  ULEA UR5, UR59, UR4, 0x18 ;  /* 0x000000043b057291 */ /* 0x000fe2000f8ec0ff */
[----:B------:R-:W-:Y:S02]  /*3490*/  UMOV UR6, 0x400 ;  /* 0x0000040000067882 */ /* 0x000fe40000000000 */
[----:B------:R-:W-:-:S06]  /*34a0*/  ULEA UR6, UR59, UR6, 0x18 ;  /* 0x000000063b067291 */ /* 0x000fcc000f8ec0ff */
[----:B------:R-:W1:Y:S02]  /*34b0*/  LDS.U8 R2, [UR5+0x1c] ;  /* 0x00001c05ff027984 */ /* 0x000e640008000000 */
[----:B-1----:R-:W-:-:S13]  /*34c0*/  ISETP.NE.AND P0, PT, R2, RZ, PT ;  /* 0x000000ff0200720c */ /* 0x002fda0003f05270 */
[----:B------:R-:W-:Y:S05]  /*34d0*/  @P0 BRA `(.L_x_59) ;  /* 0x00000004000c0947 */ /* 0x000fea0003800000 */
[----:B------:R-:W-:Y:S02]  /*34e0*/  UISETP.NE.U32.AND UP1, UPT, UR28, 0x1, UPT ;  /* 0x000000011c00788c */ /* 0x000fe4000bf25070 */
[----:B------:R-:W-:Y:S02]  /*34f0*/  ULOP3.LUT UR59, UR59, 0x1, URZ, 0x3c, !UPT ;  /* 0x000000013b3b7892 */ /* 0x000fe4000f8e3cff */
[----:B------:R-:W-:-:S05]  /*3500*/  UIADD3 UR7, UPT, UPT, UR5, 0x8, URZ ;  /* 0x0000000805077890 */ /* 0x000fca000fffe0ff */
[----:B------:R-:W-:Y:S07]  /*3510*/  BRA.U !UP1, `(.L_x_60) ;  /* 0x00000001099c7547 */ /* 0x000fee000b800000 */
[----:B------:R-:W-:Y:S01]  /*3520*/  ELECT P0, URZ, PT ;  /* 0x0000000000ff782f */ /* 0x000fe20003800000 */
[----:B------:R-:W-:-:S12]  /*3530*/  BSSY B0, `(.L_x_60) ;  /* 0x0000025000007945 */ /* 0x000fd80003800000 */
[----:B------:R-:W-:Y:S05]  /*3540*/  @!P0 BRA `(.L_x_61) ;  /* 0x00000000008c8947 */ /* 0x000fea0003800000 */
[----:B------:R-:W-:-:S05]  /*3550*/  UMOV UR4, 0x10 ;  /* 0x0000001000047882 */ /* 0x000fca0000000000 */
[----:B------:R-:W-:Y:S04]  /*3560*/  DEPBAR.LE SB1, 0x36 ;  /* 0x00009d800000791a */ /* 0x000fe80000000000 */
[----:B------:R-:W1:Y:S02]  /*3570*/  UTCATOMSWS.2CTA.FIND_AND_SET.ALIGN UP0, UR4, UR4 ;  /* 0x00000004000475e3 */ /* 0x000e640008200800 */
[----:B-1----:R-:W-:Y:S01]  /*3580*/  MOV R11, UR4 ;  /* 0x00000004000b7c02 */ /* 0x002fe20008000f00 */
[----:B------:R-:W-:Y:S06]  /*3590*/  BRA.U UP0, `(.L_x_62) ;  /* 0x0000000100187547 */ /* 0x000fec000b800000 */
.L_x_63:
[----:B------:R-:W-:Y:S05]  /*35a0*/  NANOSLEEP 0x64 ;  /* 0x000000640000795d */ /* 0x000fea0003800000 */
[----:B------:R-:W-:-:S05]  /*35b0*/  UMOV UR4, 0x10 ;  /* 0x0000001000047882 */ /* 0x000fca0000000000 */
[----:B------:R-:W-:Y:S04]  /*35c0*/  DEPBAR.LE SB1, 0x36 ;  /* 0x00009d800000791a */ /* 0x000fe80000000000 */
[----:B------:R-:W1:Y:S02]  /*35d0*/  UTCATOMSWS.2CTA.FIND_AND_SET.ALIGN UP0, UR4, UR4 ;  /* 0x00000004000475e3 */ /* 0x000e640008200800 */
[----:B-1----:R-:W-:Y:S01]  /*35e0*/  MOV R11, UR4 ;  /* 0x00000004000b7c02 */ /* 0x002fe20008000f00 */
[----:B------:R-:W-:Y:S05]  /*35f0*/  BRA.U !UP0, `(.L_x_63) ;  /* 0xfffffffd08e87547 */ /* 0x000fea000b83ffff */
.L_x_62:
[----:B------:R-:W1:Y:S01]  /*3600*/  LDS R7, [UR5+0x10] ;  /* 0x00001005ff077984 */ /* 0x000e620008000800 */
[----:B--2---:R-:W-:Y:S01]  /*3610*/  IMAD.U32 R5, RZ, RZ, UR6 ;  /* 0x00000006ff057e24 */ /* 0x004fe2000f8e00ff */
[----:B------:R-:W-:-:S03]  /*3620*/  MOV R4, UR59 ;  /* 0x0000003b00047c02 */ /* 0x000fc60008000f00 */
[----:B------:R-:W-:Y:S01]  /*3630*/  VIADD R5, R5, 0xf0 ;  /* 0x000000f005057836 */ /* 0x000fe20000000000 */
[----:B-1----:R-:W-:-:S04]  /*3640*/  SHF.L.U32 R7, R7, 0x1f, RZ ;  /* 0x0000001f07077819 */ /* 0x002fc800000006ff */
[----:B------:R-:W1:Y:S02]  /*3650*/  SYNCS.PHASECHK.TRANS64.TRYWAIT P0, [UR5+0x8], R7 ;  /* 0x00000807ff0075a7 */ /* 0x000e640008001105 */
[----:B-1----:R-:W-:Y:S05]  /*3660*/  @P0 BRA `(.L_x_64) ;  /* 0x0000000000080947 */ /* 0x002fea0003800000 */
[----:B------:R-:W1:Y:S02]  /*3670*/  SYNCS.PHASECHK.TRANS64.TRYWAIT P0, [UR5+0x8], R7 ;  /* 0x00000807ff0075a7 */ /* 0x000e640008001105 */
[----:B-1----:R-:W-:Y:S05]  /*3680*/  @!P0 BRA `(.L_x_65) ;  /* 0x0000009400288947 */ /* 0x002fea0003800000 */
.L_x_64:
[----:B-1----:R-:W-:Y:S01]  /*3690*/  HFMA2 R2, -RZ, RZ, 0, 5.9604644775390625e-08 ;  /* 0x00000001ff027431 */ /* 0x002fe200000001ff */
[----:B------:R-:W-:Y:S01]  /*36a0*/  UPRMT UR4, UR59, 0x654, UR7 ;  /* 0x000006543b047896 */ /* 0x000fe20008000007 */
[----:B------:R-:W-:Y:S01]  /*36b0*/  IMAD.MOV.U32 R8, RZ, RZ, 0xffff ;  /* 0x0000ffffff087424 */ /* 0x000fe200078e00ff */
[----:B------:R-:W-:Y:S01]  /*36c0*/  PRMT R4, R4, 0x654, R5 ;  /* 0x0000065404047816 */ /* 0x000fe20000000005 */
[----:B------:R-:W-:Y:S02]  /*36d0*/  IMAD.MOV.U32 R6, RZ, RZ, 0x4 ;  /* 0x00000004ff067424 */ /* 0x000fe400078e00ff */
[----:B------:R-:W-:Y:S01]  /*36e0*/  IMAD.SHL.U32 R9, R11, 0x20, RZ ;  /* 0x000000200b097824 */ /* 0x000fe200078e00ff */
[----:B------:R-:W-:Y:S02]  /*36f0*/  MOV R5, UR4 ;  /* 0x0000000400057c02 */ /* 0x000fe40008000f00 */
[-C--:B------:R-:W-:Y:S01]  /*3700*/  SHF.L.U32 R8, R8, R11.reuse, RZ ;  /* 0x0000000b08087219 */ /* 0x080fe200000006ff */
[----:B------:R1:W-:Y:S01]  /*3710*/  SYNCS.ARRIVE.TRANS64.RED RZ, [UR4], R6 ;  /* 0x00000006ffff79a7 */ /* 0x0003e20008000404 */
[----:B------:R-:W-:Y:S01]  /*3720*/  SHF.L.U32 R7, R2, R11, RZ ;  /* 0x0000000b02077219 */ /* 0x000fe200000006ff */
[----:B------:R1:W-:Y:S04]  /*3730*/  STS [UR6+0xf0], R9 ;  /* 0x0000f009ff007988 */ /* 0x0003e80008000806 */
[----:B------:R1:W-:Y:S04]  /*3740*/  STAS [R4.64], R11 ;  /* 0x0000000b04007dbd */ /* 0x0003e8000c0008ff */
[----:B------:R1:W-:Y:S04]  /*3750*/  ATOMS.OR RZ, [UR5+0x14], R8 ;  /* 0x00001408ffff798c */ /* 0x0003e8000b000005 */
[----:B------:R1:W-:Y:S04]  /*3760*/  ATOMS.OR RZ, [UR5+0x18], R7 ;  /* 0x00001807ffff798c */ /* 0x0003e8000b000005 */
[----:B------:R1:W-:Y:S02]  /*3770*/  ATOMS.XOR RZ, [UR5+0x10], R2 ;  /* 0x00001002ffff798c */ /* 0x0003e4000b800005 */
.L_x_61:
[----:B------:R-:W-:Y:S05]  /*3780*/  BSYNC B0 ;  /* 0x0000000000007941 */ /* 0x000fea0003800000 */
.L_x_60:
[----:B------:R-:W-:Y:S05]  /*3790*/  BRA.U UP1, `(.L_x_66) ;  /* 0x00000001016c7547 */ /* 0x000fea000b800000 */
[----:B------:R-:W-:-:S03]  /*37a0*/  UMOV UR4, 0xffffffff ;  /* 0xffffffff00047882 */ /* 0x000fc60000000000 */
[----:B------:R-:W-:Y:S05]  /*37b0*/  BRA.DIV UR4, `(.L_x_67) ;  /* 0x0000009204f47947 */ /* 0x000fea000b800000 */
[----:B------:R-:W-:-:S13]  /*37c0*/  ELECT P6, URZ, PT ;  /* 0x0000000000ff782f */ /* 0x000fda00038c0000 */
.L_x_150:
[----:B------:R-:W-:Y:S05]  /*37d0*/  @!P6 BRA `(.L_x_66) ;  /* 0x00000000005ce947 */ /* 0x000fea0003800000 */
[----:B-12---:R-:W1:Y:S02]  /*37e0*/  LDS R5, [UR5+0x10] ;  /* 0x00001005ff057984 */ /* 0x006e640008000800 */
[----:B-1----:R-:W-:-:S04]  /*37f0*/  SHF.L.U32 R5, R5, 0x1f, RZ ;  /* 0x0000001f05057819 */ /* 0x002fc800000006ff */
[----:B------:R-:W1:Y:S02]  /*3800*/  SYNCS.PHASECHK.TRANS64.TRYWAIT P0, [UR5+0x8], R5 ;  /* 0x00000805ff0075a7 */ /* 0x000e640008001105 */
[----:B-1----:R-:W-:Y:S05]  /*3810*/  @P0 BRA `(.L_x_68) ;  /* 0x0000000000080947 */ /* 0x002fea0003800000 */
[----:B------:R-:W1:Y:S02]  /*3820*/  SYNCS.PHASECHK.TRANS64.TRYWAIT P0, [UR5+0x8], R5 ;  /* 0x00000805ff0075a7 */ /* 0x000e640008001105 */
[----:B-1----:R-:W-:Y:S05]  /*3830*/  @!P0 BRA `(.L_x_69) ;  /* 0x0000009000f48947 */ /* 0x002fea0003800000 */
.L_x_68:
[----:B------:R-:W2:Y:S01]  /*3840*/  LDS R7, [UR6+0xf0] ;  /* 0x0000f006ff077984 */ /* 0x000ea20008000800 */
[----:B-1----:R-:W-:Y:S02]  /*3850*/  HFMA2 R2, -RZ, RZ, 0, 5.9604644775390625e-08 ;  /* 0x00000001ff027431 */ /* 0x002fe400000001ff */
[----:B------:R-:W-:Y:S01]  /*3860*/  IMAD.MOV.U32 R4, RZ, RZ, 0xffff ;  /* 0x0000ffffff047424 */ /* 0x000fe200078e00ff */
[----:B------:R-:W-:Y:S01]  /*3870*/  UPRMT UR4, UR59, 0x654, UR7 ;  /* 0x000006543b047896 */ /* 0x000fe20008000007 */
[----:B--2---:R-:W-:-:S03]  /*3880*/  IMAD.SHL.U32 R5, R7, 0x20, RZ ;  /* 0x0000002007057824 */ /* 0x004fc600078e00ff */
[-C--:B------:R-:W-:Y:S02]  /*3890*/  SHF.L.U32 R4, R4, R7.reuse, RZ ;  /* 0x0000000704047219 */ /* 0x080fe400000006ff */
[----:B------:R-:W-:Y:S01]  /*38a0*/  SHF.L.U32 R7, R2, R7, RZ ;  /* 0x0000000702077219 */ /* 0x000fe200000006ff */
[----:B------:R3:W-:Y:S04]  /*38b0*/  STS [UR6+0xf0], R5 ;  /* 0x0000f005ff007988 */ /* 0x0007e80008000806 */
[----:B------:R3:W-:Y:S04]  /*38c0*/  ATOMS.OR RZ, [UR5+0x14], R4 ;  /* 0x00001404ffff798c */ /* 0x0007e8000b000005 */
[----:B------:R3:W-:Y:S01]  /*38d0*/  ATOMS.OR RZ, [UR5+0x18], R7 ;  /* 0x00001807ffff798c */ /* 0x0007e2000b000005 */
[----:B------:R-:W-:Y:S03]  /*38e0*/  SYNCS.ARRIVE.TRANS64.RED.A1T0 RZ, [UR4], RZ ;  /* 0x000000ffffff79a7 */ /* 0x000fe60008100404 */
[----:B------:R3:W-:Y:S01]  /*38f0*/  ATOMS.XOR RZ, [UR5+0x10], R2 ;  /* 0x00001002ffff798c */ /* 0x0007e2000b800005 */
[----:B------:R-:W-:Y:S05]  /*3900*/  BRA `(.L_x_66) ;  /* 0x0000000000107947 */ /* 0x000fea0003800000 */
.L_x_59:
[----:B------:R-:W-:Y:S02]  /*3910*/  MOV R2, 0xffffffff ;  /* 0xffffffff00027802 */ /* 0x000fe40000000f00 */
[----:B------:R-:W-:-:S03]  /*3920*/  MOV R4, 0x3950 ;  /* 0x0000395000047802 */ /* 0x000fc60000000f00 */
[----:B------:R1:W-:Y:S04]  /*3930*/  STS [UR6+0xf0], R2 ;  /* 0x0000f002ff007988 */ /* 0x0003e80008000806 */
[----:B-12--5:R-:W-:Y:S05]  /*3940*/  CALL.REL.NOINC `($__internal_1_$__cuda_sm10x_tcgen05_guardrail_trap_phase_invalid_during_alloc) ;  /* 0x0000009800287944 */ /* 0x026fea0003c00000 */
.L_x_66:
[----:B------:R-:W-:Y:S05]  /*3950*/  WARPSYNC.ALL ;  /* 0x0000000000007948 */ /* 0x000fea0003800000 */
[----:B------:R-:W4:Y:S01]  /*3960*/  S2UR UR4, SR_CgaCtaId ;  /* 0x00000000000479c3 */ /* 0x000f220000008800 */
[----:B------:R-:W-:Y:S01]  /*3970*/  UMOV UR50, 0x400 ;  /* 0x0000040000327882 */ /* 0x000fe20000000000 */
[----:B------:R-:W-:-:S06]  /*3980*/  NOP ;  /* 0x0000000000007918 */ /* 0x000fcc0000000000 */
[----:B------:R-:W-:Y:S06]  /*3990*/  BAR.ARV 0x6, 0xa0 ;  /* 0x0182800000007b1d */ /* 0x000fec0000002000 */
[----:B------:R-:W2:Y:S01]  /*39a0*/  LDCU UR13, c[0x0][0x38c] ;  /* 0x00007180ff0d77ac */ /* 0x000ea20008000800 */
[----:B------:R-:W-:Y:S01]  /*39b0*/  LOP3.LUT R3, R3, 0xffff, RZ, 0xc0, !PT ;  /* 0x0000ffff03037812 */ /* 0x000fe200078ec0ff */
[----:B-1----:R-:W-:Y:S02]  /*39c0*/  HFMA2 R8, -RZ, RZ, 0, 0 ;  /* 0x00000000ff087431 */ /* 0x002fe400000001ff */
[----:B------:R-:W-:Y:S01]  /*39d0*/  IMAD.MOV.U32 R10, RZ, RZ, RZ ;  /* 0x000000ffff0a7224 */ /* 0x000fe200078e00ff */
[----:B------:R-:W-:Y:S01]  /*39e0*/  UMOV UR71, 0x1 ;  /* 0x0000000100477882 */ /* 0x000fe20000000000 */
[----:B------:R-:W-:Y:S01]  /*39f0*/  UMOV UR5, URZ ;  /* 0x000000ff00057c82 */ /* 0x000fe20008000000 */
[----:B------:R-:W-:Y:S01]  /*3a00*/  UISETP.NE.AND UP3, UPT, UR28, URZ, UPT ;  /* 0x000000ff1c00728c */ /* 0x000fe2000bf65270 */
[----:B------:R-:W-:Y:S01]  /*3a10*/  UMOV UR76, URZ ;  /* 0x000000ff004c7c82 */ /* 0x000fe20008000000 */
[----:B------:R-:W-:Y:S01]  /*3a20*/  UMOV UR74, URZ ;  /* 0x000000ff004a7c82 */ /* 0x000fe20008000000 */
[----:B----4-:R-:W-:Y:S01]  /*3a30*/  ULEA UR50, UR4, UR50, 0x18 ;  /* 0x0000003204327291 */ /* 0x010fe2000f8ec0ff */
[----:B------:R-:W-:Y:S01]  /*3a40*/  UMOV UR72, URZ ;  /* 0x000000ff00487c82 */ /* 0x000fe20008000000 */
[----:B------:R-:W-:-:S02]  /*3a50*/  UMOV UR58, URZ ;  /* 0x000000ff003a7c82 */ /* 0x000fc40008000000 */
[----:B------:R-:W-:Y:S02]  /*3a60*/  UIADD3 UR7, UPT, UPT, UR50, 0x18800, URZ ;  /* 0x0001880032077890 */ /* 0x000fe4000fffe0ff */
[----:B------:R-:W-:Y:S02]  /*3a70*/  UIADD3 UR4, UPT, UPT, UR50, 0x30800, URZ ;  /* 0x0003080032047890 */ /* 0x000fe4000fffe0ff */
[----:B--2---:R-:W-:Y:S01]  /*3a80*/  UIADD3 UR13, UPT, UPT, UR13, 0xff, URZ ;  /* 0x000000ff0d0d7890 */ /* 0x004fe2000fffe0ff */
[----:B---3--:R-:W1:Y:S01]  /*3a90*/  LDS R2, [UR50+0xf0] ;  /* 0x0000f032ff027984 */ /* 0x008e620008000800 */
[----:B------:R-:W-:Y:S02]  /*3aa0*/  USHF.R.U32.HI UR11, URZ, 0x4, UR7 ;  /* 0x00000004ff0b7899 */ /* 0x000fe40008011607 */
[----:B------:R-:W-:Y:S02]  /*3ab0*/  USHF.R.U32.HI UR7, URZ, 0x4, UR4 ;  /* 0x00000004ff077899 */ /* 0x000fe40008011604 */
[----:B------:R-:W-:-:S02]  /*3ac0*/  USHF.R.S32.HI UR10, URZ, 0x1f, UR13 ;  /* 0x0000001fff0a7899 */ /* 0x000fc4000801140d */
[----:B------:R-:W-:Y:S02]  /*3ad0*/  UIADD3 UR6, UPT, UPT, UR50, 0x24800, URZ ;  /* 0x0002480032067890 */ /* 0x000fe4000fffe0ff */
[----:B------:R-:W-:Y:S02]  /*3ae0*/  ULOP3.LUT UR7, UR7, 0x3fff, URZ, 0xc0, !UPT ;  /* 0x00003fff07077892 */ /* 0x000fe4000f8ec0ff */
[----:B------:R-:W-:Y:S02]  /*3af0*/  UIADD3 UR8, UPT, UPT, UR50, 0x32000, URZ ;  /* 0x0003200032087890 */ /* 0x000fe4000fffe0ff */
[----:B------:R-:W-:Y:S02]  /*3b00*/  ULEA.HI UR4, UR10, UR13, URZ, 0x8 ;  /* 0x0000000d0a047291 */ /* 0x000fe4000f8f40ff */
[----:B------:R-:W-:Y:S02]  /*3b10*/  USHF.R.U32.HI UR9, URZ, 0x4, UR6 ;  /* 0x00000004ff097899 */ /* 0x000fe40008011606 */
[----:B------:R-:W-:-:S02]  /*3b20*/  ULOP3.LUT UR11, UR11, 0x3fff, URZ, 0xc0, !UPT ;  /* 0x00003fff0b0b7892 */ /* 0x000fc4000f8ec0ff */
[----:B------:R-:W-:Y:S02]  /*3b30*/  ULOP3.LUT UR69, UR7, 0x10000, URZ, 0xfc, !UPT ;  /* 0x0001000007457892 */ /* 0x000fe4000f8efcff */
[----:B------:R-:W-:Y:S02]  /*3b40*/  USHF.R.U32.HI UR6, URZ, 0x4, UR8 ;  /* 0x00000004ff067899 */ /* 0x000fe40008011608 */
[----:B------:R-:W-:Y:S02]  /*3b50*/  ULOP3.LUT UR9, UR9, 0x3fff, URZ, 0xc0, !UPT ;  /* 0x00003fff09097892 */ /* 0x000fe4000f8ec0ff */
[----:B------:R-:W-:Y:S02]  /*3b60*/  ULOP3.LUT UR51, UR11, 0x10000, URZ, 0xfc, !UPT ;  /* 0x000100000b337892 */ /* 0x000fe4000f8efcff */
[----:B------:R-:W-:Y:S02]  /*3b70*/  ULOP3.LUT UR6, UR6, 0x3fff, URZ, 0xc0, !UPT ;  /* 0x00003fff06067892 */ /* 0x000fe4000f8ec0ff */
[----:B------:R-:W-:-:S02]  /*3b80*/  ULOP3.LUT UR68, UR9, 0x10000, URZ, 0xfc, !UPT ;  /* 0x0001000009447892 */ /* 0x000fc4000f8efcff */
[----:B------:R-:W-:Y:S02]  /*3b90*/  ULOP3.LUT UR70, UR6, 0x10000, URZ, 0xfc, !UPT ;  /* 0x0001000006467892 */ /* 0x000fe4000f8efcff */
[----:B------:R-:W-:Y:S02]  /*3ba0*/  USHF.R.S32.HI UR17, URZ, 0x8, UR4 ;  /* 0x00000008ff117899 */ /* 0x000fe40008011404 */
[----:B------:R-:W-:Y:S01]  /*3bb0*/  UIADD3 UR14, UPT, UPT, UR50, 0x90, URZ ;  /* 0x00000090320e7890 */ /* 0x000fe2000fffe0ff */
[----:B------:R-:W-:Y:S01]  /*3bc0*/  UMOV UR56, URZ ;  /* 0x000000ff00387c82 */ /* 0x000fe20008000000 */
[----:B------:R-:W-:Y:S02]  /*3bd0*/  UMOV UR54, URZ ;  /* 0x000000ff00367c82 */ /* 0x000fe40008000000 */
[----:B------:R-:W-:Y:S01]  /*3be0*/  IMAD.U32 R11, RZ, RZ, UR17 ;  /* 0x00000011ff0b7e24 */ /* 0x000fe2000f8e00ff */
[----:B-1----:R-:W-:Y:S01]  /*3bf0*/  R2UR UR12, R2 ;  /* 0x00000000020c72ca */ /* 0x002fe200000e0000 */
[----:B------:R-:W-:-:S12]  /*3c00*/  UMOV UR52, URZ ;  /* 0x000000ff00347c82 */ /* 0x000fd80008000000 */
[----:B------:R-:W-:Y:S02]  /*3c10*/  UIADD3 UR60, UPT, UPT, UR12, 0x18c, URZ ;  /* 0x0000018c0c3c7890 */ /* 0x000fe4000fffe0ff */
[----:B------:R-:W-:Y:S02]  /*3c20*/  UIADD3 UR64, UPT, UPT, UR12, 0x184, URZ ;  /* 0x000001840c407890 */ /* 0x000fe4000fffe0ff */
[----:B------:R-:W-:Y:S02]  /*3c30*/  USHF.R.U32.HI UR13, URZ, 0x11, UR60 ;  /* 0x00000011ff0d7899 */ /* 0x000fe4000801163c */
[----:B------:R-:W-:Y:S02]  /*3c40*/  USHF.R.U32.HI UR7, URZ, 0x11, UR64 ;  /* 0x00000011ff077899 */ /* 0x000fe40008011640 */
[----:B------:R-:W-:Y:S02]  /*3c50*/  UIADD3 UR66, UPT, UPT, UR12, 0x180, URZ ;  /* 0x000001800c427890 */ /* 0x000fe4000fffe0ff */
[----:B------:R-:W-:-:S02]  /*3c60*/  UIADD3 UR67, UPT, UPT, UR12, 0x190, URZ ;  /* 0x000001900c437890 */ /* 0x000fc4000fffe0ff */
[----:B------:R-:W-:Y:S02]  /*3c70*/  ULOP3.LUT UR11, UR7, 0x6000, URZ, 0xc0, !UPT ;  /* 0x00006000070b7892 */ /* 0x000fe4000f8ec0ff */
[----:B------:R-:W-:Y:S02]  /*3c80*/  UIADD3 UR65, UPT, UPT, UR12, 0x198, URZ ;  /* 0x000001980c417890 */ /* 0x000fe4000fffe0ff */
[----:B------:R-:W-:Y:S01]  /*3c90*/  ULOP3.LUT UR7, UR13, 0x6000, URZ, 0xc0, !UPT ;  /* 0x000060000d077892 */ /* 0x000fe2000f8ec0ff */
[----:B------:R-:W-:Y:S01]  /*3ca0*/  R2UR UR13, R3 ;  /* 0x00000000030d72ca */ /* 0x000fe200000e0000 */
[----:B------:R-:W-:Y:S01]  /*3cb0*/  UIADD3 UR62, UPT, UPT, UR12, 0x188, URZ ;  /* 0x000001880c3e7890 */ /* 0x000fe2000fffe0ff */
[----:B------:R-:W-:Y:S01]  /*3cc0*/  IMAD.MOV.U32 R3, RZ, RZ, RZ ;  /* 0x000000ffff037224 */ /* 0x000fe200078e00ff */
[----:B------:R-:W-:Y:S02]  /*3cd0*/  UIADD3 UR63, UPT, UPT, UR12, 0x1a0, URZ ;  /* 0x000001a00c3f7890 */ /* 0x000fe4000fffe0ff */
[----:B------:R-:W-:-:S02]  /*3ce0*/  UIADD3 UR61, UPT, UPT, UR12, 0x1a8, URZ ;  /* 0x000001a80c3d7890 */ /* 0x000fc4000fffe0ff */
[----:B------:R-:W-:Y:S02]  /*3cf0*/  USHF.R.U32.HI UR9, URZ, 0x11, UR66 ;  /* 0x00000011ff097899 */ /* 0x000fe40008011642 */
[----:B------:R-:W-:Y:S02]  /*3d00*/  USHF.R.U32.HI UR8, URZ, 0x1a, UR67 ;  /* 0x0000001aff087899 */ /* 0x000fe40008011643 */
[----:B------:R-:W-:Y:S02]  /*3d10*/  USHF.R.U32.HI UR6, URZ, 0x1a, UR65 ;  /* 0x0000001aff067899 */ /* 0x000fe40008011641 */
[----:B------:R-:W-:Y:S01]  /*3d20*/  USHF.R.U32.HI UR4, URZ, 0x11, UR62 ;  /* 0x00000011ff047899 */ /* 0x000fe2000801163e */
[----:B------:R-:W-:Y:S01]  /*3d30*/  MOV R12, UR13 ;  /* 0x0000000d000c7c02 */ /* 0x000fe20008000f00 */
[----:B------:R-:W-:Y:S02]  /*3d40*/  USHF.R.U32.HI UR10, URZ, 0x1a, UR63 ;  /* 0x0000001aff0a7899 */ /* 0x000fe4000801163f */
[----:B------:R-:W-:-:S02]  /*3d50*/  USHF.R.U32.HI UR15, URZ, 0x1a, UR61 ;  /* 0x0000001aff0f7899 */ /* 0x000fc4000801163d */
[----:B------:R-:W-:Y:S02]  /*3d60*/  ULOP3.LUT UR16, UR9, 0x6000, URZ, 0xc0, !UPT ;  /* 0x0000600009107892 */ /* 0x000fe4000f8ec0ff */
[----:B------:R-:W-:Y:S02]  /*3d70*/  ULOP3.LUT UR14, UR8, 0x30, URZ, 0xc0, !UPT ;  /* 0x00000030080e7892 */ /* 0x000fe4000f8ec0ff */
[----:B------:R-:W-:Y:S02]  /*3d80*/  ULOP3.LUT UR9, UR6, 0x30, URZ, 0xc0, !UPT ;  /* 0x0000003006097892 */ /* 0x000fe4000f8ec0ff */
[----:B------:R-:W-:Y:S02]  /*3d90*/  ULOP3.LUT UR4, UR4, 0x6000, URZ, 0xc0, !UPT ;  /* 0x0000600004047892 */ /* 0x000fe4000f8ec0ff */
[----:B------:R-:W-:Y:S02]  /*3da0*/  ULOP3.LUT UR8, UR10, 0x30, URZ, 0xc0, !UPT ;  /* 0x000000300a087892 */ /* 0x000fe4000f8ec0ff */
[----:B------:R-:W-:-:S02]  /*3db0*/  ULOP3.LUT UR6, UR15, 0x30, URZ, 0xc0, !UPT ;  /* 0x000000300f067892 */ /* 0x000fc4000f8ec0ff */
        /* <DEDUP_REMOVED lines=8> */
[----:B------:R-:W-:Y:S02]  /*3e40*/  UIADD3 UR13, UPT, UPT, UR17, -0x1, URZ ;  /* 0xffffffff110d7890 */ /* 0x000fe4000fffe0ff */
[----:B------:R-:W-:Y:S02]  /*3e50*/  UPRMT UR15, UR10, 0x5410, UR16 ;  /* 0x000054100a0f7896 */ /* 0x000fe40008000010 */
[----:B------:R-:W-:Y:S02]  /*3e60*/  UPRMT UR77, UR9, 0x5410, UR11 ;  /* 0x00005410094d7896 */ /* 0x000fe4000800000b */
[----:B------:R-:W-:Y:S01]  /*3e70*/  UPRMT UR75, UR8, 0x5410, UR4 ;  /* 0x00005410084b7896 */ /* 0x000fe20008000004 */
[----:B------:R-:W-:Y:S01]  /*3e80*/  IMAD.U32 R13, RZ, RZ, UR13 ;  /* 0x0000000dff0d7e24 */ /* 0x000fe2000f8e00ff */
[----:B------:R-:W-:Y:S01]  /*3e90*/  UPRMT UR73, UR6, 0x5410, UR7 ;  /* 0x0000541006497896 */ /* 0x000fe20008000007 */
[----:B------:R-:W-:Y:S01]  /*3ea0*/  IMAD.U32 R15, RZ, RZ, UR15 ;  /* 0x0000000fff0f7e24 */ /* 0x000fe2000f8e00ff */
[----:B------:R-:W-:Y:S01]  /*3eb0*/  UMOV UR14, URZ ;  /* 0x000000ff000e7c82 */ /* 0x000fe20008000000 */
[----:B------:R-:W-:Y:S01]  /*3ec0*/  UMOV UR59, UR15 ;  /* 0x0000000f003b7c82 */ /* 0x000fe20008000000 */
[----:B------:R-:W-:Y:S01]  /*3ed0*/  MOV R14, UR14 ;  /* 0x0000000e000e7c02 */ /* 0x000fe20008000f00 */
[----:B------:R-:W-:Y:S01]  /*3ee0*/  UMOV UR57, UR77 ;  /* 0x0000004d00397c82 */ /* 0x000fe20008000000 */
[----:B------:R-:W-:Y:S01]  /*3ef0*/  UMOV UR55, UR75 ;  /* 0x0000004b00377c82 */ /* 0x000fe20008000000 */
[----:B------:R-:W-:-:S05]  /*3f00*/  UMOV UR53, UR73 ;  /* 0x0000004900357c82 */ /* 0x000fca0008000000 */
.L_x_82:
[C---:B--2---:R-:W-:Y:S02]  /*3f10*/  LEA R2, R3.reuse, UR50, 0x3 ;  /* 0x0000003203027c11 */ /* 0x044fe4000f8e18ff */
[----:B------:R-:W-:Y:S02]  /*3f20*/  SHF.L.U32 R5, R10, 0x1f, RZ ;  /* 0x0000001f0a057819 */ /* 0x000fe400000006ff */
[----:B------:R-:W-:Y:S02]  /*3f30*/  LEA R4, R3, UR50, 0x4 ;  /* 0x0000003203047c11 */ /* 0x000fe4000f8e20ff */
[----:B------:R-:W1:Y:S02]  /*3f40*/  SYNCS.PHASECHK.TRANS64.TRYWAIT P0, [R2+URZ+0x70], R5 ;  /* 0x00007005020075a7 */ /* 0x000e6400080011ff */
[----:B-1--4-:R-:W-:Y:S05]  /*3f50*/  @!P0 BRA `(.L_x_70) ;  /* 0x0000008c00448947 */ /* 0x012fea0003800000 */
.L_x_151:
[----:B-1----:R-:W1:Y:S01]  /*3f60*/  LDS.128 R4, [R4+0xd0] ;  /* 0x0000d00004047984 */ /* 0x002e620000000c00 */
[----:B------:R-:W-:Y:S01]  /*3f70*/  VIADD R2, R2, 0x80 ;  /* 0x0000008002027836 */ /* 0x000fe20000000000 */
[----:B------:R-:W-:Y:S01]  /*3f80*/  IADD3 R3, PT, PT, R3, 0x1, RZ ;  /* 0x0000000103037810 */ /* 0x000fe20007ffe0ff */
[----:B------:R-:W-:Y:S01]  /*3f90*/  @!PT LDS RZ, [RZ] ;  /* 0x00000000fffff984 */ /* 0x000fe20000000800 */
[----:B------:R-:W-:Y:S01]  /*3fa0*/  @!PT LDS RZ, [RZ] ;  /* 0x00000000fffff984 */ /* 0x000fe20000000800 */
[----:B------:R-:W-:Y:S01]  /*3fb0*/  @!PT LDS RZ, [RZ] ;  /* 0x00000000fffff984 */ /* 0x000fe20000000800 */
[----:B------:R-:W-:Y:S01]  /*3fc0*/  @!PT LDS RZ, [RZ] ;  /* 0x00000000fffff984 */ /* 0x000fe20000000800 */
[----:B------:R2:W-:Y:S06]  /*3fd0*/  MEMBAR.ALL.CTA ;  /* 0x0000000000007992 */ /* 0x0005ec0000008000 */
[----:B--2---:R-:W2:Y:S01]  /*3fe0*/  FENCE.VIEW.ASYNC.S ;  /* 0x00000000000073c6 */ /* 0x004ea20000000000 */
[----:B------:R-:W-:-:S04]  /*3ff0*/  PRMT R2, RZ, 0x654, R2 ;  /* 0x00000654ff027816 */ /* 0x000fc80000000002 */
[----:B--2---:R2:W-:Y:S01]  /*4000*/  SYNCS.ARRIVE.TRANS64.RED.A1T0 RZ, [R2+URZ], RZ ;  /* 0x000000ff02ff79a7 */ /* 0x0045e200081004ff */
[----:B------:R-:W-:Y:S05]  /*4010*/  BRA.U UP3, `(.L_x_71) ;  /* 0x0000000d03107547 */ /* 0x000fea000b800000 */
[----:B------:R-:W3:Y:S01]  /*4020*/  LDCU UR6, c[0x0][0x38c] ;  /* 0x00007180ff0677ac */ /* 0x000ee20008000800 */
[----:B------:R-:W-:Y:S01]  /*4030*/  R2UR UR13, R11 ;  /* 0x000000000b0d72ca */ /* 0x000fe200000e0000 */
[----:B------:R-:W-:Y:S01]  /*4040*/  USHF.L.U32 UR46, UR71, 0x7, URZ ;  /* 0x00000007472e7899 */ /* 0x000fe200080006ff */
[----:B------:R-:W-:Y:S01]  /*4050*/  UMOV UR11, URZ ;  /* 0x000000ff000b7c82 */ /* 0x000fe20008000000 */
[----:B------:R-:W-:Y:S02]  /*4060*/  UMOV UR4, 0x1 ;  /* 0x0000000100047882 */ /* 0x000fe40000000000 */
[----:B------:R-:W-:Y:S01]  /*4070*/  ULOP3.LUT UR46, UR46, 0x80, URZ, 0x3c, !UPT ;  /* 0x000000802e2e7892 */ /* 0x000fe2000f8e3cff */
[----:B------:R-:W-:-:S03]  /*4080*/  UMOV UR47, UR5 ;  /* 0x00000005002f7c82 */ /* 0x000fc60008000000 */
[----:B------:R-:W-:Y:S02]  /*4090*/  UIADD3 UR46, UPT, UPT, UR12, UR46, URZ ;  /* 0x0000002e0c2e7290 */ /* 0x000fe4000fffe0ff */
[----:B---3--:R-:W-:-:S09]  /*40a0*/  UISETP.GE.AND UP0, UPT, UR6, 0x1, UPT ;  /* 0x000000010600788c */ /* 0x008fd2000bf06270 */
[----:B------:R-:W-:Y:S05]  /*40b0*/  BRA.U !UP0, `(.L_x_72) ;  /* 0x0000000508747547 */ /* 0x000fea000b800000 */
[----:B------:R-:W-:Y:S01]  /*40c0*/  ULEA UR13, UR5, UR50, 0x3 ;  /* 0x00000032050d7291 */ /* 0x000fe2000f8e18ff */
[----:B------:R-:W-:-:S08]  /*40d0*/  SHF.L.U32 R9, R8, 0x1f, RZ ;  /* 0x0000001f08097819 */ /* 0x000fd000000006ff */
[----:B------:R-:W3:Y:S02]  /*40e0*/  SYNCS.PHASECHK.TRANS64.TRYWAIT P0, [UR13], R9 ;  /* 0x00000009ff0075a7 */ /* 0x000ee4000800110d */
[----:B---3--:R-:W-:Y:S05]  /*40f0*/  @P0 BRA `(.L_x_73) ;  /* 0x0000000000080947 */ /* 0x008fea0003800000 */
[----:B------:R-:W3:Y:S02]  /*4100*/  SYNCS.PHASECHK.TRANS64.TRYWAIT P0, [UR13], R9 ;  /* 0x00000009ff0075a7 */ /* 0x000ee4000800110d */
[----:B---3--:R-:W-:Y:S05]  /*4110*/  @!P0 BRA `(.L_x_74) ;  /* 0x0000008800e88947 */ /* 0x008fea0003800000 */
.L_x_73:
[----:B------:R-:W-:Y:S01]  /*4120*/  UISETP.GE.U32.AND UP1, UPT, UR6, 0x101, UPT ;  /* 0x000001010600788c */ /* 0x000fe2000bf26070 */
[----:B--2---:R-:W-:Y:S01]  /*4130*/  IMAD.U32 R9, RZ, RZ, UR71 ;  /* 0x00000047ff097e24 */ /* 0x004fe2000f8e00ff */
[----:B------:R-:W-:Y:S01]  /*4140*/  UIADD3 UR47, UPT, UPT, UR5, 0x1, URZ ;  /* 0x00000001052f7890 */ /* 0x000fe2000fffe0ff */
[----:B------:R-:W-:Y:S01]  /*4150*/  BSSY.RECONVERGENT B0, `(.L_x_75) ;  /* 0x0000034000007945 */ /* 0x000fe20003800200 */
[----:B------:R-:W-:Y:S02]  /*4160*/  ELECT P2, URZ, PT ;  /* 0x0000000000ff782f */ /* 0x000fe40003840000 */
[----:B------:R-:W-:Y:S01]  /*4170*/  UISETP.NE.AND UP0, UPT, UR47, 0x3, UPT ;  /* 0x000000032f00788c */ /* 0x000fe2000bf05270 */
[----:B------:R-:W-:Y:S02]  /*4180*/  PLOP3.LUT P1, PT, PT, PT, UP1, 0x80, 0x8 ;  /* 0x000000000008781c */ /* 0x000fe40003f2f018 */
[----:B------:R-:W-:Y:S01]  /*4190*/  SHF.L.U32 R9, R9, 0x1f, RZ ;  /* 0x0000001f09097819 */ /* 0x000fe200000006ff */
[----:B------:R-:W-:-:S02]  /*41a0*/  USEL UR6, URZ, 0x1, UP0 ;  /* 0x00000001ff067887 */ /* 0x000fc40008000000 */
[----:B------:R-:W-:-:S04]  /*41b0*/  USEL UR47, UR47, URZ, UP0 ;  /* 0x000000ff2f2f7287 */ /* 0x000fc80008000000 */
[----:B------:R-:W-:Y:S01]  /*41c0*/  @UP1 ULEA UR4, UR47, UR50, 0x3 ;  /* 0x000000322f041291 */ /* 0x000fe2000f8e18ff */
[----:B------:R-:W-:-:S04]  /*41d0*/  LOP3.LUT R8, R8, UR6, RZ, 0x3c, !PT ;  /* 0x0000000608087c12 */ /* 0x000fc8000f8e3cff */
[----:B------:R-:W-:-:S04]  /*41e0*/  @P1 SHF.L.U32 R2, R8, 0x1f, RZ ;  /* 0x0000001f08021819 */ /* 0x000fc800000006ff */
[----:B------:R-:W2:Y:S01]  /*41f0*/  @P1 SYNCS.PHASECHK.TRANS64.TRYWAIT P0, [UR4], R2 ;  /* 0x00000002ff0015a7 */ /* 0x000ea20008001104 */
[----:B------:R-:W-:Y:S01]  /*4200*/  UMOV UR4, 0x1 ;  /* 0x0000000100047882 */ /* 0x000fe20000000000 */
[----:B--2---:R-:W-:Y:S01]  /*4210*/  @P1 VOTEU.ANY UP0, P0 ;  /* 0x0000000000ff1886 */ /* 0x004fe20000000100 */
[----:B------:R-:W-:Y:S01]  /*4220*/  @UP1 USEL UR4, URZ, 0x1, !UP0 ;  /* 0x00000001ff041887 */ /* 0x000fe2000c000000 */
[----:B------:R-:W-:Y:S11]  /*4230*/  @!P2 BRA `(.L_x_76) ;  /* 0x000000000094a947 */ /* 0x000ff60003800000 */
[----:B------:R-:W-:Y:S02]  /*4240*/  ULEA UR8, UR5, UR69, 0x7 ;  /* 0x0000004505087291 */ /* 0x000fe4000f8e38ff */
[----:B------:R-:W-:Y:S02]  /*4250*/  ULEA UR6, UR5, UR70, 0x8 ;  /* 0x0000004605067291 */ /* 0x000fe4000f8e40ff */
[----:B------:R-:W-:Y:S02]  /*4260*/  UIADD3 UR26, UPT, UPT, UR8, 0x20, URZ ;  /* 0x00000020081a7890 */ /* 0x000fe4000fffe0ff */
[----:B------:R-:W-:Y:S02]  /*4270*/  UIADD3 UR28, UPT, UPT, UR8, 0x40, URZ ;  /* 0x00000040081c7890 */ /* 0x000fe4000fffe0ff */
[----:B------:R-:W-:Y:S02]  /*4280*/  UIADD3 UR30, UPT, UPT, UR8, 0x60, URZ ;  /* 0x00000060081e7890 */ /* 0x000fe4000fffe0ff */
[----:B------:R-:W-:-:S02]  /*4290*/  UIADD3 UR10, UPT, UPT, UR6, 0x20, URZ ;  /* 0x00000020060a7890 */ /* 0x000fc4000fffe0ff */
[----:B------:R-:W-:Y:S02]  /*42a0*/  UIADD3 UR14, UPT, UPT, UR6, 0x40, URZ ;  /* 0x00000040060e7890 */ /* 0x000fe4000fffe0ff */
[----:B------:R-:W-:Y:S01]  /*42b0*/  UIADD3 UR16, UPT, UPT, UR6, 0x60, URZ ;  /* 0x0000006006107890 */ /* 0x000fe2000fffe0ff */
[----:B------:R-:W-:Y:S01]  /*42c0*/  UMOV UR9, 0x4008 ;  /* 0x0000400800097882 */ /* 0x000fe20000000000 */
[----:B------:R-:W-:Y:S01]  /*42d0*/  UIADD3 UR18, UPT, UPT, UR6, 0x80, URZ ;  /* 0x0000008006127890 */ /* 0x000fe2000fffe0ff */
[----:B------:R2:W-:Y:S01]  /*42e0*/  UTCCP.T.S.2CTA.4x32dp128bit tmem[UR12+0x180], gdesc[UR8] ;  /* 0x000180080c0079e7 */ /* 0x0005e20009300000 */
        /* <DEDUP_REMOVED lines=10> */
[----:B------:R-:W-:Y:S01]  /*4390*/  UMOV UR11, 0x4008 ;  /* 0x00004008000b7882 */ /* 0x000fe20000000000 */
[----:B------:R-:W-:Y:S01]  /*43a0*/  UMOV UR15, 0x4008 ;  /* 0x00004008000f7882 */ /* 0x000fe20000000000 */
[----:B------:R2:W-:Y:S01]  /*43b0*/  UTCCP.T.S.2CTA.4x32dp128bit tmem[UR12+0x190], gdesc[UR6] ;  /* 0x000190060c0079e7 */ /* 0x0005e20009300000 */
        /* <DEDUP_REMOVED lines=10> */
[----:B------:R2:W-:Y:S01]  /*4460*/  UTCCP.T.S.2CTA.4x32dp128bit tmem[UR12+0x1a8], gdesc[UR22] ;  /* 0x0001a8160c0079e7 */ /* 0x0005e20009300000 */
[----:B------:R2:W-:Y:S01]  /*4470*/  UTCCP.T.S.2CTA.4x32dp128bit tmem[UR12+0x1ac], gdesc[UR24] ;  /* 0x0001ac180c0079e7 */ /* 0x0005e20009300000 */
[----:B------:R-:W-:Y:S01]  /*4480*/  NOP ;  /* 0x0000000000007918 */ /* 0x000fe20000000000 */
.L_x_76:
[----:B--2---:R-:W-:Y:S05]  /*4490*/  BSYNC.RECONVERGENT B0 ;  /* 0x0000000000007941 */ /* 0x004fea0003800200 */
.L_x_75:
[----:B------:R-:W2:Y:S02]  /*44a0*/  SYNCS.PHASECHK.TRANS64.TRYWAIT P0, [UR50+0x98], R9 ;  /* 0x00009809ff0075a7 */ /* 0x000ea40008001132 */
[----:B--2---:R-:W-:Y:S05]  /*44b0*/  @!P0 BRA `(.L_x_77) ;  /* 0x0000008800188947 */ /* 0x004fea0003800000 */
.L_x_154:
[----:B------:R-:W-:Y:S02]  /*44c0*/  ELECT P0, URZ, PT ;  /* 0x0000000000ff782f */ /* 0x000fe40003800000 */
[----:B------:R-:W-:Y:S01]  /*44d0*/  R2UR UR26, R14 ;  /* 0x000000000e1a72ca */ /* 0x000fe200000e0000 */
[----:B------:R-:W-:Y:S01]  /*44e0*/  ULEA UR8, UR5, UR68, 0xa ;  /* 0x0000004405087291 */ /* 0x000fe2000f8e50ff */
[----:B------:R-:W-:Y:S01]  /*44f0*/  R2UR UR27, R15 ;  /* 0x000000000f1b72ca */ /* 0x000fe200000e0000 */
[----:B------:R-:W-:Y:S02]  /*4500*/  ULEA UR6, UR5, UR51, 0xa ;  /* 0x0000003305067291 */ /* 0x000fe4000f8e50ff */
[----:B------:R-:W-:Y:S02]  /*4510*/  UIADD3 UR24, UPT, UPT, UR8, 0x2, URZ ;  /* 0x0000000208187890 */ /* 0x000fe4000fffe0ff */
[----:B------:R-:W-:Y:S02]  /*4520*/  UIADD3 UR22, UPT, UPT, UR6, 0x2, URZ ;  /* 0x0000000206167890 */ /* 0x000fe4000fffe0ff */
[----:B------:R-:W-:-:S02]  /*4530*/  UIADD3 UR20, UPT, UPT, UR8, 0x4, URZ ;  /* 0x0000000408147890 */ /* 0x000fc4000fffe0ff */
[----:B------:R-:W-:Y:S01]  /*4540*/  UIADD3 UR18, UPT, UPT, UR6, 0x4, URZ ;  /* 0x0000000406127890 */ /* 0x000fe2000fffe0ff */
[----:B--2---:R-:W-:Y:S01]  /*4550*/  @P0 LOP3.LUT R2, R0, 0xffff, RZ, 0xc0, !PT ;  /* 0x0000ffff00020812 */ /* 0x004fe200078ec0ff */
[----:B------:R-:W-:Y:S02]  /*4560*/  UIADD3 UR14, UPT, UPT, UR6, 0x6, URZ ;  /* 0x00000006060e7890 */ /* 0x000fe4000fffe0ff */
[----:B------:R-:W-:Y:S01]  /*4570*/  UIADD3 UR16, UPT, UPT, UR8, 0x6, URZ ;  /* 0x0000000608107890 */ /* 0x000fe2000fffe0ff */
[----:B------:R-:W-:Y:S01]  /*4580*/  @P0 R2UR UR5, R2 ;  /* 0x00000000020502ca */ /* 0x000fe200000e0000 */
[----:B------:R-:W-:Y:S01]  /*4590*/  UIADD3 UR10, UPT, UPT, UR13, 0x18, URZ ;  /* 0x000000180d0a7890 */ /* 0x000fe2000fffe0ff */
[----:B------:R-:W-:Y:S01]  /*45a0*/  R2UR UR13, R13 ;  /* 0x000000000d0d72ca */ /* 0x000fe200000e0000 */
[----:B------:R-:W-:Y:S01]  /*45b0*/  UMOV UR9, 0x40004040 ;  /* 0x4000404000097882 */ /* 0x000fe20000000000 */
[----:B------:R-:W-:Y:S01]  /*45c0*/  UMOV UR7, 0x40004040 ;  /* 0x4000404000077882 */ /* 0x000fe20000000000 */
[----:B------:R-:W-:Y:S01]  /*45d0*/  UMOV UR25, 0x40004040 ;  /* 0x4000404000197882 */ /* 0x000fe20000000000 */
[----:B------:R-:W-:Y:S01]  /*45e0*/  UMOV UR23, 0x40004040 ;  /* 0x4000404000177882 */ /* 0x000fe20000000000 */
[----:B------:R3:W-:Y:S01]  /*45f0*/  UTCOMMA.2CTA.4X gdesc[UR6], gdesc[UR8], tmem[UR46], tmem[UR26], idesc[UR27], tmem[UR66], !UPT ;  /* 0x80421a08060075ea */ /* 0x0007e2000fa0002e */
[----:B------:R-:W-:Y:S01]  /*4600*/  UMOV UR21, 0x40004040 ;  /* 0x4000404000157882 */ /* 0x000fe20000000000 */
[----:B------:R-:W-:Y:S01]  /*4610*/  UMOV UR19, 0x40004040 ;  /* 0x4000404000137882 */ /* 0x000fe20000000000 */
[----:B------:R-:W-:Y:S01]  /*4620*/  UMOV UR17, 0x40004040 ;  /* 0x4000404000117882 */ /* 0x000fe20000000000 */
[----:B------:R-:W-:Y:S01]  /*4630*/  UMOV UR15, 0x40004040 ;  /* 0x40004040000f7882 */ /* 0x000fe20000000000 */
[----:B------:R3:W-:Y:S01]  /*4640*/  UTCOMMA.2CTA.4X gdesc[UR22], gdesc[UR24], tmem[UR46], tmem[UR76], idesc[UR77], tmem[UR64], UPT ;  /* 0x80404c18160075ea */ /* 0x0007e2000ba0002e */
[----:B------:R3:W-:Y:S01]  /*4650*/  UTCOMMA.2CTA.4X gdesc[UR18], gdesc[UR20], tmem[UR46], tmem[UR74], idesc[UR75], tmem[UR62], UPT ;  /* 0x803e4a14120075ea */ /* 0x0007e2000ba0002e */
[----:B------:R3:W-:Y:S01]  /*4660*/  UTCOMMA.2CTA.4X gdesc[UR14], gdesc[UR16], tmem[UR46], tmem[UR72], idesc[UR73], tmem[UR60], UPT ;  /* 0x803c48100e0075ea */ /* 0x0007e2000ba0002e */
[----:B------:R3:W-:Y:S01]  /*4670*/  UTCBAR.2CTA.MULTICAST [UR10], URZ, UR5 ;  /* 0x000000ff0a0073e9 */ /* 0x0007e20008200805 */
[----:B------:R-:W-:-:S05]  /*4680*/  UMOV UR11, 0x1 ;  /* 0x00000001000b7882 */ /* 0x000fca0000000000 */
.L_x_72:
[----:B------:R-:W-:-:S09]  /*4690*/  UISETP.GE.AND UP0, UPT, UR13, 0x1, UPT ;  /* 0x000000010d00788c */ /* 0x000fd2000bf06270 */
[----:B------:R-:W-:Y:S05]  /*46a0*/  BRA.U !UP0, `(.L_x_78) ;  /* 0x00000005085c7547 */ /* 0x000fea000b800000 */
[----:B---3--:R-:W-:-:S05]  /*46b0*/  UMOV UR5, UR47 ;  /* 0x0000002f00057c82 */ /* 0x008fca0008000000 */
.L_x_81:
[----:B------:R-:W-:Y:S02]  /*46c0*/  UISETP.NE.AND UP0, UPT, UR4, URZ, UPT ;  /* 0x000000ff0400728c */ /* 0x000fe4000bf05270 */
[----:B----4-:R-:W-:Y:S07]  /*46d0*/  ULEA UR7, UR5, UR50, 0x3 ;  /* 0x0000003205077291 */ /* 0x010fee000f8e18ff */
[----:B------:R-:W-:Y:S05]  /*46e0*/  BRA.U UP0, `(.L_x_79) ;  /* 0x00000001000c7547 */ /* 0x000fea000b800000 */
[----:B------:R-:W-:Y:S04]  /*46f0*/  SHF.L.U32 R9, R8, 0x1f, RZ ;  /* 0x0000001f08097819 */ /* 0x000fe800000006ff */
[----:B------:R-:W3:Y:S02]  /*4700*/  SYNCS.PHASECHK.TRANS64.TRYWAIT P0, [UR7], R9 ;  /* 0x00000009ff0075a7 */ /* 0x000ee40008001107 */
[----:B---3--:R-:W-:Y:S05]  /*4710*/  @!P0 BRA `(.L_x_80) ;  /* 0x0000008400988947 */ /* 0x008fea0003800000 */
.L_x_79:
[----:B------:R-:W-:Y:S02]  /*4720*/  UISETP.NE.AND UP1, UPT, UR13, 0x1, UPT ;  /* 0x000000010d00788c */ /* 0x000fe4000bf25270 */
[----:B------:R-:W-:Y:S01]  /*4730*/  UIADD3 UR4, UPT, UPT, UR5, 0x1, URZ ;  /* 0x0000000105047890 */ /* 0x000fe2000fffe0ff */
[----:B------:R-:W-:Y:S03]  /*4740*/  ELECT P2, URZ, PT ;  /* 0x0000000000ff782f */ /* 0x000fe60003840000 */
[----:B------:R-:W-:Y:S01]  /*4750*/  UISETP.NE.AND UP0, UPT, UR4, 0x3, UPT ;  /* 0x000000030400788c */ /* 0x000fe2000bf05270 */
[----:B------:R-:W-:Y:S01]  /*4760*/  PLOP3.LUT P1, PT, PT, PT, UP1, 0x80, 0x8 ;  /* 0x000000000008781c */ /* 0x000fe20003f2f018 */
[----:B------:R-:W-:Y:S02]  /*4770*/  ULEA UR10, UR5, UR69, 0x7 ;  /* 0x00000045050a7291 */ /* 0x000fe4000f8e38ff */
[----:B------:R-:W-:Y:S02]  /*4780*/  USEL UR6, URZ, 0x1, UP0 ;  /* 0x00000001ff067887 */ /* 0x000fe40008000000 */
[----:B------:R-:W-:Y:S02]  /*4790*/  USEL UR47, UR4, URZ, UP0 ;  /* 0x000000ff042f7287 */ /* 0x000fe40008000000 */
[----:B------:R-:W-:Y:S02]  /*47a0*/  UIADD3 UR40, UPT, UPT, UR10, 0x20, URZ ;  /* 0x000000200a287890 */ /* 0x000fe4000fffe0ff */
[----:B------:R-:W-:Y:S01]  /*47b0*/  @UP1 ULEA UR4, UR47, UR50, 0x3 ;  /* 0x000000322f041291 */ /* 0x000fe2000f8e18ff */
[----:B------:R-:W-:Y:S01]  /*47c0*/  LOP3.LUT R8, R8, UR6, RZ, 0x3c, !PT ;  /* 0x0000000608087c12 */ /* 0x000fe2000f8e3cff */
[----:B------:R-:W-:Y:S01]  /*47d0*/  UIADD3 UR42, UPT, UPT, UR10, 0x40, URZ ;  /* 0x000000400a2a7890 */ /* 0x000fe2000fffe0ff */
[----:B--2---:R-:W-:Y:S01]  /*47e0*/  @P2 LOP3.LUT R2, R0, 0xffff, RZ, 0xc0, !PT ;  /* 0x0000ffff00022812 */ /* 0x004fe200078ec0ff */
[----:B------:R-:W-:Y:S01]  /*47f0*/  UIADD3 UR44, UPT, UPT, UR10, 0x60, URZ ;  /* 0x000000600a2c7890 */ /* 0x000fe2000fffe0ff */
[----:B------:R-:W-:Y:S01]  /*4800*/  @P1 SHF.L.U32 R9, R8, 0x1f, RZ ;  /* 0x0000001f08091819 */ /* 0x000fe200000006ff */
[----:B------:R-:W-:Y:S01]  /*4810*/  UISETP.NE.U32.AND UP0, UPT, UR11, URZ, UPT ;  /* 0x000000ff0b00728c */ /* 0x000fe2000bf05070 */
[----:B------:R-:W-:Y:S01]  /*4820*/  @P2 R2UR UR48, R2 ;  /* 0x00000000023022ca */ /* 0x000fe200000e0000 */
[----:B------:R-:W-:Y:S01]  /*4830*/  ULEA UR8, UR5, UR68, 0xa ;  /* 0x0000004405087291 */ /* 0x000fe2000f8e50ff */
[----:B------:R-:W2:Y:S01]  /*4840*/  @P1 SYNCS.PHASECHK.TRANS64.TRYWAIT P0, [UR4], R9 ;  /* 0x00000009ff0015a7 */ /* 0x000ea20008001104 */
[----:B------:R-:W-:Y:S02]  /*4850*/  ULEA UR4, UR5, UR70, 0x8 ;  /* 0x0000004605047291 */ /* 0x000fe4000f8e40ff */
[----:B------:R-:W-:Y:S02]  /*4860*/  ULEA UR6, UR5, UR51, 0xa ;  /* 0x0000003305067291 */ /* 0x000fe4000f8e50ff */
[----:B------:R-:W-:Y:S02]  /*4870*/  UIADD3 UR26, UPT, UPT, UR4, 0x20, URZ ;  /* 0x00000020041a7890 */ /* 0x000fe4000fffe0ff */
        /* <DEDUP_REMOVED lines=12> */
[----:B------:R-:W-:Y:S01]  /*4940*/  UIADD3 UR49, UPT, UPT, UR7, 0x18, URZ ;  /* 0x0000001807317890 */ /* 0x000fe2000fffe0ff */
[----:B------:R-:W-:Y:S01]  /*4950*/  UMOV UR11, 0x4008 ;  /* 0x00004008000b7882 */ /* 0x000fe20000000000 */
[----:B------:R-:W-:Y:S01]  /*4960*/  UMOV UR41, 0x4008 ;  /* 0x0000400800297882 */ /* 0x000fe20000000000 */
[----:B------:R-:W-:Y:S01]  /*4970*/  UTCCP.T.S.2CTA.4x32dp128bit tmem[UR12+0x180], gdesc[UR10] ;  /* 0x0001800a0c0079e7 */ /* 0x000fe20009300000 */
[----:B------:R-:W-:Y:S01]  /*4980*/  UTCCP.T.S.2CTA.4x32dp128bit tmem[UR12+0x184], gdesc[UR40] ;  /* 0x000184280c0079e7 */ /* 0x000fe20009300000 */
[----:B------:R-:W-:Y:S01]  /*4990*/  UMOV UR43, 0x4008 ;  /* 0x00004008002b7882 */ /* 0x000fe20000000000 */
[----:B------:R-:W-:Y:S01]  /*49a0*/  UMOV UR45, 0x4008 ;  /* 0x00004008002d7882 */ /* 0x000fe20000000000 */
[----:B------:R-:W-:Y:S01]  /*49b0*/  UTCCP.T.S.2CTA.4x32dp128bit tmem[UR12+0x188], gdesc[UR42] ;  /* 0x0001882a0c0079e7 */ /* 0x000fe20009300000 */
[----:B------:R-:W-:Y:S01]  /*49c0*/  UTCCP.T.S.2CTA.4x32dp128bit tmem[UR12+0x18c], gdesc[UR44] ;  /* 0x00018c2c0c0079e7 */ /* 0x000fe20009300000 */
[----:B------:R-:W-:Y:S01]  /*49d0*/  UMOV UR5, 0x4008 ;  /* 0x0000400800057882 */ /* 0x000fe20000000000 */
[----:B------:R-:W-:Y:S01]  /*49e0*/  UMOV UR27, 0x4008 ;  /* 0x00004008001b7882 */ /* 0x000fe20000000000 */
[----:B------:R3:W-:Y:S01]  /*49f0*/  UTCCP.T.S.2CTA.4x32dp128bit tmem[UR12+0x190], gdesc[UR4] ;  /* 0x000190040c0079e7 */ /* 0x0007e20009300000 */
[----:B------:R4:W-:Y:S01]  /*4a00*/  UTCCP.T.S.2CTA.4x32dp128bit tmem[UR12+0x194], gdesc[UR26] ;  /* 0x0001941a0c0079e7 */ /* 0x0009e20009300000 */
        /* <DEDUP_REMOVED lines=14> */
[----:B------:R-:W-:Y:S01]  /*4af0*/  UMOV UR25, 0x40004040 ;  /* 0x4000404000197882 */ /* 0x000fe20000000000 */
[----:B------:R4:W-:Y:S01]  /*4b00*/  UTCOMMA.2CTA.4X gdesc[UR6], gdesc[UR8], tmem[UR46], tmem[UR58], idesc[UR59], tmem[UR66], UP0 ;  /* 0x80423a08060075ea */ /* 0x0009e2000820002e */
[----:B------:R-:W-:Y:S02]  /*4b10*/  UISETP.GT.U32.AND UP0, UPT, UR13, 0x1, UPT ;  /* 0x000000010d00788c */ /* 0x000fe4000bf04070 */
[----:B------:R-:W-:Y:S01]  /*4b20*/  UIADD3 UR13, UPT, UPT, UR13, -0x1, URZ ;  /* 0xffffffff0d0d7890 */ /* 0x000fe2000fffe0ff */
[----:B------:R-:W-:Y:S01]  /*4b30*/  UMOV UR23, 0x40004040 ;  /* 0x4000404000177882 */ /* 0x000fe20000000000 */
[----:B------:R-:W-:Y:S01]  /*4b40*/  UMOV UR21, 0x40004040 ;  /* 0x4000404000157882 */ /* 0x000fe20000000000 */
[----:B------:R4:W-:Y:S01]  /*4b50*/  UTCOMMA.2CTA.4X gdesc[UR22], gdesc[UR24], tmem[UR46], tmem[UR56], idesc[UR57], tmem[UR64], UPT ;  /* 0x80403818160075ea */ /* 0x0009e2000ba0002e */
[----:B------:R-:W-:Y:S01]  /*4b60*/  UMOV UR19, 0x40004040 ;  /* 0x4000404000137882 */ /* 0x000fe20000000000 */
[----:B------:R-:W-:Y:S01]  /*4b70*/  UMOV UR17, 0x40004040 ;  /* 0x4000404000117882 */ /* 0x000fe20000000000 */
[----:B------:R4:W-:Y:S01]  /*4b80*/  UTCOMMA.2CTA.4X gdesc[UR18], gdesc[UR20], tmem[UR46], tmem[UR54], idesc[UR55], tmem[UR62], UPT ;  /* 0x803e3614120075ea */ /* 0x0009e2000ba0002e */
[----:B------:R-:W-:Y:S01]  /*4b90*/  UMOV UR15, 0x40004040 ;  /* 0x40004040000f7882 */ /* 0x000fe20000000000 */
[----:B---3--:R-:W-:Y:S01]  /*4ba0*/  UMOV UR4, 0x1 ;  /* 0x0000000100047882 */ /* 0x008fe20000000000 */
[----:B------:R4:W-:Y:S01]  /*4bb0*/  UTCOMMA.2CTA.4X gdesc[UR14], gdesc[UR16], tmem[UR46], tmem[UR52], idesc[UR53], tmem[UR60], UPT ;  /* 0x803c34100e0075ea */ /* 0x0009e2000ba0002e */
[----:B------:R4:W-:Y:S01]  /*4bc0*/  UTCBAR.2CTA.MULTICAST [UR49], URZ, UR48 ;  /* 0x000000ff310073e9 */ /* 0x0009e20008200830 */
[----:B------:R-:W-:Y:S01]  /*4bd0*/  UMOV UR11, 0x1 ;  /* 0x00000001000b7882 */ /* 0x000fe20000000000 */
[----:B------:R-:W-:Y:S01]  /*4be0*/  UMOV UR5, UR47 ;  /* 0x0000002f00057c82 */ /* 0x000fe20008000000 */
[----:B--2---:R-:W-:Y:S01]  /*4bf0*/  @P1 VOTEU.ANY UP2, P0 ;  /* 0x0000000000ff1886 */ /* 0x004fe20000040100 */
[----:B------:R-:W-:Y:S01]  /*4c00*/  @UP1 USEL UR4, URZ, 0x1, !UP2 ;  /* 0x00000001ff041887 */ /* 0x000fe2000d000000 */
[----:B------:R-:W-:Y:S11]  /*4c10*/  BRA.U UP0, `(.L_x_81) ;  /* 0xfffffff900a87547 */ /* 0x000ff6000b83ffff */
.L_x_78:
[----:B---3--:R-:W-:Y:S01]  /*4c20*/  R2UR UR5, R12 ;  /* 0x000000000c0572ca */ /* 0x008fe200000e0000 */
[----:B------:R-:W-:-:S12]  /*4c30*/  UIADD3 UR4, UPT, UPT, UR50, 0x90, URZ ;  /* 0x0000009032047890 */ /* 0x000fd8000fffe0ff */
[----:B------:R3:W-:Y:S02]  /*4c40*/  UTCBAR.2CTA.MULTICAST [UR4], URZ, UR5 ;  /* 0x000000ff040073e9 */ /* 0x0007e40008200805 */
[----:B---3--:R-:W-:Y:S01]  /*4c50*/  UMOV UR5, UR47 ;  /* 0x0000002f00057c82 */ /* 0x008fe20008000000 */
.L_x_71:
[----:B-1----:R-:W-:Y:S01]  /*4c60*/  LOP3.LUT P0, RZ, R6, 0x1, RZ, 0xc0, !PT ;  /* 0x0000000106ff7812 */ /* 0x002fe2000780c0ff */
[----:B------:R-:W-:Y:S01]  /*4c70*/  ULOP3.LUT UR71, UR71, 0x1, URZ, 0x3c, !UPT ;  /* 0x0000000147477892 */ /* 0x000fe2000f8e3cff */
[----:B------:R-:W-:-:S04]  /*4c80*/  ISETP.NE.AND P1, PT, R3, 0x2, PT ;  /* 0x000000020300780c */ /* 0x000fc80003f25270 */
[----:B------:R-:W-:Y:S02]  /*4c90*/  SEL R5, RZ, 0x1, P1 ;  /* 0x00000001ff057807 */ /* 0x000fe40000800000 */
[----:B------:R-:W-:Y:S02]  /*4ca0*/  SEL R3, R3, RZ, P1 ;  /* 0x000000ff03037207 */ /* 0x000fe40000800000 */
[----:B------:R-:W-:-:S03]  /*4cb0*/  LOP3.LUT R10, R10, R5, RZ, 0x3c, !PT ;  /* 0x000000050a0a7212 */ /* 0x000fc600078e3cff */
[----:B------:R-:W-:Y:S05]  /*4cc0*/  @P0 BRA `(.L_x_82) ;  /* 0xfffffff000900947 */ /* 0x000fea000383ffff */
[----:B----4-:R-:W1:Y:S01]  /*4cd0*/  S2UR UR6, SR_CgaCtaId ;  /* 0x00000000000679c3 */ /* 0x010e620000008800 */
[----:B------:R-:W-:Y:S01]  /*4ce0*/  ELECT P0, URZ, PT ;  /* 0x0000000000ff782f */ /* 0x000fe20003800000 */
[----:B------:R-:W-:Y:S01]  /*4cf0*/  IMAD.MOV.U32 R0, RZ, RZ, 0x1 ;  /* 0x00000001ff007424 */ /* 0x000fe200078e00ff */
[----:B------:R-:W-:Y:S01]  /*4d00*/  UMOV UR4, 0x40 ;  /* 0x0000004000047882 */ /* 0x000fe20000000000 */
[----:B------:R-:W-:-:S04]  /*4d10*/  SHF.L.U32 R3, RZ, 0x1f, RZ ;  /* 0x0000001fff037819 */ /* 0x000fc800000006ff */
[----:B------:R-:W-:Y:S01]  /*4d20*/  UVIRTCOUNT.DEALLOC.SMPOOL 0x80 ;  /* 0x000000800000784c */ /* 0x000fe20000000000 */
[----:B-1----:R-:W-:-:S09]  /*4d30*/  ULEA UR6, UR6, UR4, 0x18 ;  /* 0x0000000406067291 */ /* 0x002fd2000f8ec0ff */
[----:B------:R1:W-:Y:S01]  /*4d40*/  @P0 STS.U8 [UR6+0x1c], R0 ;  /* 0x00001c00ff000988 */ /* 0x0003e20008000006 */
[----:B------:R-:W3:Y:S02]  /*4d50*/  SYNCS.PHASECHK.TRANS64.TRYWAIT P0, [UR50+0xc0], R3 ;  /* 0x0000c003ff0075a7 */ /* 0x000ee40008001132 */
[----:B-1-3--:R-:W-:Y:S05]  /*4d60*/  @!P0 BRA `(.L_x_83) ;  /* 0x00000080001c8947 */ /* 0x00afea0003800000 */
.L_x_157:
[----:B------:R-:W-:Y:S01]  /*4d70*/  NOP ;  /* 0x0000000000007918 */ /* 0x000fe20000000000 */
[----:B-1----:R-:W1:Y:S01]  /*4d80*/  LDS R0, [UR6+0x14] ;  /* 0x00001406ff007984 */ /* 0x002e620008000800 */
[----:B------:R-:W-:Y:S01]  /*4d90*/  ULOP3.LUT UR4, UR12, 0xffff, URZ, 0xc0, !UPT ;  /* 0x0000ffff0c047892 */ /* 0x000fe2000f8ec0ff */
[----:B------:R-:W-:Y:S01]  /*4da0*/  UMOV UR5, 0xffff ;  /* 0x0000ffff00057882 */ /* 0x000fe20000000000 */
[----:B------:R-:W-:Y:S02]  /*4db0*/  UMOV UR7, 0x1 ;  /* 0x0000000100077882 */ /* 0x000fe40000000000 */
[----:B------:R-:W-:-:S04]  /*4dc0*/  USHF.R.U32.HI UR4, URZ, 0x5, UR4 ;  /* 0x00000005ff047899 */ /* 0x000fc80008011604 */
[----:B------:R-:W-:Y:S02]  /*4dd0*/  USHF.L.U32 UR5, UR5, UR4, URZ ;  /* 0x0000000405057299 */ /* 0x000fe400080006ff */
[----:B------:R-:W-:-:S04]  /*4de0*/  USHF.L.U32 UR4, UR7, UR4, URZ ;  /* 0x0000000407047299 */ /* 0x000fc800080006ff */
[----:B-1----:R-:W-:-:S04]  /*4df0*/  LOP3.LUT R0, R0, UR5, RZ, 0xc0, !PT ;  /* 0x0000000500007c12 */ /* 0x002fc8000f8ec0ff */
[----:B------:R-:W-:-:S13]  /*4e00*/  ISETP.NE.AND P0, PT, R0, UR5, PT ;  /* 0x0000000500007c0c */ /* 0x000fda000bf05270 */
[----:B------:R-:W-:Y:S05]  /*4e10*/  @P0 BRA `(.L_x_84) ;  /* 0x0000000000580947 */ /* 0x000fea0003800000 */
[----:B------:R-:W1:Y:S02]  /*4e20*/  LDS R0, [UR6+0x18] ;  /* 0x00001806ff007984 */ /* 0x000e640008000800 */
[----:B-1----:R-:W-:-:S04]  /*4e30*/  LOP3.LUT R0, R0, UR4, RZ, 0xc0, !PT ;  /* 0x0000000400007c12 */ /* 0x002fc8000f8ec0ff */
[----:B------:R-:W-:-:S13]  /*4e40*/  ISETP.NE.AND P0, PT, R0, UR4, PT ;  /* 0x0000000400007c0c */ /* 0x000fda000bf05270 */
[----:B------:R-:W-:Y:S05]  /*4e50*/  @P0 BRA `(.L_x_85) ;  /* 0x00000000003c0947 */ /* 0x000fea0003800000 */
[----:B--2---:R-:W1:Y:S01]  /*4e60*/  S2R R2, SR_LANEID ;  /* 0x0000000000027919 */ /* 0x004e620000000000 */
[----:B------:R-:W-:Y:S01]  /*4e70*/  ULOP3.LUT UR5, URZ, UR5, URZ, 0x33, !UPT ;  /* 0x00000005ff057292 */ /* 0x000fe2000f8e33ff */
[----:B------:R-:W-:Y:S01]  /*4e80*/  LOP3.LUT R4, RZ, UR4, RZ, 0x33, !PT ;  /* 0x00000004ff047c12 */ /* 0x000fe2000f8e33ff */
[----:B------:R-:W-:Y:S02]  /*4e90*/  VOTEU.ANY UR4, UPT, PT ;  /* 0x0000000000047886 */ /* 0x000fe400038e0100 */
[----:B------:R-:W-:Y:S01]  /*4ea0*/  UFLO.U32 UR4, UR4 ;  /* 0x00000004000472bd */ /* 0x000fe200080e0000 */
[----:B------:R-:W2:Y:S01]  /*4eb0*/  REDUX UR7, R4 ;  /* 0x00000000040773c4 */ /* 0x000ea20000000000 */
[----:B------:R-:W-:-:S06]  /*4ec0*/  IMAD.U32 R0, RZ, RZ, UR5 ;  /* 0x00000005ff007e24 */ /* 0x000fcc000f8e00ff */
[----:B------:R3:W-:Y:S01]  /*4ed0*/  UTCATOMSWS.AND URZ, UR5 ;  /* 0x0000000500ff79e3 */ /* 0x0007e20008000000 */
[----:B------:R-:W4:Y:S01]  /*4ee0*/  REDUX UR8, R0 ;  /* 0x00000000000873c4 */ /* 0x000f220000000000 */
[----:B-1----:R-:W-:Y:S01]  /*4ef0*/  ISETP.EQ.U32.AND P0, PT, R2, UR4, PT ;  /* 0x0000000402007c0c */ /* 0x002fe2000bf02070 */
[----:B--2---:R-:W-:Y:S01]  /*4f00*/  IMAD.U32 R2, RZ, RZ, UR7 ;  /* 0x00000007ff027e24 */ /* 0x004fe2000f8e00ff */
[----:B----4-:R-:W-:-:S11]  /*4f10*/  MOV R3, UR8 ;  /* 0x0000000800037c02 */ /* 0x010fd60008000f00 */
[----:B------:R3:W-:Y:S04]  /*4f20*/  @P0 ATOMS.AND RZ, [UR6+0x14], R3 ;  /* 0x00001403ffff098c */ /* 0x0007e8000a800006 */
[----:B------:R3:W-:Y:S01]  /*4f30*/  @P0 ATOMS.AND RZ, [UR6+0x18], R2 ;  /* 0x00001802ffff098c */ /* 0x0007e2000a800006 */
[----:B------:R-:W-:Y:S05]  /*4f40*/  BRA `(.L_x_86) ;  /* 0x0000000000147947 */ /* 0x000fea0003800000 */
.L_x_85:
[----:B--2---:R-:W-:Y:S02]  /*4f50*/  MOV R2, 0x4f70 ;  /* 0x00004f7000027802 */ /* 0x004fe40000000f00 */
[----:B-----5:R-:W-:Y:S05]  /*4f60*/  CALL.REL.NOINC `($__internal_0_$__cuda_sm10x_tcgen05_guardrail_trap_col_being_dealloced_not_returned_by_alloc) ;  /* 0x0000008000947944 */ /* 0x020fea0003c00000 */
[----:B------:R-:W-:Y:S05]  /*4f70*/  BRA `(.L_x_86) ;  /* 0x0000000000087947 */ /* 0x000fea0003800000 */
.L_x_84:
[----:B--2---:R-:W-:Y:S02]  /*4f80*/  MOV R2, 0x4fa0 ;  /* 0x00004fa000027802 */ /* 0x004fe40000000f00 */
[----:B-----5:R-:W-:Y:S05]  /*4f90*/  CALL.REL.NOINC `($__internal_2_$__cuda_sm10x_tcgen05_guardrail_trap_unallocated_columns_being_dealloced) ;  /* 0x0000008000a07944 */ /* 0x020fea0003c00000 */
.L_x_86:
[----:B------:R-:W-:Y:S01]  /*4fa0*/  NOP ;  /* 0x0000000000007918 */ /* 0x000fe20000000000 */
[----:B---3--:R-:W-:Y:S05]  /*4fb0*/  EXIT ;  /* 0x000000000000794d */ /* 0x008fea0003800000 */
.L_x_58:
[----:B------:R-:W-:-:S09]  /*4fc0*/  UISETP.NE.OR UP0, UPT, UR14, 0x3, !UP4 ;  /* 0x000000030e00788c */ /* 0x000fd2000e705670 */
[----:B------:R-:W-:Y:S05]  /*4fd0*/  BRA.U UP0, `(.L_x_87) ;  /* 0x0000001100587547 */ /* 0x000fea000b800000 */
[----:B------:R-:W1:Y:S01]  /*4fe0*/  LDCU UR40, c[0x0][0x370] ;  /* 0x00006e00ff2877ac */ /* 0x000e620008000800 */
[----:B------:R-:W3:Y:S01]  /*4ff0*/  LDC.64 R16, c[0x0][0x348] ;  /* 0x0000d200ff107b82 */ /* 0x000ee20000000a00 */
[----:B------:R-:W-:Y:S02]  /*5000*/  HFMA2 R13, -RZ, RZ, 0, 0 ;  /* 0x00000000ff0d7431 */ /* 0x000fe400000001ff */
[----:B------:R-:W-:Y:S01]  /*5010*/  IMAD.MOV.U32 R15, RZ, RZ, 0x1 ;  /* 0x00000001ff0f7424 */ /* 0x000fe200078e00ff */
[----:B------:R-:W1:Y:S01]  /*5020*/  LDCU.128 UR32, c[0x0][0xf10] ;  /* 0x0001e200ff2077ac */ /* 0x000e620008000c00 */
[----:B------:R-:W-:Y:S01]  /*5030*/  IMAD.MOV.U32 R14, RZ, RZ, RZ ;  /* 0x000000ffff0e7224 */ /* 0x000fe200078e00ff */
[----:B------:R-:W-:Y:S01]  /*5040*/  MOV R7, 0x8000 ;  /* 0x0000800000077802 */ /* 0x000fe20000000f00 */
[----:B------:R-:W4:Y:S01]  /*5050*/  LDCU UR37, c[0x0][0x374] ;  /* 0x00006e80ff2577ac */ /* 0x000f220008000800 */
[----:B------:R-:W3:Y:S01]  /*5060*/  LDC.64 R2, c[0x0][0xc88] ;  /* 0x00032200ff027b82 */ /* 0x000ee20000000a00 */
[----:B------:R-:W4:Y:S01]  /*5070*/  LDCU UR21, c[0x0][0xf0c] ;  /* 0x0001e180ff1577ac */ /* 0x000f220008000800 */
[----:B------:R-:W4:Y:S06]  /*5080*/  LDCU UR44, c[0x0][0xf20] ;  /* 0x0001e400ff2c77ac */ /* 0x000f2c0008000800 */
[----:B--2---:R-:W2:Y:S01]  /*5090*/  LDC.64 R4, c[0x0][0xc90] ;  /* 0x00032400ff047b82 */ /* 0x004ea20000000a00 */
[----:B------:R-:W4:Y:S01]  /*50a0*/  LDCU UR4, c[0x0][0xf30] ;  /* 0x0001e600ff0477ac */ /* 0x000f220008000800 */
[----:B-1----:R-:W-:-:S02]  /*50b0*/  UIMAD.WIDE.U32 UR6, UR40, UR32, URZ ;  /* 0x00000020280672a5 */ /* 0x002fc4000f8e00ff */
[----:B----4-:R-:W-:Y:S01]  /*50c0*/  UIMAD.WIDE.U32 UR8, UR37, UR35, URZ ;  /* 0x00000023250872a5 */ /* 0x010fe2000f8e00ff */
[----:B------:R-:W-:Y:S01]  /*50d0*/  UMOV UR28, 0x400 ;  /* 0x00000400001c7882 */ /* 0x000fe20000000000 */
[----:B------:R-:W-:-:S03]  /*50e0*/  UPLOP3.LUT UP3, UPT, UPT, UPT, UPT, 0x40, 0x4 ;  /* 0x000000000004789c */ /* 0x000fc60003f6e870 */
[----:B------:R-:W-:Y:S01]  /*50f0*/  UMOV UR6, UR7 ;  /* 0x0000000700067c82 */ /* 0x000fe20008000000 */
[----:B------:R-:W-:Y:S01]  /*5100*/  UISETP.GE.AND UP0, UPT, UR15, 0x1, UPT ;  /* 0x000000010f00788c */ /* 0x000fe2000bf06270 */
[----:B------:R-:W-:Y:S01]  /*5110*/  UMOV UR41, UR9 ;  /* 0x0000000900297c82 */ /* 0x000fe20008000000 */
[----:B------:R-:W-:Y:S01]  /*5120*/  UISETP.NE.AND UP4, UPT, UR15, 0x1, UPT ;  /* 0x000000010f00788c */ /* 0x000fe2000bf85270 */
[----:B------:R-:W1:Y:S01]  /*5130*/  LDCU.64 UR22, c[0x0][0xf28] ;  /* 0x0001e500ff1677ac */ /* 0x000e620008000a00 */
[----:B------:R-:W-:Y:S02]  /*5140*/  ULEA UR28, UR59, UR28, 0x18 ;  /* 0x0000001c3b1c7291 */ /* 0x000fe4000f8ec0ff */
[----:B------:R-:W-:Y:S02]  /*5150*/  UISETP.NE.AND UP6, UPT, UR21, 0x1, UPT ;  /* 0x000000011500788c */ /* 0x000fe4000bfc5270 */
[----:B------:R-:W-:Y:S02]  /*5160*/  UISETP.NE.AND UP5, UPT, UR34, 0x1, UPT ;  /* 0x000000012200788c */ /* 0x000fe4000bfa5270 */
[----:B------:R-:W-:-:S02]  /*5170*/  USHF.R.U32.HI UR42, URZ, UR33, UR6 ;  /* 0x00000021ff2a7299 */ /* 0x000fc40008011606 */
[----:B------:R-:W-:Y:S02]  /*5180*/  USHF.R.U32.HI UR41, URZ, UR44, UR41 ;  /* 0x0000002cff297299 */ /* 0x000fe40008011629 */
[----:B------:R-:W-:Y:S01]  /*5190*/  UISETP.NE.AND UP2, UPT, UR4, 0x1, UPT ;  /* 0x000000010400788c */ /* 0x000fe2000bf45270 */
[----:B------:R-:W-:Y:S01]  /*51a0*/  UMOV UR12, URZ ;  /* 0x000000ff000c7c82 */ /* 0x000fe20008000000 */
[----:B------:R-:W-:-:S09]  /*51b0*/  UMOV UR30, URZ ;  /* 0x000000ff001e7c82 */ /* 0x000fd20008000000 */
.L_x_96:
[C---:B------:R-:W-:Y:S02]  /*51c0*/  LEA R12, R14.reuse, UR28, 0x3 ;  /* 0x0000001c0e0c7c11 */ /* 0x040fe4000f8e18ff */
[----:B------:R-:W-:Y:S02]  /*51d0*/  SHF.L.U32 R9, R13, 0x1f, RZ ;  /* 0x0000001f0d097819 */ /* 0x000fe400000006ff */
[----:B------:R-:W-:Y:S02]  /*51e0*/  LEA R10, R14, UR28, 0x4 ;  /* 0x0000001c0e0a7c11 */ /* 0x000fe4000f8e20ff */
[----:B----4-:R-:W4:Y:S02]  /*51f0*/  SYNCS.PHASECHK.TRANS64.TRYWAIT P0, [R12+URZ+0x70], R9 ;  /* 0x000070090c0075a7 */ /* 0x010f2400080011ff */
[----:B----4-:R-:W-:Y:S05]  /*5200*/  @!P0 BRA `(.L_x_88) ;  /* 0x0000007c000c8947 */ /* 0x010fea0003800000 */
.L_x_158:
[----:B----4-:R-:W4:Y:S01]  /*5210*/  LDS.128 R8, [R10+0xd0] ;  /* 0x0000d0000a087984 */ /* 0x010f220000000c00 */
[----:B------:R-:W-:Y:S01]  /*5220*/  UISETP.GE.AND UP0, UPT, UR15, 0x1, UPT ;  /* 0x000000010f00788c */ /* 0x000fe2000bf06270 */
[----:B------:R-:W-:Y:S01]  /*5230*/  @!PT LDS RZ, [RZ] ;  /* 0x00000000fffff984 */ /* 0x000fe20000000800 */
[----:B------:R-:W-:Y:S01]  /*5240*/  @!PT LDS RZ, [RZ] ;  /* 0x00000000fffff984 */ /* 0x000fe20000000800 */
[----:B------:R-:W-:Y:S01]  /*5250*/  @!PT LDS RZ, [RZ] ;  /* 0x00000000fffff984 */ /* 0x000fe20000000800 */
[----:B------:R-:W-:Y:S01]  /*5260*/  @!PT LDS RZ, [RZ] ;  /* 0x00000000fffff984 */ /* 0x000fe20000000800 */
[----:B------:R1:W-:Y:S06]  /*5270*/  MEMBAR.ALL.CTA ;  /* 0x0000000000007992 */ /* 0x0003ec0000008000 */
[----:B-1----:R-:W1:Y:S01]  /*5280*/  FENCE.VIEW.ASYNC.S ;  /* 0x00000000000073c6 */ /* 0x002e620000000000 */
[----:B----4-:R-:W-:Y:S11]  /*5290*/  LOP3.LUT P0, RZ, R10, 0x1, RZ, 0xc0, !PT ;  /* 0x000000010aff7812 */ /* 0x010ff6000780c0ff */
[----:B------:R-:W-:Y:S02]  /*52a0*/  @!UPT UIADD3 URZ, UPT, UPT, URZ, URZ, URZ ;  /* 0x000000fffffff290 */ /* 0x000fe4000fffe0ff */
[----:B-1----:R-:W-:Y:S01]  /*52b0*/  VOTEU.ANY UP1, P0 ;  /* 0x0000000000ff7886 */ /* 0x002fe20000020100 */
[----:B------:R-:W-:Y:S11]  /*52c0*/  PLOP3.LUT P0, PT, PT, PT, UP1, 0x80, 0x8 ;  /* 0x000000000008781c */ /* 0x000ff60003f0f018 */
[----:B------:R-:W-:Y:S02]  /*52d0*/  @!UPT UIADD3 URZ, UPT, UPT, URZ, URZ, URZ ;  /* 0x000000fffffff290 */ /* 0x000fe4000fffe0ff */
[----:B------:R-:W-:Y:S02]  /*52e0*/  @P0 SHF.R.U32.HI R0, RZ, 0x10, R9 ;  /* 0x00000010ff000819 */ /* 0x000fe40000011609 */
[----:B------:R-:W-:Y:S02]  /*52f0*/  @P0 MOV R6, R8 ;  /* 0x0000000800060202 */ /* 0x000fe40000000f00 */
[----:B------:R-:W-:Y:S01]  /*5300*/  @P0 R2UR UR4, R0 ;  /* 0x00000000000402ca */ /* 0x000fe200000e0000 */
[----:B------:R-:W-:Y:S01]  /*5310*/  VIADD R0, R12, 0x80 ;  /* 0x000000800c007836 */ /* 0x000fe20000000000 */
[----:B------:R-:W-:Y:S02]  /*5320*/  @P0 LOP3.LUT R8, R9, 0xffff, RZ, 0xc0, !PT ;  /* 0x0000ffff09080812 */ /* 0x000fe400078ec0ff */
[----:B------:R-:W-:Y:S02]  /*5330*/  @P0 R2UR UR6, R6 ;  /* 0x00000000060602ca */ /* 0x000fe400000e0000 */
[----:B------:R-:W-:Y:S02]  /*5340*/  PRMT R0, RZ, 0x654, R0 ;  /* 0x00000654ff007816 */ /* 0x000fe40000000000 */
[----:B------:R-:W-:Y:S02]  /*5350*/  @P0 R2UR UR5, R8 ;  /* 0x00000000080502ca */ /* 0x000fe400000e0000 */
[----:B------:R1:W-:Y:S03]  /*5360*/  SYNCS.ARRIVE.TRANS64.RED.A1T0 RZ, [R0+URZ], RZ ;  /* 0x000000ff00ff79a7 */ /* 0x0003e600081004ff */
[----:B------:R-:W-:Y:S04]  /*5370*/  @UP1 UMOV UR31, UR4 ;  /* 0x00000004001f1c82 */ /* 0x000fe80008000000 */
[----:B------:R-:W-:Y:S04]  /*5380*/  @UP1 UMOV UR14, UR6 ;  /* 0x00000006000e1c82 */ /* 0x000fe80008000000 */
[----:B------:R-:W-:Y:S01]  /*5390*/  @UP1 UMOV UR13, UR5 ;  /* 0x00000005000d1c82 */ /* 0x000fe20008000000 */
[----:B------:R-:W-:Y:S05]  /*53a0*/  BRA.U !UP0, `(.L_x_89) ;  /* 0x0000000108a47547 */ /* 0x000fea000b800000 */
[----:B------:R-:W-:Y:S02]  /*53b0*/  UIMAD.WIDE.U32 UR8, UR13, UR35, URZ ;  /* 0x000000230d0872a5 */ /* 0x000fe4000f8e00ff */
[----:B------:R-:W-:Y:S02]  /*53c0*/  UIMAD.WIDE.U32 UR10, UR14, UR32, URZ ;  /* 0x000000200e0a72a5 */ /* 0x000fe4000f8e00ff */
[----:B------:R-:W-:Y:S02]  /*53d0*/  USEL UR4, UR37, UR41, !UP5 ;  /* 0x0000002925047287 */ /* 0x000fe4000e800000 */
[----:B------:R-:W-:Y:S02]  /*53e0*/  USEL UR7, UR40, UR42, !UP6 ;  /* 0x0000002a28077287 */ /* 0x000fe4000f000000 */
[----:B------:R-:W-:Y:S02]  /*53f0*/  UIMAD.WIDE.U32 UR16, UR4, UR22, URZ ;  /* 0x00000016041072a5 */ /* 0x000fe4000f8e00ff */
[----:B------:R-:W-:Y:S01]  /*5400*/  UIMAD.WIDE.U32 UR18, UR7, UR22, URZ ;  /* 0x00000016071272a5 */ /* 0x000fe2000f8e00ff */
[----:B------:R-:W-:Y:S02]  /*5410*/  UMOV UR5, UR9 ;  /* 0x0000000900057c82 */ /* 0x000fe40008000000 */
[----:B------:R-:W-:Y:S03]  /*5420*/  USHF.R.U32.HI UR6, URZ, UR44, UR5 ;  /* 0x0000002cff067299 */ /* 0x000fe60008011605 */
[----:B------:R-:W-:Y:S01]  /*5430*/  UMOV UR5, UR11 ;  /* 0x0000000b00057c82 */ /* 0x000fe20008000000 */
[----:B------:R-:W-:Y:S02]  /*5440*/  USEL UR6, UR13, UR6, !UP5 ;  /* 0x000000060d067287 */ /* 0x000fe4000e800000 */
[----:B------:R-:W-:Y:S02]  /*5450*/  USHF.R.U32.HI UR8, URZ, UR33, UR5 ;  /* 0x00000021ff087299 */ /* 0x000fe40008011605 */
[----:B------:R-:W-:Y:S01]  /*5460*/  UIMAD.WIDE.U32 UR10, UR6, UR22, URZ ;  /* 0x00000016060a72a5 */ /* 0x000fe2000f8e00ff */
[----:B------:R-:W-:Y:S02]  /*5470*/  UMOV UR5, UR17 ;  /* 0x0000001100057c82 */ /* 0x000fe40008000000 */
[----:B------:R-:W-:Y:S03]  /*5480*/  @UP4 USHF.R.U32.HI UR4, URZ, UR23, UR5 ;  /* 0x00000017ff044299 */ /* 0x000fe60008011605 */
[----:B------:R-:W-:Y:S01]  /*5490*/  UMOV UR5, UR19 ;  /* 0x0000001300057c82 */ /* 0x000fe20008000000 */
[----:B------:R-:W-:Y:S02]  /*54a0*/  UIMAD UR4, UR15, UR4, URZ ;  /* 0x000000040f0472a4 */ /* 0x000fe4000f8e02ff */
[----:B------:R-:W-:Y:S02]  /*54b0*/  @UP4 USHF.R.U32.HI UR7, URZ, UR23, UR5 ;  /* 0x00000017ff074299 */ /* 0x000fe40008011605 */
[----:B------:R-:W-:Y:S02]  /*54c0*/  USEL UR5, UR14, UR8, !UP6 ;  /* 0x000000080e057287 */ /* 0x000fe4000f000000 */
[----:B------:R-:W-:Y:S02]  /*54d0*/  UIMAD UR8, UR15, UR7, URZ ;  /* 0x000000070f0872a4 */ /* 0x000fe4000f8e02ff */
[----:B------:R-:W-:Y:S03]  /*54e0*/  UISETP.GE.AND UP0, UPT, UR6, UR4, UPT ;  /* 0x000000040600728c */ /* 0x000fe6000bf06270 */
[----:B------:R-:W-:Y:S01]  /*54f0*/  UMOV UR4, UR11 ;  /* 0x0000000b00047c82 */ /* 0x000fe20008000000 */
[----:B------:R-:W-:Y:S02]  /*5500*/  UISETP.GE.OR UP0, UPT, UR5, UR8, UP0 ;  /* 0x000000080500728c */ /* 0x000fe40008706670 */
[----:B------:R-:W-:Y:S02]  /*5510*/  USHF.R.U32.HI UR4, URZ, UR23, UR4 ;  /* 0x00000017ff047299 */ /* 0x000fe40008011604 */
[----:B------:R-:W-:Y:S02]  /*5520*/  UIMAD.WIDE.U32 UR8, UR5, UR22, URZ ;  /* 0x00000016050872a5 */ /* 0x000fe4000f8e00ff */
[----:B------:R-:W-:Y:S04]  /*5530*/  USEL UR10, UR6, UR4, !UP4 ;  /* 0x00000004060a7287 */ /* 0x000fe8000e000000 */
[----:B------:R-:W-:Y:S01]  /*5540*/  UIADD3 UR11, UPT, UPT, -UR10, URZ, URZ ;  /* 0x000000ff0a0b7290 */ /* 0x000fe2000fffe1ff */
[----:B------:R-:W-:Y:S02]  /*5550*/  @!UP0 UMOV UR4, UR9 ;  /* 0x0000000900048c82 */ /* 0x000fe40008000000 */
[----:B------:R-:W-:Y:S02]  /*5560*/  @!UP0 USHF.R.U32.HI UR4, URZ, UR23, UR4 ;  /* 0x00000017ff048299 */ /* 0x000fe40008011604 */
[----:B------:R-:W-:Y:S02]  /*5570*/  UIMAD UR8, UR15, UR11, UR6 ;  /* 0x0000000b0f0872a4 */ /* 0x000fe4000f8e0206 */
[----:B------:R-:W-:Y:S04]  /*5580*/  @!UP0 USEL UR4, UR5, UR4, !UP4 ;  /* 0x0000000405048287 */ /* 0x000fe8000e000000 */
[----:B------:R-:W-:Y:S02]  /*5590*/  @!UP0 UIMAD UR7, UR7, UR8, UR4 ;  /* 0x00000008070782a4 */ /* 0x000fe4000f8e0204 */
[----:B------:R-:W-:Y:S02]  /*55a0*/  @!UP0 UIADD3 UR9, UPT, UPT, UR10, -UR4, URZ ;  /* 0x800000040a098290 */ /* 0x000fe4000fffe0ff */
[----:B------:R-:W-:Y:S02]  /*55b0*/  UIADD3 UR8, UPT, UPT, -UR6, URZ, URZ ;  /* 0x000000ff06087290 */ /* 0x000fe4000fffe1ff */
[----:B------:R-:W-:Y:S02]  /*55c0*/  UIADD3 UR4, UPT, UPT, -UR5, URZ, URZ ;  /* 0x000000ff05047290 */ /* 0x000fe4000fffe1ff */
[----:B------:R-:W-:Y:S03]  /*55d0*/  @!UP0 UIMAD UR6, UR9, UR15, UR5 ;  /* 0x0000000f090682a4 */ /* 0x000fe6000f8e0205 */
[----:B------:R-:W-:Y:S01]  /*55e0*/  @!UP0 UMOV UR5, UR7 ;  /* 0x0000000700058c82 */ /* 0x000fe20008000000 */
[----:B------:R-:W-:Y:S02]  /*55f0*/  UIMAD UR7, UR21, UR4, UR14 ;  /* 0x00000004150772a4 */ /* 0x000fe4000f8e020e */
[----:B------:R-:W-:Y:S02]  /*5600*/  UIMAD UR4, UR34, UR8, UR13 ;  /* 0x00000008220472a4 */ /* 0x000fe4000f8e020d */
[----:B------:R-:W-:Y:S02]  /*5610*/  UIMAD UR14, UR5, UR21, UR7 ;  /* 0x00000015050e72a4 */ /* 0x000fe4000f8e0207 */
[----:B------:R-:W-:Y:S11]  /*5620*/  UIMAD UR13, UR6, UR34, UR4 ;  /* 0x00000022060d72a4 */ /* 0x000ff6000f8e0204 */
[----:B------:R-:W-:Y:S01]  /*5630*/  @!UPT UIADD3 URZ, UPT, UPT, URZ, URZ, URZ ;  /* 0x000000fffffff290 */ /* 0x000fe2000fffe0ff */
.L_x_89:
[----:B------:R-:W4:Y:S01]  /*5640*/  @!UP2 LDCU.128 UR8, c[0x0][0xf10] ;  /* 0x0001e200ff08a7ac */ /* 0x000f220008000c00 */
[C---:B--2---:R-:W-:Y:S02]  /*5650*/  ISETP.NE.U32.AND P1, PT, R4.reuse, RZ, PT ;  /* 0x000000ff0400720c */ /* 0x044fe40003f25070 */
[----:B------:R-:W-:Y:S02]  /*5660*/  ISETP.NE.U32.AND P0, PT, R4, RZ, PT ;  /* 0x000000ff0400720c */ /* 0x000fe40003f05070 */
[C---:B------:R-:W-:Y:S02]  /*5670*/  ISETP.NE.AND.EX P1, PT, R5.reuse, RZ, PT, P1 ;  /* 0x000000ff0500720c */ /* 0x040fe40003f25310 */
[----:B------:R-:W-:Y:S01]  /*5680*/  ISETP.NE.AND.EX P0, PT, R5, RZ, PT, P0 ;  /* 0x000000ff0500720c */ /* 0x000fe20003f05300 */
[----:B------:R-:W2:Y:S01]  /*5690*/  @!UP2 LDCU UR5, c[0x0][0xf0c] ;  /* 0x0001e180ff05a7ac */ /* 0x000ea20008000800 */
[----:B------:R-:W-:Y:S02]  /*56a0*/  USHF.L.U32 UR29, UR27, 0x8, URZ ;  /* 0x000000081b1d7899 */ /* 0x000fe400080006ff */
[----:B------:R-:W-:Y:S02]  /*56b0*/  USHF.L.U32 UR19, UR20, 0x7, URZ ;  /* 0x0000000714137899 */ /* 0x000fe400080006ff */
[----:B----4-:R-:W-:Y:S07]  /*56c0*/  UIMAD.WIDE.U32 UR6, UR14, UR8, URZ ;  /* 0x000000080e0672a5 */ /* 0x010fee000f8e00ff */
[----:B------:R-:W-:Y:S01]  /*56d0*/  @!UP2 UMOV UR4, UR7 ;  /* 0x000000070004ac82 */ /* 0x000fe20008000000 */
[----:B--2---:R-:W-:Y:S02]  /*56e0*/  @!UP2 UISETP.NE.AND UP0, UPT, UR5, 0x1, UPT ;  /* 0x000000010500a88c */ /* 0x004fe4000bf05270 */
[----:B------:R-:W-:Y:S02]  /*56f0*/  @!UP2 USHF.R.U32.HI UR4, URZ, UR9, UR4 ;  /* 0x00000009ff04a299 */ /* 0x000fe40008011604 */
[----:B------:R-:W-:Y:S02]  /*5700*/  UIMAD.WIDE.U32 UR6, UR13, UR11, URZ ;  /* 0x0000000b0d0672a5 */ /* 0x000fe4000f8e00ff */
[----:B------:R-:W-:Y:S02]  /*5710*/  @!UP2 USEL UR8, UR14, UR4, !UP0 ;  /* 0x000000040e08a287 */ /* 0x000fe4000c000000 */
[----:B------:R-:W-:Y:S03]  /*5720*/  @!UP2 UISETP.NE.AND UP0, UPT, UR10, 0x1, UPT ;  /* 0x000000010a00a88c */ /* 0x000fe6000bf05270 */
[----:B------:R-:W-:Y:S02]  /*5730*/  @!UP2 UMOV UR6, UR7 ;  /* 0x000000070006ac82 */ /* 0x000fe40008000000 */
[----:B------:R-:W2:Y:S02]  /*5740*/  @!UP2 LDCU UR4, c[0x0][0xf20] ;  /* 0x0001e400ff04a7ac */ /* 0x000ea40008000800 */
[----:B--2---:R-:W-:Y:S04]  /*5750*/  @!UP2 USHF.R.U32.HI UR6, URZ, UR4, UR6 ;  /* 0x00000004ff06a299 */ /* 0x004fe80008011606 */
[----:B------:R-:W-:Y:S04]  /*5760*/  @!UP2 USEL UR6, UR13, UR6, !UP0 ;  /* 0x000000060d06a287 */ /* 0x000fe8000c000000 */
[----:B------:R-:W-:Y:S02]  /*5770*/  @!UP2 UIADD3 UR4, UPT, UPT, -UR8, UR6, URZ ;  /* 0x000000060804a290 */ /* 0x000fe4000fffe1ff */
[----:B------:R-:W-:Y:S02]  /*5780*/  @!UP2 UIADD3 UR6, UPT, UPT, UR8, -UR6, URZ ;  /* 0x800000060806a290 */ /* 0x000fe4000fffe0ff */
[----:B------:R-:W-:Y:S02]  /*5790*/  @!UP2 UIMAD UR14, UR4, UR5, UR14 ;  /* 0x00000005040ea2a4 */ /* 0x000fe4000f8e020e */
[----:B------:R-:W-:Y:S01]  /*57a0*/  @!UP2 UIMAD UR13, UR6, UR10, UR13 ;  /* 0x0000000a060da2a4 */ /* 0x000fe2000f8e020d */
[----:B------:R-:W-:Y:S11]  /*57b0*/  BRA.U UP3, `(.L_x_90) ;  /* 0x0000000103107547 */ /* 0x000ff6000b800000 */
[----:B-1----:R-:W-:Y:S04]  /*57c0*/  MOV R0, UR43 ;  /* 0x0000002b00007c02 */ /* 0x002fe80008000f00 */
[----:B------:R-:W-:Y:S04]  /*57d0*/  SHF.L.U32 R9, R0, 0x1f, RZ ;  /* 0x0000001f00097819 */ /* 0x000fe800000006ff */
[----:B------:R-:W1:Y:S02]  /*57e0*/  SYNCS.PHASECHK.TRANS64.TRYWAIT P2, [UR28+0x68], R9 ;  /* 0x00006809ff0075a7 */ /* 0x000e64000804111c */
[----:B-1----:R-:W-:Y:S05]  /*57f0*/  @!P2 BRA `(.L_x_91) ;  /* 0x0000007400a4a947 */ /* 0x002fea0003800000 */
.L_x_90:
[----:B------:R-:W-:Y:S05]  /*5800*/  @!P1 BRA `(.L_x_92) ;  /* 0x0000000000389947 */ /* 0x000fea0003800000 */
[----:B---3--:R-:W-:Y:S01]  /*5810*/  ISETP.NE.U32.AND P1, PT, R2, RZ, PT ;  /* 0x000000ff0200720c */ /* 0x008fe20003f25070 */
[----:B------:R-:W2:Y:S01]  /*5820*/  LDCU.64 UR4, c[0x0][0x358] ;  /* 0x00006b00ff0477ac */ /* 0x000ea20008000a00 */
[----:B------:R-:W-:Y:S02]  /*5830*/  IMAD.MOV.U32 R6, RZ, RZ, 0x1 ;  /* 0x00000001ff067424 */ /* 0x000fe400078e00ff */
[----:B------:R-:W-:Y:S11]  /*5840*/  ISETP.NE.AND.EX P1, PT, R3, RZ, PT, P1 ;  /* 0x000000ff0300720c */ /* 0x000ff60003f25310 */
[----:B------:R-:W-:Y:S02]  /*5850*/  @!UPT UIADD3 URZ, UPT, UPT, URZ, URZ, URZ ;  /* 0x000000fffffff290 */ /* 0x000fe4000fffe0ff */
[----:B-1----:R-:W1:Y:S01]  /*5860*/  @P1 LDC.64 R8, c[0x0][0xc88] ;  /* 0x00032200ff081b82 */ /* 0x002e620000000a00 */
[----:B------:R-:W-:Y:S01]  /*5870*/  @P1 IMAD R0, R4, UR36, RZ ;  /* 0x0000002404001c24 */ /* 0x000fe2000f8e02ff */
[----:B------:R-:W-:Y:S03]  /*5880*/  @P1 PRMT R10, R6, 0x7610, R10 ;  /* 0x00007610060a1816 */ /* 0x000fe6000000000a */
[----:B-1----:R-:W-:Y:S04]  /*5890*/  @P1 IMAD.WIDE R8, R0, 0x4, R8 ;  /* 0x0000000400081825 */ /* 0x002fe800078e0208 */
[----:B------:R-:W-:Y:S01]  /*58a0*/  IMAD.MOV.U32 R0, RZ, RZ, 0x1 ;  /* 0x00000001ff007424 */ /* 0x000fe200078e00ff */
[----:B--2--5:R2:W5:Y:S04]  /*58b0*/  @P1 LDG.E R136, desc[UR4][R8.64] ;  /* 0x0000000408881981 */ /* 0x024568000c1e1900 */
[----:B------:R-:W-:Y:S05]  /*58c0*/  @!P1 PRMT R10, R0, 0x7610, R10 ;  /* 0x00007610000a9816 */ /* 0x000fea000000000a */
[----:B------:R2:W-:Y:S02]  /*58d0*/  STL.S16 [R1+0x28], R10 ;  /* 0x0000280a01007387 */ /* 0x0005e40000100600 */
[----:B--2---:R-:W4:Y:S02]  /*58e0*/  @!P1 LDC R136, c[0x0][0xc80] ;  /* 0x00032000ff889b82 */ /* 0x004f240000000800 */
.L_x_92:
[----:B----45:R-:W-:Y:S01]  /*58f0*/  @!P0 FSETP.EQ.AND P1, PT, R136, RZ, PT ;  /* 0x000000ff8800820b */ /* 0x030fe20003f22000 */
[----:B------:R-:W-:Y:S01]  /*5900*/  @!UPT UIADD3 URZ, UPT, UPT, URZ, URZ, URZ ;  /* 0x000000fffffff290 */ /* 0x000fe2000fffe0ff */
[----:B------:R-:W-:Y:S11]  /*5910*/  @!P0 BRA `(.L_x_93) ;  /* 0x0000000000208947 */ /* 0x000ff60003800000 */
[----:B---3--:R-:W-:Y:S01]  /*5920*/  ISETP.NE.U32.AND P1, PT, R2, RZ, PT ;  /* 0x000000ff0200720c */ /* 0x008fe20003f25070 */
[----:B-1----:R-:W2:Y:S03]  /*5930*/  LDL R0, [R1+0x28] ;  /* 0x0000280001007983 */ /* 0x002ea60000100800 */
[----:B------:R-:W-:Y:S04]  /*5940*/  ISETP.NE.AND.EX P1, PT, R3, RZ, PT, P1 ;  /* 0x000000ff0300720c */ /* 0x000fe80003f25310 */
[----:B------:R-:W-:Y:S02]  /*5950*/  PLOP3.LUT P1, PT, P1, PT, PT, 0x8, 0x80 ;  /* 0x000000000080781c */ /* 0x000fe40000f2e170 */
[----:B--2---:R-:W-:Y:S11]  /*5960*/  LOP3.LUT P0, RZ, R0, 0xff, RZ, 0xc0, !PT ;  /* 0x000000ff00ff7812 */ /* 0x004ff6000780c0ff */
[----:B------:R-:W-:Y:S02]  /*5970*/  @!UPT UIADD3 URZ, UPT, UPT, URZ, URZ, URZ ;  /* 0x000000fffffff290 */ /* 0x000fe4000fffe0ff */
[----:B------:R-:W-:Y:S11]  /*5980*/  @P0 FSETP.EQ.AND P1, PT, R136, RZ, PT ;  /* 0x000000ff8800020b */ /* 0x000ff60003f22000 */
[----:B------:R-:W-:Y:S02]  /*5990*/  @!UPT UIADD3 URZ, UPT, UPT, URZ, URZ, URZ ;  /* 0x000000fffffff290 */ /* 0x000fe4000fffe0ff */
.L_x_93:
[----:B------:R-:W-:Y:S01]  /*59a0*/  ULEA UR5, UR12, UR28, 0x3 ;  /* 0x0000001c0c057291 */ /* 0x000fe2000f8e18ff */
[----:B-1----:R-:W-:Y:S02]  /*59b0*/  SHF.L.U32 R9, R15, 0x1f, RZ ;  /* 0x0000001f0f097819 */ /* 0x002fe400000006ff */
[----:B------:R-:W-:Y:S04]  /*59c0*/  ELECT P0, URZ, PT ;  /* 0x0000000000ff782f */ /* 0x000fe80003800000 */
[----:B------:R-:W-:Y:S02]  /*59d0*/  PLOP3.LUT P1, PT, P1, P0, PT, 0xf2, 0x2f ;  /* 0x00000000002f781c */ /* 0x000fe40000f21e72 */
[----:B------:R-:W1:Y:S11]  /*59e0*/  SYNCS.PHASECHK.TRANS64.TRYWAIT P2, [UR5+0x48], R9 ;  /* 0x00004809ff0075a7 */ /* 0x000e760008041105 */
[----:B---3--:R-:W-:Y:S05]  /*59f0*/  @!P1 IADD3 R8, P0, PT, R16, 0x980, RZ ;  /* 0x0000098010089810 */ /* 0x008fea0007f1e0ff */
[----:B------:R-:W-:Y:S01]  /*5a00*/  @!P1 IMAD.X R6, RZ, RZ, R17, P0 ;  /* 0x000000ffff069224 */ /* 0x000fe200000e0611 */
[----:B-1----:R-:W-:Y:S07]  /*5a10*/  @!P2 BRA `(.L_x_94) ;  /* 0x000000740034a947 */ /* 0x002fee0003800000 */
.L_x_161:
[----:B------:R-:W-:Y:S01]  /*5a20*/  UIADD3 UR4, UPT, UPT, UR12, 0x1, URZ ;  /* 0x000000010c047890 */ /* 0x000fe2000fffe0ff */
[----:B------:R-:W-:Y:S01]  /*5a30*/  @!P1 R2UR UR6, R6 ;  /* 0x00000000060692ca */ /* 0x000fe200000e0000 */
[----:B------:R-:W-:Y:S01]  /*5a40*/  ULOP3.LUT UR27, UR30, 0x1, URZ, 0xc0, !UPT ;  /* 0x000000011e1b7892 */ /* 0x000fe2000f8ec0ff */
[----:B------:R-:W-:Y:S01]  /*5a50*/  @!P1 R2UR UR7, R8 ;  /* 0x00000000080792ca */ /* 0x000fe200000e0000 */
[----:B------:R-:W-:Y:S01]  /*5a60*/  UISETP.NE.AND UP0, UPT, UR4, 0x3, UPT ;  /* 0x000000030400788c */ /* 0x000fe2000bf05270 */
[----:B-1----:R-:W-:Y:S01]  /*5a70*/  @!P1 IMAD.MOV.U32 R0, RZ, RZ, 0x8000 ;  /* 0x00008000ff009424 */ /* 0x002fe200078e00ff */
[----:B------:R-:W-:Y:S01]  /*5a80*/  UIADD3 UR17, UPT, UPT, UR5, 0x30, URZ ;  /* 0x0000003005117890 */ /* 0x000fe2000fffe0ff */
[----:B------:R-:W-:Y:S01]  /*5a90*/  VIADD R14, R14, 0x1 ;  /* 0x000000010e0e7836 */ /* 0x000fe20000000000 */
[----:B------:R-:W-:Y:S02]  /*5aa0*/  USEL UR26, UR4, URZ, UP0 ;  /* 0x000000ff041a7287 */ /* 0x000fe40008000000 */
[----:B------:R-:W-:Y:S02]  /*5ab0*/  USEL UR9, URZ, 0x1, UP0 ;  /* 0x00000001ff097887 */ /* 0x000fe40008000000 */
[----:B------:R-:W-:Y:S01]  /*5ac0*/  VOTEU.ALL UP0, P1 ;  /* 0x0000000000ff7886 */ /* 0x000fe20000800000 */
[----:B------:R-:W-:Y:S01]  /*5ad0*/  UMOV UR38, 0x0 ;  /* 0x0000000000267882 */ /* 0x000fe20000000000 */
[----:B------:R-:W-:Y:S01]  /*5ae0*/  IMAD.U32 R9, RZ, RZ, UR6 ;  /* 0x00000006ff097e24 */ /* 0x000fe2000f8e00ff */
[----:B------:R-:W-:Y:S01]  /*5af0*/  UMOV UR39, 0x10000000 ;  /* 0x1000000000277882 */ /* 0x000fe20000000000 */
[----:B------:R-:W-:Y:S01]  /*5b00*/  IMAD.U32 R8, RZ, RZ, UR7 ;  /* 0x00000007ff087e24 */ /* 0x000fe2000f8e00ff */
[----:B------:R-:W-:Y:S01]  /*5b10*/  @!UP0 USHF.L.U32 UR4, UR27, 0x7, URZ ;  /* 0x000000071b048899 */ /* 0x000fe200080006ff */
[----:B------:R-:W-:Y:S01]  /*5b20*/  LOP3.LUT R15, R15, UR9, RZ, 0x3c, !PT ;  /* 0x000000090f0f7c12 */ /* 0x000fe2000f8e3cff */
[----:B------:R-:W-:Y:S01]  /*5b30*/  UMOV UR20, UR36 ;  /* 0x0000002400147c82 */ /* 0x000fe20008000000 */
[----:B------:R-:W-:Y:S01]  /*5b40*/  @!P1 R2UR UR25, R9 ;  /* 0x00000000091992ca */ /* 0x000fe200000e0000 */
[----:B------:R-:W-:Y:S01]  /*5b50*/  @!UP0 ULOP3.LUT UR6, UR4, 0x80, URZ, 0x3c, !UPT ;  /* 0x0000008004068892 */ /* 0x000fe2000f8e3cff */
[----:B------:R-:W-:Y:S01]  /*5b60*/  @!P1 R2UR UR24, R8 ;  /* 0x00000000081892ca */ /* 0x000fe200000e0000 */
[----:B------:R-:W-:Y:S01]  /*5b70*/  @!UP0 ULEA UR4, UR12, UR28, 0xf ;  /* 0x0000001c0c048291 */ /* 0x000fe2000f8e78ff */
[----:B------:R-:W-:Y:S01]  /*5b80*/  SHF.L.U32 R6, R15, 0x1f, RZ ;  /* 0x0000001f0f067819 */ /* 0x000fe200000006ff */
[----:B------:R-:W-:Y:S02]  /*5b90*/  @!UP0 UIADD3 UR18, UPT, UPT, UR29, UR6, URZ ;  /* 0x000000061d128290 */ /* 0x000fe4000fffe0ff */
[----:B------:R-:W-:Y:S02]  /*5ba0*/  @!UP0 UIADD3 UR16, UPT, UPT, UR4, 0x400, URZ ;  /* 0x0000040004108890 */ /* 0x000fe4000fffe0ff */
[----:B------:R-:W-:Y:S02]  /*5bb0*/  @!UP0 UIADD3 UR8, UPT, UPT, UR4, 0x4400, URZ ;  /* 0x0000440004088890 */ /* 0x000fe4000fffe0ff */
[----:B------:R-:W-:Y:S01]  /*5bc0*/  @!UP0 UIADD3 UR10, UPT, UPT, UR18, 0x40, URZ ;  /* 0x00000040120a8890 */ /* 0x000fe2000fffe0ff */
[----:B------:R-:W-:Y:S01]  /*5bd0*/  VOTEU.ALL UP0, P1 ;  /* 0x0000000000ff7886 */ /* 0x000fe20000800000 */
[----:B------:R-:W-:Y:S01]  /*5be0*/  UMOV UR11, UR19 ;  /* 0x00000013000b7c82 */ /* 0x000fe20008000000 */
[----:B------:R-:W-:Y:S01]  /*5bf0*/  UMOV UR12, UR36 ;  /* 0x00000024000c7c82 */ /* 0x000fe20008000000 */
[----:B------:R-:W-:Y:S01]  /*5c00*/  UMOV UR9, UR17 ;  /* 0x0000001100097c82 */ /* 0x000fe20008000000 */
[----:B------:R-:W-:Y:S01]  /*5c10*/  UPRMT UR4, UR59, 0x654, UR17 ;  /* 0x000006543b047896 */ /* 0x000fe20008000011 */
[----:B------:R1:W-:Y:S01]  /*5c20*/  @!UP0 UTMALDG.3D [UR16], [UR24], desc[UR38] ;  /* 0x00002610180085b4 */ /* 0x0003e20008011000 */
[----:B------:R-:W-:Y:S01]  /*5c30*/  VOTEU.ALL UP0, P1 ;  /* 0x0000000000ff7886 */ /* 0x000fe20000800000 */
[----:B------:R-:W-:Y:S04]  /*5c40*/  ULEA UR6, UR26, UR28, 0x3 ;  /* 0x0000001c1a067291 */ /* 0x000fe8000f8e18ff */
[----:B------:R1:W-:Y:S01]  /*5c50*/  @!UP0 UTMALDG.3D [UR8], [UR24], desc[UR38] ;  /* 0x00002608180085b4 */ /* 0x0003e20008011000 */
[----:B------:R1:W-:Y:S01]  /*5c60*/  @!P1 SYNCS.ARRIVE.TRANS64.RED.A0TR RZ, [UR5+0x30], R0 ;  /* 0x00003000ffff99a7 */ /* 0x0003e20008300405 */
[----:B------:R-:W-:Y:S03]  /*5c70*/  SYNCS.ARRIVE.TRANS64.RED.A1T0 RZ, [UR4], RZ ;  /* 0x000000ffffff79a7 */ /* 0x000fe60008100404 */
[----:B------:R-:W2:Y:S02]  /*5c80*/  SYNCS.PHASECHK.TRANS64.TRYWAIT P0, [UR6+0x48], R6 ;  /* 0x00004806ff0075a7 */ /* 0x000ea40008001106 */
[----:B-12---:R-:W-:Y:S05]  /*5c90*/  @!P0 BRA `(.L_x_95) ;  /* 0x0000007000ac8947 */ /* 0x006fea0003800000 */
.L_x_163:
[----:B------:R-:W-:Y:S01]  /*5ca0*/  UIADD3 UR17, UPT, UPT, UR6, 0x30, URZ ;  /* 0x0000003006117890 */ /* 0x000fe2000fffe0ff */
[----:B------:R-:W2:Y:S01]  /*5cb0*/  LDL R0, [R1+0x30] ;  /* 0x0000300001007983 */ /* 0x000ea20000100800 */
[----:B------:R-:W-:Y:S01]  /*5cc0*/  UIADD3 UR30, UPT, UPT, UR30, 0x1, URZ ;  /* 0x000000011e1e7890 */ /* 0x000fe2000fffe0ff */
[----:B-1----:R-:W-:Y:S01]  /*5cd0*/  @!P1 IADD3 R6, P0, PT, R16, 0x980, RZ ;  /* 0x0000098010069810 */ /* 0x002fe20007f1e0ff */
[----:B------:R-:W-:Y:S01]  /*5ce0*/  UPLOP3.LUT UP3, UPT, UPT, UPT, UPT, 0x80, 0x8 ;  /* 0x000000000008789c */ /* 0x000fe20003f6f070 */
[----:B------:R-:W3:Y:S01]  /*5cf0*/  LDL R8, [R1+0x2c] ;  /* 0x00002c0001087983 */ /* 0x000ee20000100800 */
[----:B------:R-:W-:Y:S01]  /*5d00*/  UMOV UR38, 0x0 ;  /* 0x0000000000267882 */ /* 0x000fe20000000000 */
[----:B------:R-:W-:Y:S01]  /*5d10*/  @!P1 R2UR UR5, R6 ;  /* 0x00000000060592ca */ /* 0x000fe200000e0000 */
[----:B------:R-:W-:Y:S01]  /*5d20*/  UMOV UR39, 0x10000000 ;  /* 0x1000000000277882 */ /* 0x000fe20000000000 */
[----:B------:R-:W-:Y:S01]  /*5d30*/  UMOV UR20, UR36 ;  /* 0x0000002400147c82 */ /* 0x000fe20008000000 */
[----:B------:R-:W-:Y:S01]  /*5d40*/  UMOV UR11, UR19 ;  /* 0x00000013000b7c82 */ /* 0x000fe20008000000 */
[----:B------:R-:W-:Y:S01]  /*5d50*/  UMOV UR12, UR36 ;  /* 0x00000024000c7c82 */ /* 0x000fe20008000000 */
[----:B------:R-:W-:Y:S01]  /*5d60*/  UMOV UR9, UR17 ;  /* 0x0000001100097c82 */ /* 0x000fe20008000000 */
[----:B------:R-:W-:Y:S01]  /*5d70*/  VOTEU.ALL UP0, P1 ;  /* 0x0000000000ff7886 */ /* 0x000fe20000800000 */
[----:B------:R-:W-:Y:S04]  /*5d80*/  UMOV UR36, UR31 ;  /* 0x0000001f00247c82 */ /* 0x000fe80008000000 */
[----:B------:R-:W-:Y:S04]  /*5d90*/  @!UP0 ULEA UR18, UR27, UR29, 0x7 ;  /* 0x0000001d1b128291 */ /* 0x000fe8000f8e38ff */
[----:B------:R-:W-:Y:S01]  /*5da0*/  @!UP0 UIADD3 UR10, UPT, UPT, UR18, 0x40, URZ ;  /* 0x00000040120a8890 */ /* 0x000fe2000fffe0ff */
[----:B---3--:R-:W-:Y:S01]  /*5db0*/  R2UR UR45, R8 ;  /* 0x00000000082d72ca */ /* 0x008fe200000e0000 */
[----:B------:R-:W-:Y:S01]  /*5dc0*/  IMAD.U32 R8, RZ, RZ, UR5 ;  /* 0x00000005ff087e24 */ /* 0x000fe2000f8e00ff */
[----:B--2---:R-:W-:Y:S01]  /*5dd0*/  R2UR UR7, R0 ;  /* 0x00000000000772ca */ /* 0x004fe200000e0000 */
[----:B------:R-:W-:Y:S01]  /*5de0*/  @!P1 IMAD.X R0, RZ, RZ, R17, P0 ;  /* 0x000000ffff009224 */ /* 0x000fe200000e0611 */
[----:B------:R-:W-:Y:S02]  /*5df0*/  ISETP.NE.AND P0, PT, R14, 0x2, PT ;  /* 0x000000020e00780c */ /* 0x000fe40003f05270 */
[----:B------:R-:W-:Y:S02]  /*5e00*/  @!P1 R2UR UR24, R8 ;  /* 0x00000000081892ca */ /* 0x000fe400000e0000 */
[----:B------:R-:W-:Y:S02]  /*5e10*/  @!P1 R2UR UR4, R0 ;  /* 0x00000000000492ca */ /* 0x000fe400000e0000 */
[----:B------:R-:W-:Y:S02]  /*5e20*/  SEL R0, RZ, 0x1, P0 ;  /* 0x00000001ff007807 */ /* 0x000fe40000000000 */
[----:B------:R-:W-:Y:S01]  /*5e30*/  SEL R14, R14, RZ, P0 ;  /* 0x000000ff0e0e7207 */ /* 0x000fe20000000000 */
[----:B------:R-:W-:Y:S01]  /*5e40*/  UIADD3 UR27, UPT, UPT, UR13, UR45, URZ ;  /* 0x0000002d0d1b7290 */ /* 0x000fe2000fffe0ff */
[----:B------:R-:W-:Y:S07]  /*5e50*/  LOP3.LUT R13, R13, R0, RZ, 0x3c, !PT ;  /* 0x000000000d0d7212 */ /* 0x000fee00078e3cff */
[----:B------:R-:W-:Y:S01]  /*5e60*/  IMAD.U32 R9, RZ, RZ, UR4 ;  /* 0x00000004ff097e24 */ /* 0x000fe2000f8e00ff */
[----:B------:R-:W-:Y:S04]  /*5e70*/  @!UP0 ULEA UR4, UR26, UR28, 0xf ;  /* 0x0000001c1a048291 */ /* 0x000fe8000f8e78ff */
[----:B------:R-:W-:Y:S01]  /*5e80*/  @!P1 R2UR UR25, R9 ;  /* 0x00000000091992ca */ /* 0x000fe200000e0000 */
[----:B------:R-:W-:Y:S02]  /*5e90*/  @!UP0 UIADD3 UR16, UPT, UPT, UR4, 0x400, URZ ;  /* 0x0000040004108890 */ /* 0x000fe4000fffe0ff */
[----:B------:R-:W-:Y:S01]  /*5ea0*/  @!UP0 UIADD3 UR8, UPT, UPT, UR4, 0x4400, URZ ;  /* 0x0000440004088890 */ /* 0x000fe2000fffe0ff */
[----:B------:R-:W-:Y:S01]  /*5eb0*/  VOTEU.ALL UP0, P1 ;  /* 0x0000000000ff7886 */ /* 0x000fe20000800000 */
[----:B------:R-:W-:Y:S08]  /*5ec0*/  UPRMT UR4, UR59, 0x654, UR17 ;  /* 0x000006543b047896 */ /* 0x000ff00008000011 */
[----:B------:R1:W-:Y:S01]  /*5ed0*/  @!UP0 UTMALDG.3D [UR16], [UR24], desc[UR38] ;  /* 0x00002610180085b4 */ /* 0x0003e20008011000 */
[----:B------:R-:W-:Y:S05]  /*5ee0*/  VOTEU.ALL UP0, P1 ;  /* 0x0000000000ff7886 */ /* 0x000fea0000800000 */
[----:B------:R2:W-:Y:S01]  /*5ef0*/  @!UP0 UTMALDG.3D [UR8], [UR24], desc[UR38] ;  /* 0x00002608180085b4 */ /* 0x0005e20008011000 */
[----:B------:R4:W-:Y:S01]  /*5f00*/  @!P1 SYNCS.ARRIVE.TRANS64.RED.A0TR RZ, [UR6+0x30], R7 ;  /* 0x00003007ffff99a7 */ /* 0x0009e20008300406 */
[----:B------:R-:W-:Y:S01]  /*5f10*/  SYNCS.ARRIVE.TRANS64.RED.A1T0 RZ, [UR4], RZ ;  /* 0x000000ffffff79a7 */ /* 0x000fe20008100404 */
[----:B------:R-:W-:Y:S04]  /*5f20*/  UIADD3 UR4, UPT, UPT, UR26, 0x1, URZ ;  /* 0x000000011a047890 */ /* 0x000fe8000fffe0ff */
[----:B------:R-:W-:Y:S04]  /*5f30*/  UISETP.NE.AND UP0, UPT, UR4, 0x3, UPT ;  /* 0x000000030400788c */ /* 0x000fe8000bf05270 */
[----:B------:R-:W-:Y:S02]  /*5f40*/  USEL UR5, URZ, 0x1, UP0 ;  /* 0x00000001ff057887 */ /* 0x000fe40008000000 */
[----:B-1----:R-:W-:Y:S04]  /*5f50*/  UIADD3 UR20, UPT, UPT, UR14, UR7, URZ ;  /* 0x000000070e147290 */ /* 0x002fe8000fffe0ff */
[----:B------:R-:W-:Y:S01]  /*5f60*/  LOP3.LUT R15, R15, UR5, RZ, 0x3c, !PT ;  /* 0x000000050f0f7c12 */ /* 0x000fe2000f8e3cff */
[----:B--2---:R-:W-:Y:S01]  /*5f70*/  USEL UR12, UR4, URZ, UP0 ;  /* 0x000000ff040c7287 */ /* 0x004fe20008000000 */
[----:B------:R-:W-:Y:S11]  /*5f80*/  BRA.U UP1, `(.L_x_96) ;  /* 0xfffffff1018c7547 */ /* 0x000ff6000b83ffff */
[----:B------:R-:W-:Y:S01]  /*5f90*/  UIADD3 UR28, UPT, UPT, UR28, 0x48, URZ ;  /* 0x000000481c1c7890 */ /* 0x000fe2000fffe0ff */
[----:B------:R-:W-:-:S03]  /*5fa0*/  SHF.L.U32 R3, R15, 0x1f, RZ ;  /* 0x0000001f0f037819 */ /* 0x000fc600000006ff */
[----:B------:R-:W-:-:S09]  /*5fb0*/  ULEA UR4, UR12, UR28, 0x3 ;  /* 0x0000001c0c047291 */ /* 0x000fd2000f8e18ff */
[----:B------:R-:W1:Y:S02]  /*5fc0*/  SYNCS.PHASECHK.TRANS64.TRYWAIT P0, [UR4], R3 ;  /* 0x00000003ff0075a7 */ /* 0x000e640008001104 */
[----:B-1----:R-:W-:Y:S05]  /*5fd0*/  @!P0 BRA `(.L_x_97) ;  /* 0x0000006c00f48947 */ /* 0x002fea0003800000 */
.L_x_165:
        /* <DEDUP_REMOVED lines=9> */
.L_x_167:
        /* <DEDUP_REMOVED lines=8> */
.L_x_99:
[----:B-1----:R1:W2:Y:S02]  /*60f0*/  SYNCS.PHASECHK.TRANS64.TRYWAIT P0, [R0+URZ], R3 ;  /* 0x00000003000075a7 */ /* 0x0022a400080011ff */
[----:B--2---:R-:W-:Y:S05]  /*6100*/  @!P0 NANOSLEEP.SYNCS 0x989680 ;  /* 0x009896800000895d */ /* 0x004fea0003900000 */
[----:B------:R-:W2:Y:S02]  /*6110*/  @!P0 SYNCS.PHASECHK.TRANS64 P0, [R0+URZ], R3 ;  /* 0x00000003000085a7 */ /* 0x000ea400080010ff */
[----:B--2---:R-:W-:Y:S05]  /*6120*/  @P0 EXIT ;  /* 0x000000000000094d */ /* 0x004fea0003800000 */
[----:B------:R-:W-:Y:S05]  /*6130*/  BRA `(.L_x_99) ;  /* 0xfffffffc00ec7947 */ /* 0x000fea000383ffff */
.L_x_87:
[----:B------:R-:W-:-:S06]  /*6140*/  UISETP.GE.AND UP0, UPT, UR14, 0x4, UPT ;  /* 0x000000040e00788c */ /* 0x000fcc000bf06270 */
[----:B------:R-:W-:-:S13]  /*6150*/  PLOP3.LUT P0, PT, PT, PT, UP0, 0x80, 0x8 ;  /* 0x000000000008781c */ /* 0x000fda0003f0f008 */
[----:B------:R-:W-:Y:S05]  /*6160*/  @!P0 EXIT ;  /* 0x000000000000894d */ /* 0x000fea0003800000 */
[----:B------:R-:W-:Y:S01]  /*6170*/  BAR.SYNC.DEFER_BLOCKING 0x6, 0xa0 ;  /* 0x0182800000007b1d */ /* 0x000fe20000010000 */
[----:B------:R-:W-:Y:S02]  /*6180*/  IMAD.U32 R133, R4, 0x10000, RZ ;  /* 0x0001000004857824 */ /* 0x000fe400078e00ff */
[----:B------:R-:W-:-:S03]  /*6190*/  HFMA2 R132, -RZ, RZ, 0, 0 ;  /* 0x00000000ff847431 */ /* 0x000fc600000001ff */
[----:B------:R-:W-:Y:S01]  /*61a0*/  UMOV UR4, 0x400 ;  /* 0x0000040000047882 */ /* 0x000fe20000000000 */
[----:B------:R-:W-:Y:S01]  /*61b0*/  LOP3.LUT R133, R133, 0x600000, RZ, 0xc0, !PT ;  /* 0x0060000085857812 */ /* 0x000fe200078ec0ff */
[----:B------:R-:W-:Y:S01]  /*61c0*/  ULEA UR4, UR59, UR4, 0x18 ;  /* 0x000000043b047291 */ /* 0x000fe2000f8ec0ff */
[----:B------:R-:W-:Y:S01]  /*61d0*/  STL [R1+0x3c], RZ ;  /* 0x00003cff01007387 */ /* 0x000fe20000100800 */
[----:B------:R-:W1:Y:S01]  /*61e0*/  LDCU UR42, c[0x0][0xf0c] ;  /* 0x0001e180ff2a77ac */ /* 0x000e620008000800 */
[----:B------:R-:W3:Y:S01]  /*61f0*/  LDCU UR58, c[0x0][0xf20] ;  /* 0x0001e400ff3a77ac */ /* 0x000ee20008000800 */
[----:B------:R-:W4:Y:S01]  /*6200*/  LDCU UR39, c[0x0][0xf30] ;  /* 0x0001e600ff2777ac */ /* 0x000f220008000800 */
[----:B------:R-:W1:Y:S04]  /*6210*/  LDCU.64 UR54, c[0x0][0xc88] ;  /* 0x00019100ff3677ac */ /* 0x000e680008000a00 */
[----:B------:R-:W2:Y:S01]  /*6220*/  LDS R0, [UR4+0xf0] ;  /* 0x0000f004ff007984 */ /* 0x000ea20008000800 */
[----:B------:R-:W1:Y:S01]  /*6230*/  LDCU.64 UR40, c[0x0][0xf28] ;  /* 0x0001e500ff2877ac */ /* 0x000e620008000a00 */
[----:B------:R-:W1:Y:S01]  /*6240*/  LDCU.128 UR60, c[0x0][0xf10] ;  /* 0x0001e200ff3c77ac */ /* 0x000e620008000c00 */
[----:B------:R-:W-:Y:S01]  /*6250*/  UMOV UR53, 0x1 ;  /* 0x0000000100357882 */ /* 0x000fe20000000000 */
[----:B------:R-:W-:Y:S01]  /*6260*/  UMOV UR48, URZ ;  /* 0x000000ff00307c82 */ /* 0x000fe20008000000 */
[----:B------:R-:W-:Y:S01]  /*6270*/  UMOV UR52, URZ ;  /* 0x000000ff00347c82 */ /* 0x000fe20008000000 */
[----:B------:R-:W-:Y:S01]  /*6280*/  UMOV UR50, URZ ;  /* 0x000000ff00327c82 */ /* 0x000fe20008000000 */
[----:B--2---:R-:W-:Y:S01]  /*6290*/  IMAD.IADD R133, R0, 0x1, R133 ;  /* 0x0000000100857824 */ /* 0x004fe200078e0285 */
[----:B-1-34-:R-:W-:-:S07]  /*62a0*/  MOV R0, RZ ;  /* 0x000000ff00007202 */ /* 0x01afce0000000f00 */
.L_x_130:
[----:B-1----:R-:W1:Y:S01]  /*62b0*/  S2UR UR59, SR_CgaCtaId ;  /* 0x00000000003b79c3 */ /* 0x002e620000008800 */
[----:B------:R-:W2:Y:S01]  /*62c0*/  LDL R2, [R1+0x3c] ;  /* 0x00003c0001027983 */ /* 0x000ea20000100800 */
[----:B------:R-:W-:Y:S01]  /*62d0*/  UMOV UR43, 0x400 ;  /* 0x00000400002b7882 */ /* 0x000fe20000000000 */
[----:B--2---:R-:W-:Y:S01]  /*62e0*/  SHF.L.U32 R3, R2, 0x1f, RZ ;  /* 0x0000001f02037819 */ /* 0x004fe200000006ff */
[----:B-1----:R-:W-:Y:S06]  /*62f0*/  ULEA UR43, UR59, UR43, 0x18 ;  /* 0x0000002b3b2b7291 */ /* 0x002fec000f8ec0ff */
[C---:B------:R-:W-:Y:S02]  /*6300*/  LEA R8, R0.reuse, UR43, 0x3 ;  /* 0x0000002b00087c11 */ /* 0x040fe4000f8e18ff */
[----:B------:R-:W-:Y:S02]  /*6310*/  LEA R5, R0, UR43, 0x4 ;  /* 0x0000002b00057c11 */ /* 0x000fe4000f8e20ff */
[----:B------:R-:W1:Y:S02]  /*6320*/  SYNCS.PHASECHK.TRANS64.TRYWAIT P0, [R8+URZ+0x70], R3 ;  /* 0x00007003080075a7 */ /* 0x000e6400080011ff */
[----:B-1----:R-:W-:Y:S05]  /*6330*/  @!P0 BRA `(.L_x_100) ;  /* 0x0000006c004c8947 */ /* 0x002fea0003800000 */
.L_x_168:
[----:B------:R-:W2:Y:S01]  /*6340*/  LDS.128 R4, [R5+0xd0] ;  /* 0x0000d00005047984 */ /* 0x000ea20000000c00 */
[----:B------:R-:W3:Y:S01]  /*6350*/  LDCU UR10, c[0x0][0xf24] ;  /* 0x0001e480ff0a77ac */ /* 0x000ee20008000800 */
[----:B------:R-:W-:Y:S01]  /*6360*/  @!PT LDS RZ, [RZ] ;  /* 0x00000000fffff984 */ /* 0x000fe20000000800 */
[----:B------:R-:W-:Y:S01]  /*6370*/  @!PT LDS RZ, [RZ] ;  /* 0x00000000fffff984 */ /* 0x000fe20000000800 */
[----:B------:R-:W-:Y:S01]  /*6380*/  @!PT LDS RZ, [RZ] ;  /* 0x00000000fffff984 */ /* 0x000fe20000000800 */
[----:B------:R-:W-:Y:S01]  /*6390*/  @!PT LDS RZ, [RZ] ;  /* 0x00000000fffff984 */ /* 0x000fe20000000800 */
[----:B------:R4:W-:Y:S06]  /*63a0*/  MEMBAR.ALL.CTA ;  /* 0x0000000000007992 */ /* 0x0009ec0000008000 */
[----:B----4-:R-:W4:Y:S01]  /*63b0*/  FENCE.VIEW.ASYNC.S ;  /* 0x00000000000073c6 */ /* 0x010f220000000000 */
[----:B--2---:R-:W-:Y:S01]  /*63c0*/  LOP3.LUT P0, RZ, R6, 0x1, RZ, 0xc0, !PT ;  /* 0x0000000106ff7812 */ /* 0x004fe2000780c0ff */
[----:B---3--:R-:W-:Y:S11]  /*63d0*/  UISETP.GE.AND UP0, UPT, UR10, 0x1, UPT ;  /* 0x000000010a00788c */ /* 0x008ff6000bf06270 */
[----:B------:R-:W-:Y:S01]  /*63e0*/  @!UPT UIADD3 URZ, UPT, UPT, URZ, URZ, URZ ;  /* 0x000000fffffff290 */ /* 0x000fe2000fffe0ff */
[----:B----4-:R-:W-:Y:S01]  /*63f0*/  VOTEU.ANY UP1, P0 ;  /* 0x0000000000ff7886 */ /* 0x010fe20000020100 */
[----:B------:R-:W-:Y:S01]  /*6400*/  PLOP3.LUT P0, PT, PT, PT, UP1, 0x80, 0x8 ;  /* 0x000000000008781c */ /* 0x000fe20003f0f018 */
[----:B------:R-:W-:Y:S11]  /*6410*/  UP2UR UR57, UPR, URZ, 0x2 ;  /* 0x00000002ff397883 */ /* 0x000ff60008000000 */
[----:B------:R-:W-:Y:S01]  /*6420*/  @!UPT UIADD3 URZ, UPT, UPT, URZ, URZ, URZ ;  /* 0x000000fffffff290 */ /* 0x000fe2000fffe0ff */
[----:B------:R-:W-:Y:S02]  /*6430*/  @P0 SHF.R.U32.HI R2, RZ, 0x10, R5 ;  /* 0x00000010ff020819 */ /* 0x000fe40000011605 */
[----:B-1----:R-:W-:Y:S02]  /*6440*/  @P0 MOV R3, R4 ;  /* 0x0000000400030202 */ /* 0x002fe40000000f00 */
        /* <DEDUP_REMOVED lines=11> */
[----:B------:R-:W2:Y:S01]  /*6500*/  LDCU UR7, c[0x0][0x370] ;  /* 0x00006e00ff0777ac */ /* 0x000ea20008000800 */
[----:B------:R-:W3:Y:S01]  /*6510*/  LDCU UR4, c[0x0][0x374] ;  /* 0x00006e80ff0477ac */ /* 0x000ee20008000800 */
[----:B------:R-:W-:Y:S02]  /*6520*/  UISETP.NE.AND UP0, UPT, UR62, 0x1, UPT ;  /* 0x000000013e00788c */ /* 0x000fe4000bf05270 */
[----:B------:R-:W-:Y:S02]  /*6530*/  UIMAD.WIDE.U32 UR12, UR37, UR63, URZ ;  /* 0x0000003f250c72a5 */ /* 0x000fe4000f8e00ff */
[----:B------:R-:W-:Y:S02]  /*6540*/  UISETP.NE.AND UP1, UPT, UR42, 0x1, UPT ;  /* 0x000000012a00788c */ /* 0x000fe4000bf25270 */
[----:B------:R-:W-:Y:S02]  /*6550*/  UISETP.NE.AND UP2, UPT, UR10, 0x1, UPT ;  /* 0x000000010a00788c */ /* 0x000fe4000bf45270 */
[----:B------:R-:W-:Y:S02]  /*6560*/  UIMAD.WIDE.U32 UR16, UR38, UR60, URZ ;  /* 0x0000003c261072a5 */ /* 0x000fe4000f8e00ff */
[----:B--2---:R-:W-:Y:S02]  /*6570*/  UIMAD.WIDE.U32 UR14, UR7, UR60, URZ ;  /* 0x0000003c070e72a5 */ /* 0x004fe4000f8e00ff */
[----:B---3--:R-:W-:Y:S07]  /*6580*/  UIMAD.WIDE.U32 UR8, UR4, UR63, URZ ;  /* 0x0000003f040872a5 */ /* 0x008fee000f8e00ff */
[----:B------:R-:W-:Y:S02]  /*6590*/  UMOV UR5, UR9 ;  /* 0x0000000900057c82 */ /* 0x000fe40008000000 */
[----:B------:R-:W-:Y:S03]  /*65a0*/  @UP0 USHF.R.U32.HI UR4, URZ, UR58, UR5 ;  /* 0x0000003aff040299 */ /* 0x000fe60008011605 */
[----:B------:R-:W-:Y:S01]  /*65b0*/  UMOV UR5, UR13 ;  /* 0x0000000d00057c82 */ /* 0x000fe20008000000 */
[----:B------:R-:W-:Y:S02]  /*65c0*/  UIMAD.WIDE.U32 UR8, UR4, UR40, URZ ;  /* 0x00000028040872a5 */ /* 0x000fe4000f8e00ff */
[----:B------:R-:W-:Y:S03]  /*65d0*/  USHF.R.U32.HI UR6, URZ, UR58, UR5 ;  /* 0x0000003aff067299 */ /* 0x000fe60008011605 */
[----:B------:R-:W-:Y:S01]  /*65e0*/  UMOV UR5, UR15 ;  /* 0x0000000f00057c82 */ /* 0x000fe20008000000 */
[----:B------:R-:W-:Y:S02]  /*65f0*/  USEL UR6, UR37, UR6, !UP0 ;  /* 0x0000000625067287 */ /* 0x000fe4000c000000 */
[----:B------:R-:W-:Y:S01]  /*6600*/  @UP1 USHF.R.U32.HI UR7, URZ, UR61, UR5 ;  /* 0x0000003dff071299 */ /* 0x000fe20008011605 */
[----:B------:R-:W-:Y:S02]  /*6610*/  UMOV UR8, UR9 ;  /* 0x0000000900087c82 */ /* 0x000fe40008000000 */
[----:B------:R-:W-:Y:S01]  /*6620*/  UMOV UR5, UR17 ;  /* 0x0000001100057c82 */ /* 0x000fe20008000000 */
[----:B------:R-:W-:Y:S02]  /*6630*/  UIMAD.WIDE.U32 UR12, UR7, UR40, URZ ;  /* 0x00000028070c72a5 */ /* 0x000fe4000f8e00ff */
[----:B------:R-:W-:Y:S02]  /*6640*/  @UP2 USHF.R.U32.HI UR4, URZ, UR41, UR8 ;  /* 0x00000029ff042299 */ /* 0x000fe40008011608 */
[----:B------:R-:W-:Y:S02]  /*6650*/  USHF.R.U32.HI UR5, URZ, UR61, UR5 ;  /* 0x0000003dff057299 */ /* 0x000fe40008011605 */
[----:B------:R-:W-:Y:S02]  /*6660*/  UIMAD UR4, UR10, UR4, URZ ;  /* 0x000000040a0472a4 */ /* 0x000fe4000f8e02ff */
[----:B------:R-:W-:Y:S02]  /*6670*/  USEL UR5, UR38, UR5, !UP1 ;  /* 0x0000000526057287 */ /* 0x000fe4000c800000 */
[----:B------:R-:W-:Y:S01]  /*6680*/  UISETP.GE.AND UP0, UPT, UR6, UR4, UPT ;  /* 0x000000040600728c */ /* 0x000fe2000bf06270 */
[----:B------:R-:W-:Y:S01]  /*6690*/  UMOV UR8, UR13 ;  /* 0x0000000d00087c82 */ /* 0x000fe20008000000 */
[----:B------:R-:W-:Y:S02]  /*66a0*/  UIMAD.WIDE.U32 UR12, UR6, UR40, URZ ;  /* 0x00000028060c72a5 */ /* 0x000fe4000f8e00ff */
[----:B------:R-:W-:Y:S04]  /*66b0*/  @UP2 USHF.R.U32.HI UR7, URZ, UR41, UR8 ;  /* 0x00000029ff072299 */ /* 0x000fe80008011608 */
[----:B------:R-:W-:Y:S01]  /*66c0*/  UIMAD UR8, UR10, UR7, URZ ;  /* 0x000000070a0872a4 */ /* 0x000fe2000f8e02ff */
[----:B------:R-:W-:Y:S03]  /*66d0*/  UMOV UR4, UR13 ;  /* 0x0000000d00047c82 */ /* 0x000fe60008000000 */
[----:B------:R-:W-:Y:S02]  /*66e0*/  UISETP.GE.OR UP0, UPT, UR5, UR8, UP0 ;  /* 0x000000080500728c */ /* 0x000fe40008706670 */
[----:B------:R-:W-:Y:S02]  /*66f0*/  USHF.R.U32.HI UR4, URZ, UR41, UR4 ;  /* 0x00000029ff047299 */ /* 0x000fe40008011604 */
[----:B------:R-:W-:Y:S02]  /*6700*/  UIMAD.WIDE.U32 UR8, UR5, UR40, URZ ;  /* 0x00000028050872a5 */ /* 0x000fe4000f8e00ff */
[----:B------:R-:W-:Y:S02]  /*6710*/  USEL UR12, UR6, UR4, !UP2 ;  /* 0x00000004060c7287 */ /* 0x000fe4000d000000 */
[----:B------:R-:W-:Y:S02]  /*6720*/  UIADD3 UR8, UPT, UPT, -UR5, URZ, URZ ;  /* 0x000000ff05087290 */ /* 0x000fe4000fffe1ff */
[----:B------:R-:W-:Y:S01]  /*6730*/  UIADD3 UR11, UPT, UPT, -UR12, URZ, URZ ;  /* 0x000000ff0c0b7290 */ /* 0x000fe2000fffe1ff */
[----:B------:R-:W-:Y:S01]  /*6740*/  @!UP0 UMOV UR4, UR9 ;  /* 0x0000000900048c82 */ /* 0x000fe20008000000 */
[----:B------:R-:W-:Y:S02]  /*6750*/  UIADD3 UR9, UPT, UPT, -UR6, URZ, URZ ;  /* 0x000000ff06097290 */ /* 0x000fe4000fffe1ff */
[----:B------:R-:W-:Y:S02]  /*6760*/  @!UP0 USHF.R.U32.HI UR4, URZ, UR41, UR4 ;  /* 0x00000029ff048299 */ /* 0x000fe40008011604 */
[----:B------:R-:W-:Y:S02]  /*6770*/  UIMAD UR11, UR10, UR11, UR6 ;  /* 0x0000000b0a0b72a4 */ /* 0x000fe4000f8e0206 */
[----:B------:R-:W-:Y:S04]  /*6780*/  @!UP0 USEL UR4, UR5, UR4, !UP2 ;  /* 0x0000000405048287 */ /* 0x000fe8000d000000 */
[----:B------:R-:W-:Y:S02]  /*6790*/  @!UP0 UIMAD UR11, UR7, UR11, UR4 ;  /* 0x0000000b070b82a4 */ /* 0x000fe4000f8e0204 */
[----:B------:R-:W-:Y:S02]  /*67a0*/  @!UP0 UIADD3 UR12, UPT, UPT, UR12, -UR4, URZ ;  /* 0x800000040c0c8290 */ /* 0x000fe4000fffe0ff */
[----:B------:R-:W-:Y:S02]  /*67b0*/  UIMAD UR7, UR42, UR8, UR38 ;  /* 0x000000082a0772a4 */ /* 0x000fe4000f8e0226 */
[----:B------:R-:W-:Y:S02]  /*67c0*/  @!UP0 UIMAD UR6, UR12, UR10, UR5 ;  /* 0x0000000a0c0682a4 */ /* 0x000fe4000f8e0205 */
[----:B------:R-:W-:Y:S01]  /*67d0*/  UIMAD UR4, UR62, UR9, UR37 ;  /* 0x000000093e0472a4 */ /* 0x000fe2000f8e0225 */
[----:B------:R-:W-:Y:S02]  /*67e0*/  @!UP0 UMOV UR5, UR11 ;  /* 0x0000000b00058c82 */ /* 0x000fe40008000000 */
[----:B------:R-:W-:Y:S02]  /*67f0*/  UIMAD UR38, UR5, UR42, UR7 ;  /* 0x0000002a052672a4 */ /* 0x000fe4000f8e0207 */
[----:B------:R-:W-:Y:S11]  /*6800*/  UIMAD UR37, UR6, UR62, UR4 ;  /* 0x0000003e062572a4 */ /* 0x000ff6000f8e0204 */
[----:B------:R-:W-:Y:S01]  /*6810*/  @!UPT UIADD3 URZ, UPT, UPT, URZ, URZ, URZ ;  /* 0x000000fffffff290 */ /* 0x000fe2000fffe0ff */
.L_x_101:
[----:B------:R-:W-:Y:S01]  /*6820*/  UISETP.NE.AND UP0, UPT, UR39, 0x1, UPT ;  /* 0x000000012700788c */ /* 0x000fe2000bf05270 */
[----:B------:R-:W-:Y:S01]  /*6830*/  IADD3 R0, PT, PT, R0, 0x1, RZ ;  /* 0x0000000100007810 */ /* 0x000fe20007ffe0ff */
[----:B------:R-:W-:Y:S02]  /*6840*/  USHF.L.U32 UR51, UR27, 0x8, URZ ;  /* 0x000000081b337899 */ /* 0x000fe400080006ff */
[----:B------:R-:W-:Y:S02]  /*6850*/  USHF.L.U32 UR46, UR20, 0x7, URZ ;  /* 0x00000007142e7899 */ /* 0x000fe400080006ff */
[----:B------:R2:W-:Y:S05]  /*6860*/  STL [R1+0x38], R0 ;  /* 0x0000380001007387 */ /* 0x0005ea0000100800 */
[----:B------:R-:W3:Y:S01]  /*6870*/  @!UP0 LDCU.128 UR12, c[0x0][0xf10] ;  /* 0x0001e200ff0c87ac */ /* 0x000ee20008000c00 */
[----:B------:R-:W4:Y:S01]  /*6880*/  @!UP0 LDCU UR5, c[0x0][0xf0c] ;  /* 0x0001e180ff0587ac */ /* 0x000f220008000800 */
[----:B------:R-:W1:Y:S01]  /*6890*/  @!UP0 LDCU UR10, c[0x0][0xf20] ;  /* 0x0001e400ff0a87ac */ /* 0x000e620008000800 */
[----:B---3--:R-:W-:Y:S02]  /*68a0*/  UIMAD.WIDE.U32 UR8, UR38, UR12, URZ ;  /* 0x0000000c260872a5 */ /* 0x008fe4000f8e00ff */
[----:B------:R-:W-:Y:S02]  /*68b0*/  UIMAD.WIDE.U32 UR6, UR37, UR15, URZ ;  /* 0x0000000f250672a5 */ /* 0x000fe4000f8e00ff */
[----:B------:R-:W-:Y:S03]  /*68c0*/  @!UP0 UISETP.NE.AND UP1, UPT, UR14, 0x1, UPT ;  /* 0x000000010e00888c */ /* 0x000fe6000bf25270 */
[----:B------:R-:W-:Y:S01]  /*68d0*/  @!UP0 UMOV UR4, UR9 ;  /* 0x0000000900048c82 */ /* 0x000fe20008000000 */
[----:B----4-:R-:W-:Y:S02]  /*68e0*/  @!UP0 UISETP.NE.AND UP2, UPT, UR5, 0x1, UPT ;  /* 0x000000010500888c */ /* 0x010fe4000bf45270 */
[----:B------:R-:W-:Y:S01]  /*68f0*/  @!UP0 USHF.R.U32.HI UR4, URZ, UR13, UR4 ;  /* 0x0000000dff048299 */ /* 0x000fe20008011604 */
[----:B------:R-:W-:Y:S02]  /*6900*/  @!UP0 UMOV UR6, UR7 ;  /* 0x0000000700068c82 */ /* 0x000fe40008000000 */
[----:B-1----:R-:W-:Y:S02]  /*6910*/  @!UP0 USHF.R.U32.HI UR6, URZ, UR10, UR6 ;  /* 0x0000000aff068299 */ /* 0x002fe40008011606 */
[----:B------:R-:W-:Y:S02]  /*6920*/  @!UP0 USEL UR7, UR38, UR4, !UP2 ;  /* 0x0000000426078287 */ /* 0x000fe4000d000000 */
[----:B------:R-:W-:Y:S04]  /*6930*/  @!UP0 USEL UR6, UR37, UR6, !UP1 ;  /* 0x0000000625068287 */ /* 0x000fe8000c800000 */
[----:B------:R-:W-:Y:S02]  /*6940*/  @!UP0 UIADD3 UR4, UPT, UPT, -UR7, UR6, URZ ;  /* 0x0000000607048290 */ /* 0x000fe4000fffe1ff */
[----:B------:R-:W-:Y:S02]  /*6950*/  @!UP0 UIADD3 UR6, UPT, UPT, UR7, -UR6, URZ ;  /* 0x8000000607068290 */ /* 0x000fe4000fffe0ff */
[----:B------:R-:W-:Y:S02]  /*6960*/  UIADD3 UR7, UPT, UPT, UR43, 0x400, URZ ;  /* 0x000004002b077890 */ /* 0x000fe4000fffe0ff */
[----:B------:R-:W-:Y:S02]  /*6970*/  @!UP0 UIMAD UR38, UR4, UR5, UR38 ;  /* 0x00000005042682a4 */ /* 0x000fe4000f8e0226 */
[----:B------:R-:W-:Y:S02]  /*6980*/  @!UP0 UIMAD UR37, UR6, UR14, UR37 ;  /* 0x0000000e062582a4 */ /* 0x000fe4000f8e0225 */
[----:B------:R-:W-:Y:S09]  /*6990*/  ULOP3.LUT UP0, URZ, UR7, 0x3f0, URZ, 0xc0, !UPT ;  /* 0x000003f007ff7892 */ /* 0x000ff2000f80c0ff */
[----:B--2---:R-:W-:Y:S05]  /*69a0*/  BRA.U !UP0, `(.L_x_102) ;  /* 0x00000001087c7547 */ /* 0x004fea000b800000 */
[----:B------:R-:W1:Y:S01]  /*69b0*/  LDCU.64 UR8, c[0x4][0x80] ;  /* 0x01001000ff0877ac */ /* 0x000e620008000a00 */
[----:B------:R-:W-:Y:S01]  /*69c0*/  MOV R2, 0x0 ;  /* 0x0000000000027802 */ /* 0x000fe20000000f00 */
[----:B------:R-:W-:Y:S02]  /*69d0*/  HFMA2 R12, -RZ, RZ, 0, 5.9604644775390625e-08 ;  /* 0x00000001ff0c7431 */ /* 0x000fe400000001ff */
[----:B------:R-:W-:Y:S01]  /*69e0*/  IMAD.MOV.U32 R8, RZ, RZ, 0x70 ;  /* 0x00000070ff087424 */ /* 0x000fe200078e00ff */
[----:B------:R2:W3:Y:S01]  /*69f0*/  LDC.64 R14, c[0x4][R2] ;  /* 0x01000000020e7b82 */ /* 0x0004e20000000a00 */
[----:B------:R-:W4:Y:S01]  /*6a00*/  LDCU.64 UR6, c[0x4][0x88] ;  /* 0x01001100ff0677ac */ /* 0x000f220008000a00 */
[----:B------:R-:W-:Y:S01]  /*6a10*/  IMAD.MOV.U32 R13, RZ, RZ, RZ ;  /* 0x000000ffff0d7224 */ /* 0x000fe200078e00ff */
[----:B------:R-:W2:Y:S01]  /*6a20*/  LDCU.64 UR4, c[0x4][0x8] ;  /* 0x01000100ff0477ac */ /* 0x000ea20008000a00 */
[----:B-1----:R-:W-:Y:S01]  /*6a30*/  MOV R5, UR9 ;  /* 0x0000000900057c02 */ /* 0x002fe20008000f00 */
[----:B------:R-:W-:Y:S01]  /*6a40*/  IMAD.U32 R4, RZ, RZ, UR8 ;  /* 0x00000008ff047e24 */ /* 0x000fe2000f8e00ff */
[----:B----4-:R-:W-:Y:S01]  /*6a50*/  MOV R7, UR7 ;  /* 0x0000000700077c02 */ /* 0x010fe20008000f00 */
[----:B------:R-:W-:Y:S01]  /*6a60*/  IMAD.U32 R6, RZ, RZ, UR6 ;  /* 0x00000006ff067e24 */ /* 0x000fe2000f8e00ff */
[----:B--2---:R-:W-:Y:S01]  /*6a70*/  MOV R11, UR5 ;  /* 0x00000005000b7c02 */ /* 0x004fe20008000f00 */
[----:B------:R-:W-:Y:S02]  /*6a80*/  IMAD.U32 R10, RZ, RZ, UR4 ;  /* 0x00000004ff0a7e24 */ /* 0x000fe4000f8e00ff */
[----:B------:R-:W-:Y:S07]  /*6a90*/  LEPC R20, `(.L_x_103) ;  /* 0x000000001014794e */ /* 0x000fee0000000000 */
[----:B---3-5:R-:W-:Y:S05]  /*6aa0*/  CALL.ABS.NOINC R14 ;  /* 0x000000000e007343 */ /* 0x028fea0003c00000 */
.L_x_103:
[----:B------:R-:W1:Y:S01]  /*6ab0*/  LDCU.64 UR8, c[0x4][0x80] ;  /* 0x01001000ff0877ac */ /* 0x000e620008000a00 */
[----:B------:R-:W2:Y:S01]  /*6ac0*/  LDC.64 R2, c[0x4][R2] ;  /* 0x0100000002027b82 */ /* 0x000ea20000000a00 */
[----:B------:R-:W-:Y:S02]  /*6ad0*/  HFMA2 R12, -RZ, RZ, 0, 5.9604644775390625e-08 ;  /* 0x00000001ff0c7431 */ /* 0x000fe400000001ff */
[----:B------:R-:W-:Y:S02]  /*6ae0*/  IMAD.MOV.U32 R8, RZ, RZ, 0x70 ;  /* 0x00000070ff087424 */ /* 0x000fe400078e00ff */
[----:B------:R-:W-:Y:S01]  /*6af0*/  IMAD.MOV.U32 R13, RZ, RZ, RZ ;  /* 0x000000ffff0d7224 */ /* 0x000fe200078e00ff */
[----:B------:R-:W3:Y:S01]  /*6b00*/  LDCU.64 UR6, c[0x4][0x88] ;  /* 0x01001100ff0677ac */ /* 0x000ee20008000a00 */
[----:B------:R-:W4:Y:S01]  /*6b10*/  LDCU.64 UR4, c[0x4][0x8] ;  /* 0x01000100ff0477ac */ /* 0x000f220008000a00 */
[----:B-1----:R-:W-:Y:S02]  /*6b20*/  MOV R4, UR8 ;  /* 0x0000000800047c02 */ /* 0x002fe40008000f00 */
[----:B------:R-:W-:Y:S02]  /*6b30*/  MOV R5, UR9 ;  /* 0x0000000900057c02 */ /* 0x000fe40008000f00 */
[----:B---3--:R-:W-:Y:S01]  /*6b40*/  MOV R7, UR7 ;  /* 0x0000000700077c02 */ /* 0x008fe20008000f00 */
[----:B------:R-:W-:Y:S01]  /*6b50*/  IMAD.U32 R6, RZ, RZ, UR6 ;  /* 0x00000006ff067e24 */ /* 0x000fe2000f8e00ff */
[----:B----4-:R-:W-:Y:S01]  /*6b60*/  MOV R11, UR5 ;  /* 0x00000005000b7c02 */ /* 0x010fe20008000f00 */
[----:B------:R-:W-:Y:S02]  /*6b70*/  IMAD.U32 R10, RZ, RZ, UR4 ;  /* 0x00000004ff0a7e24 */ /* 0x000fe4000f8e00ff */
[----:B------:R-:W-:Y:S07]  /*6b80*/  LEPC R20, `(.L_x_102) ;  /* 0x000000001014794e */ /* 0x000fee0000000000 */
[----:B--2---:R-:W-:Y:S05]  /*6b90*/  CALL.ABS.NOINC R2 ;  /* 0x0000000002007343 */ /* 0x004fea0003c00000 */
.L_x_102:
[----:B------:R-:W-:Y:S01]  /*6ba0*/  ISETP.NE.U32.AND P0, PT, RZ, UR54, PT ;  /* 0x00000036ff007c0c */ /* 0x000fe2000bf05070 */
[----:B------:R1:W5:Y:S01]  /*6bb0*/  LDL R16, [R1+0x28] ;  /* 0x0000280001107983 */ /* 0x0003620000100800 */
[----:B------:R-:W-:Y:S01]  /*6bc0*/  ISETP.NE.U32.AND P3, PT, RZ, UR54, PT ;  /* 0x00000036ff007c0c */ /* 0x000fe2000bf65070 */
[----:B------:R-:W2:Y:S01]  /*6bd0*/  LDC.64 R4, c[0x0][0xc90] ;  /* 0x00032400ff047b82 */ /* 0x000ea20000000a00 */
[----:B------:R-:W-:Y:S01]  /*6be0*/  ISETP.NE.AND.EX P0, PT, RZ, UR55, PT, P0 ;  /* 0x00000037ff007c0c */ /* 0x000fe2000bf05300 */
[----:B------:R-:W3:Y:S01]  /*6bf0*/  S2R R164, SR_TID.X ;  /* 0x0000000000a47919 */ /* 0x000ee20000002100 */
[----:B------:R-:W-:Y:S02]  /*6c00*/  PLOP3.LUT P2, PT, PT, PT, PT, 0x8, 0x80 ;  /* 0x000000000080781c */ /* 0x000fe40003f4e170 */
[----:B------:R-:W-:Y:S03]  /*6c10*/  ISETP.NE.AND.EX P3, PT, RZ, UR55, PT, P3 ;  /* 0x00000037ff007c0c */ /* 0x000fe6000bf65330 */
[----:B------:R-:W4:Y:S01]  /*6c20*/  LDC.64 R2, c[0x0][0xcb0] ;  /* 0x00032c00ff027b82 */ /* 0x000f220000000a00 */
[C---:B--2---:R-:W-:Y:S02]  /*6c30*/  ISETP.NE.U32.AND P1, PT, R4.reuse, RZ, PT ;  /* 0x000000ff0400720c */ /* 0x044fe40003f25070 */
[----:B------:R-:W-:Y:S02]  /*6c40*/  ISETP.NE.U32.AND P4, PT, R4, RZ, PT ;  /* 0x000000ff0400720c */ /* 0x000fe40003f85070 */
[C---:B------:R-:W-:Y:S02]  /*6c50*/  ISETP.NE.AND.EX P1, PT, R5.reuse, RZ, PT, P1 ;  /* 0x000000ff0500720c */ /* 0x040fe40003f25310 */
[----:B------:R-:W-:Y:S02]  /*6c60*/  ISETP.NE.AND.EX P4, PT, R5, RZ, P0, P4 ;  /* 0x000000ff0500720c */ /* 0x000fe40000785340 */
[----:B----4-:R-:W-:Y:S04]  /*6c70*/  ISETP.NE.U32.AND P5, PT, R2, RZ, PT ;  /* 0x000000ff0200720c */ /* 0x010fe80003fa5070 */
[----:B------:R-:W-:Y:S07]  /*6c80*/  ISETP.NE.AND.EX P5, PT, R3, RZ, PT, P5 ;  /* 0x000000ff0300720c */ /* 0x000fee0003fa5350 */
[----:B------:R-:W-:Y:S01]  /*6c90*/  @!P4 PLOP3.LUT P2, PT, P1, PT, PT, 0x80, 0x8 ;  /* 0x000000000008c81c */ /* 0x000fe20000f4f070 */
[----:B------:R-:W-:Y:S01]  /*6ca0*/  @!UPT UIADD3 URZ, UPT, UPT, URZ, URZ, URZ ;  /* 0x000000fffffff290 */ /* 0x000fe2000fffe0ff */
[----:B-1-3--:R-:W-:Y:S11]  /*6cb0*/  @!P1 BRA `(.L_x_104) ;  /* 0x00000000003c9947 */ /* 0x00aff60003800000 */
[----:B------:R-:W1:Y:S01]  /*6cc0*/  LDC.64 R6, c[0x0][0xc88] ;  /* 0x00032200ff067b82 */ /* 0x000e620000000a00 */
[----:B------:R-:W2:Y:S01]  /*6cd0*/  LDCU.64 UR4, c[0x0][0x358] ;  /* 0x00006b00ff0477ac */ /* 0x000ea20008000a00 */
[----:B------:R-:W-:Y:S01]  /*6ce0*/  IMAD.MOV.U32 R0, RZ, RZ, 0x1 ;  /* 0x00000001ff007424 */ /* 0x000fe200078e00ff */
[----:B-1----:R-:W-:Y:S04]  /*6cf0*/  ISETP.NE.U32.AND P0, PT, R6, RZ, PT ;  /* 0x000000ff0600720c */ /* 0x002fe80003f05070 */
[----:B------:R-:W-:Y:S11]  /*6d00*/  ISETP.NE.AND.EX P0, PT, R7, RZ, PT, P0 ;  /* 0x000000ff0700720c */ /* 0x000ff60003f05300 */
[----:B------:R-:W-:Y:S02]  /*6d10*/  @!UPT UIADD3 URZ, UPT, UPT, URZ, URZ, URZ ;  /* 0x000000fffffff290 */ /* 0x000fe4000fffe0ff */
[----:B------:R-:W1:Y:S01]  /*6d20*/  @P0 LDC.64 R6, c[0x0][0xc88] ;  /* 0x00032200ff060b82 */ /* 0x000e620000000a00 */
[----:B------:R-:W-:Y:S04]  /*6d30*/  @P0 IMAD R3, R4, UR36, RZ ;  /* 0x0000002404030c24 */ /* 0x000fe8000f8e02ff */
[----:B-1----:R-:W-:Y:S04]  /*6d40*/  @P0 IMAD.WIDE R6, R3, 0x4, R6 ;  /* 0x0000000403060825 */ /* 0x002fe800078e0206 */
[----:B------:R-:W-:Y:S01]  /*6d50*/  IMAD.MOV.U32 R3, RZ, RZ, 0x1 ;  /* 0x00000001ff037424 */ /* 0x000fe200078e00ff */
[----:B--2--5:R1:W5:Y:S04]  /*6d60*/  @P0 LDG.E R136, desc[UR4][R6.64] ;  /* 0x0000000406880981 */ /* 0x024368000c1e1900 */
[----:B------:R-:W-:Y:S04]  /*6d70*/  @P0 PRMT R16, R3, 0x7610, R16 ;  /* 0x0000761003100816 */ /* 0x000fe80000000010 */
[----:B------:R-:W-:Y:S05]  /*6d80*/  @!P0 PRMT R16, R0, 0x7610, R16 ;  /* 0x0000761000108816 */ /* 0x000fea0000000010 */
[----:B------:R1:W-:Y:S02]  /*6d90*/  STL.S16 [R1+0x28], R16 ;  /* 0x0000281001007387 */ /* 0x0003e40000100600 */
[----:B-1----:R-:W2:Y:S02]  /*6da0*/  @!P0 LDC R136, c[0x0][0xc80] ;  /* 0x00032000ff888b82 */ /* 0x002ea40000000800 */
.L_x_104:
[----:B------:R-:W-:Y:S05]  /*6db0*/  @!P5 BRA `(.L_x_105) ;  /* 0x000000000028d947 */ /* 0x000fea0003800000 */
[----:B------:R-:W1:Y:S01]  /*6dc0*/  LDC.64 R4, c[0x0][0xca8] ;  /* 0x00032a00ff047b82 */ /* 0x000e620000000a00 */
[----:B------:R-:W3:Y:S01]  /*6dd0*/  LDCU.64 UR4, c[0x0][0x358] ;  /* 0x00006b00ff0477ac */ /* 0x000ee20008000a00 */
[----:B-1----:R-:W-:Y:S04]  /*6de0*/  ISETP.NE.U32.AND P0, PT, R4, RZ, PT ;  /* 0x000000ff0400720c */ /* 0x002fe80003f05070 */
[----:B------:R-:W-:Y:S11]  /*6df0*/  ISETP.NE.AND.EX P0, PT, R5, RZ, PT, P0 ;  /* 0x000000ff0500720c */ /* 0x000ff60003f05300 */
[----:B------:R-:W-:Y:S02]  /*6e00*/  @!UPT UIADD3 URZ, UPT, UPT, URZ, URZ, URZ ;  /* 0x000000fffffff290 */ /* 0x000fe4000fffe0ff */
[----:B------:R-:W1:Y:S01]  /*6e10*/  @P0 LDC.64 R4, c[0x0][0xca8] ;  /* 0x00032a00ff040b82 */ /* 0x000e620000000a00 */
[----:B------:R-:W-:Y:S04]  /*6e20*/  @P0 IMAD R3, R2, UR36, RZ ;  /* 0x0000002402030c24 */ /* 0x000fe8000f8e02ff */
[----:B-1----:R-:W-:Y:S05]  /*6e30*/  @P0 IMAD.WIDE R4, R3, 0x4, R4 ;  /* 0x0000000403040825 */ /* 0x002fea00078e0204 */
[----:B---3-5:R1:W5:Y:S02]  /*6e40*/  @P0 LDG.E R134, desc[UR4][R4.64] ;  /* 0x0000000404860981 */ /* 0x028364000c1e1900 */
[----:B-1----:R-:W3:Y:S02]  /*6e50*/  @!P0 LDC R134, c[0x0][0xca0] ;  /* 0x00032800ff868b82 */ /* 0x002ee40000000800 */
.L_x_105:
[----:B--2--5:R-:W-:Y:S01]  /*6e60*/  FSETP.NEU.AND P0, PT, R136, RZ, PT ;  /* 0x000000ff8800720b */ /* 0x024fe20003f0d000 */
[----:B------:R-:W-:Y:S01]  /*6e70*/  IMAD.U32 R7, RZ, RZ, UR48 ;  /* 0x00000030ff077e24 */ /* 0x000fe2000f8e00ff */
[----:B------:R-:W-:Y:S01]  /*6e80*/  SEL R6, RZ, 0xffffffff, P3 ;  /* 0xffffffffff067807 */ /* 0x000fe20001800000 */
[----:B------:R-:W-:Y:S01]  /*6e90*/  IMAD.SHL.U32 R4, R164, 0x40, RZ ;  /* 0x00000040a4047824 */ /* 0x000fe200078e00ff */
[----:B------:R-:W-:Y:S01]  /*6ea0*/  @!P4 LOP3.LUT P3, RZ, R16, 0xff, RZ, 0xc0, !PT ;  /* 0x000000ff10ffc812 */ /* 0x000fe2000786c0ff */
[----:B------:R-:W-:Y:S01]  /*6eb0*/  ULOP3.LUT UR4, UR53, 0x1, URZ, 0x3c, !UPT ;  /* 0x0000000135047892 */ /* 0x000fe2000f8e3cff */
[----:B------:R-:W-:Y:S01]  /*6ec0*/  @!P4 SEL R3, RZ, 0xffffffff, P0 ;  /* 0xffffffffff03c807 */ /* 0x000fe20000000000 */
[----:B------:R-:W-:Y:S01]  /*6ed0*/  IMAD.MOV.U32 R9, RZ, RZ, -0x10 ;  /* 0xfffffff0ff097424 */ /* 0x000fe200078e00ff */
[----:B------:R-:W-:Y:S01]  /*6ee0*/  LEA R5, R7, UR43, 0x3 ;  /* 0x0000002b07057c11 */ /* 0x000fe2000f8e18ff */
[----:B------:R-:W-:Y:S01]  /*6ef0*/  BSSY B1, `(.L_x_106) ;  /* 0x0000096000017945 */ /* 0x000fe20003800000 */
[----:B------:R-:W-:Y:S01]  /*6f00*/  @P2 SEL R3, R6, R3, !P3 ;  /* 0x0000000306032207 */ /* 0x000fe20005800000 */
[----:B------:R-:W-:Y:S01]  /*6f10*/  IMAD.U32 R172, RZ, RZ, UR4 ;  /* 0x00000004ffac7e24 */ /* 0x000fe2000f8e00ff */
[----:B------:R-:W-:Y:S01]  /*6f20*/  LOP3.LUT R10, R4, 0x1c0, RZ, 0xc0, !PT ;  /* 0x000001c0040a7812 */ /* 0x000fe200078ec0ff */
[----:B------:R-:W-:Y:S01]  /*6f30*/  USHF.L.U32 UR4, UR48, 0xf, URZ ;  /* 0x0000000f30047899 */ /* 0x000fe200080006ff */
[----:B------:R-:W-:Y:S01]  /*6f40*/  @!P4 LOP3.LUT R3, R3, 0x1, RZ, 0xc0, !PT ;  /* 0x000000010303c812 */ /* 0x000fe200078ec0ff */
[----:B------:R-:W-:Y:S01]  /*6f50*/  IMAD.MOV.U32 R167, RZ, RZ, 0x1 ;  /* 0x00000001ffa77424 */ /* 0x000fe200078e00ff */
[C---:B------:R-:W-:Y:S01]  /*6f60*/  LOP3.LUT P3, R137, R164.reuse, 0x4, RZ, 0xc0, !PT ;  /* 0x00000004a4897812 */ /* 0x040fe2000786c0ff */
[----:B------:R-:W-:Y:S01]  /*6f70*/  IMAD.U32 R166, RZ, RZ, UR48 ;  /* 0x00000030ffa67e24 */ /* 0x000fe2000f8e00ff */
[----:B------:R-:W-:Y:S01]  /*6f80*/  ISETP.NE.U32.OR P5, PT, R3, 0x1, P4 ;  /* 0x000000010300780c */ /* 0x000fe200027a5470 */
[----:B------:R-:W-:Y:S01]  /*6f90*/  IMAD.SHL.U32 R3, R164, 0x8, RZ ;  /* 0x00000008a4037824 */ /* 0x000fe200078e00ff */
[----:B------:R-:W-:Y:S02]  /*6fa0*/  LOP3.LUT P4, R2, R16, 0xff, RZ, 0xc0, !PT ;  /* 0x000000ff10027812 */ /* 0x000fe4000788c0ff */
[----:B------:R-:W-:Y:S02]  /*6fb0*/  CS2R R250, SRZ ;  /* 0x0000000000fa7805 */ /* 0x000fe4000001ff00 */
[----:B------:R-:W-:Y:S02]  /*6fc0*/  P2R R0, PR, RZ, 0x20 ;  /* 0x00000020ff007803 */ /* 0x000fe40000000000 */
[----:B------:R-:W-:Y:S02]  /*6fd0*/  CS2R R248, SRZ ;  /* 0x0000000000f87805 */ /* 0x000fe4000001ff00 */
[----:B------:R-:W-:Y:S02]  /*6fe0*/  LOP3.LUT R3, R10, 0x38, R3, 0xf8, !PT ;  /* 0x000000380a037812 */ /* 0x000fe400078ef803 */
[----:B------:R-:W-:Y:S02]  /*6ff0*/  CS2R R242, SRZ ;  /* 0x0000000000f27805 */ /* 0x000fe4000001ff00 */
[----:B------:R-:W-:Y:S01]  /*7000*/  LOP3.LUT R165, R164, 0x1, RZ, 0xc0, !PT ;  /* 0x00000001a4a57812 */ /* 0x000fe200078ec0ff */
[----:B------:R1:W-:Y:S01]  /*7010*/  STL [R1+0x40], R0 ;  /* 0x0000400001007387 */ /* 0x0003e20000100800 */
[----:B------:R-:W-:Y:S02]  /*7020*/  CS2R R240, SRZ ;  /* 0x0000000000f07805 */ /* 0x000fe4000001ff00 */
[----:B------:R-:W-:Y:S02]  /*7030*/  CS2R R234, SRZ ;  /* 0x0000000000ea7805 */ /* 0x000fe4000001ff00 */
[----:B------:R-:W-:Y:S02]  /*7040*/  CS2R R232, SRZ ;  /* 0x0000000000e87805 */ /* 0x000fe4000001ff00 */
[----:B------:R-:W-:Y:S02]  /*7050*/  @P5 SHF.L.U32 R8, R172, 0x1f, RZ ;  /* 0x0000001fac085819 */ /* 0x000fe400000006ff */
[----:B------:R-:W-:Y:S02]  /*7060*/  CS2R R226, SRZ ;  /* 0x0000000000e27805 */ /* 0x000fe4000001ff00 */
[----:B------:R-:W-:Y:S02]  /*7070*/  CS2R R224, SRZ ;  /* 0x0000000000e07805 */ /* 0x000fe4000001ff00 */
[----:B------:R-:W-:Y:S01]  /*7080*/  CS2R R218, SRZ ;  /* 0x0000000000da7805 */ /* 0x000fe2000001ff00 */
[----:B------:R-:W2:Y:S01]  /*7090*/  @P5 SYNCS.PHASECHK.TRANS64.TRYWAIT P2, [R5+URZ+0x30], R8 ;  /* 0x00003008050055a7 */ /* 0x000ea200080411ff */
[----:B------:R-:W-:Y:S02]  /*70a0*/  CS2R R216, SRZ ;  /* 0x0000000000d87805 */ /* 0x000fe4000001ff00 */
        /* <DEDUP_REMOVED lines=15> */
[----:B-1----:R-:W-:Y:S01]  /*71a0*/  LOP3.LUT R0, R3, 0x1e00, R4, 0xf8, !PT ;  /* 0x00001e0003007812 */ /* 0x002fe200078ef804 */
[----:B------:R-:W-:Y:S01]  /*71b0*/  IMAD.U32 R4, RZ, RZ, UR4 ;  /* 0x00000004ff047e24 */ /* 0x000fe2000f8e00ff */
[----:B------:R-:W-:Y:S02]  /*71c0*/  SEL R3, RZ, 0xffffffff, P0 ;  /* 0xffffffffff037807 */ /* 0x000fe40000000000 */
[----:B------:R-:W-:Y:S02]  /*71d0*/  CS2R R152, SRZ ;  /* 0x0000000000987805 */ /* 0x000fe4000001ff00 */
[----:B------:R-:W-:Y:S01]  /*71e0*/  CS2R R146, SRZ ;  /* 0x0000000000927805 */ /* 0x000fe2000001ff00 */
[----:B------:R1:W-:Y:S01]  /*71f0*/  STL [R1+0x44], R0 ;  /* 0x0000440001007387 */ /* 0x0003e20000100800 */
[----:B------:R-:W-:Y:S01]  /*7200*/  IMAD.SHL.U32 R7, R0, 0x2, RZ ;  /* 0x0000000200077824 */ /* 0x000fe200078e00ff */
[----:B------:R-:W-:Y:S02]  /*7210*/  @P1 SEL R3, R6, R3, !P4 ;  /* 0x0000000306031207 */ /* 0x000fe40006000000 */
[----:B------:R-:W-:Y:S01]  /*7220*/  CS2R R144, SRZ ;  /* 0x0000000000907805 */ /* 0x000fe2000001ff00 */
[----:B------:R4:W-:Y:S01]  /*7230*/  STL [R1+0x34], R2 ;  /* 0x0000340201007387 */ /* 0x0009e20000100800 */
[----:B------:R-:W-:Y:S03]  /*7240*/  IADD3 R4, PT, PT, R4, UR43, R7 ;  /* 0x0000002b04047c10 */ /* 0x000fe6000fffe007 */
[----:B------:R2:W-:Y:S01]  /*7250*/  STL [R1+0x20], RZ ;  /* 0x000020ff01007387 */ /* 0x0005e20000100800 */
[----:B------:R-:W-:Y:S01]  /*7260*/  LOP3.LUT R3, R3, 0x1, RZ, 0xc0, !PT ;  /* 0x0000000103037812 */ /* 0x000fe200078ec0ff */
[C---:B------:R-:W-:Y:S02]  /*7270*/  VIADD R7, R4.reuse, 0x400 ;  /* 0x0000040004077836 */ /* 0x040fe40000000000 */
[----:B------:R2:W-:Y:S01]  /*7280*/  STL [R1+0x24], RZ ;  /* 0x000024ff01007387 */ /* 0x0005e20000100800 */
[----:B------:R-:W-:Y:S01]  /*7290*/  ISETP.NE.U32.AND P1, PT, R3, 0x1, PT ;  /* 0x000000010300780c */ /* 0x000fe20003f25070 */
[----:B------:R-:W-:Y:S02]  /*72a0*/  VIADD R6, R4, 0x440 ;  /* 0x0000044004067836 */ /* 0x000fe40000000000 */
[----:B------:R2:W-:Y:S01]  /*72b0*/  STL [R1+0x18], RZ ;  /* 0x000018ff01007387 */ /* 0x0005e20000100800 */
[----:B------:R-:W-:Y:S01]  /*72c0*/  @P3 VIADD R6, R7, 0xffffffc0 ;  /* 0xffffffc007063836 */ /* 0x000fe20000000000 */
[----:B------:R-:W-:Y:S01]  /*72d0*/  P2R R173, PR, RZ, 0x2 ;  /* 0x00000002ffad7803 */ /* 0x000fe20000000000 */
[----:B------:R-:W-:Y:S01]  /*72e0*/  IMAD.MOV.U32 R7, RZ, RZ, 0x20 ;  /* 0x00000020ff077424 */ /* 0x000fe200078e00ff */
[----:B------:R2:W-:Y:S01]  /*72f0*/  STL [R1+0x1c], RZ ;  /* 0x00001cff01007387 */ /* 0x0005e20000100800 */
[----:B------:R-:W-:Y:S02]  /*7300*/  LOP3.LUT P1, R138, R164, 0x2, RZ, 0xc0, !PT ;  /* 0x00000002a48a7812 */ /* 0x000fe4000782c0ff */
[----:B------:R-:W-:Y:S01]  /*7310*/  ISETP.NE.U32.AND P3, PT, R165, 0x1, PT ;  /* 0x00000001a500780c */ /* 0x000fe20003f65070 */
[----:B------:R2:W-:Y:S01]  /*7320*/  STL [R1+0x8], RZ ;  /* 0x000008ff01007387 */ /* 0x0005e20000100800 */
[C---:B-1----:R-:W-:Y:S02]  /*7330*/  SHF.L.U32 R0, R132.reuse, 0x1f, RZ ;  /* 0x0000001f84007819 */ /* 0x042fe400000006ff */
[----:B------:R-:W-:Y:S01]  /*7340*/  SEL R7, R7, 0xffffffe0, !P1 ;  /* 0xffffffe007077807 */ /* 0x000fe20004800000 */
[----:B------:R1:W-:Y:S01]  /*7350*/  STL [R1+0xc], RZ ;  /* 0x00000cff01007387 */ /* 0x0003e20000100800 */
[----:B------:R1:W1:Y:S01]  /*7360*/  SYNCS.PHASECHK.TRANS64.TRYWAIT P0, [UR43+0x90], R0 ;  /* 0x00009000ff0075a7 */ /* 0x000262000800112b */
[----:B----4-:R-:W-:Y:S01]  /*7370*/  IMAD R2, R132, 0x80, R133 ;  /* 0x0000008084027824 */ /* 0x010fe200078e0285 */
[----:B------:R-:W-:Y:S01]  /*7380*/  SEL R9, R9, 0x10, !P3 ;  /* 0x0000001009097807 */ /* 0x000fe20005800000 */
[----:B------:R4:W-:Y:S01]  /*7390*/  STL [R1], RZ ;  /* 0x000000ff01007387 */ /* 0x0009e20000100800 */
[----:B------:R-:W-:Y:S03]  /*73a0*/  IMAD.IADD R3, R7, 0x1, R6 ;  /* 0x0000000107037824 */ /* 0x000fe600078e0206 */
[----:B------:R4:W-:Y:S01]  /*73b0*/  STL [R1+0x4], RZ ;  /* 0x000004ff01007387 */ /* 0x0009e20000100800 */
[----:B--2---:R-:W-:Y:S01]  /*73c0*/  @P5 SEL R167, RZ, 0x1, !P2 ;  /* 0x00000001ffa75807 */ /* 0x004fe20005000000 */
[----:B------:R-:W-:Y:S06]  /*73d0*/  @!P5 BRA `(.L_x_107) ;  /* 0x00000004001cd947 */ /* 0x000fec0003800000 */
[----:B------:R-:W-:Y:S01]  /*73e0*/  ISETP.NE.AND P1, PT, R167, RZ, PT ;  /* 0x000000ffa700720c */ /* 0x000fe20003f25270 */
[----:B------:R-:W-:Y:S01]  /*73f0*/  BSSY B0, `(.L_x_108) ;  /* 0x0000006000007945 */ /* 0x000fe20003800000 */
[----:B------:R-:W-:Y:S11]  /*7400*/  CS2R R146, SRZ ;  /* 0x0000000000927805 */ /* 0x000ff6000001ff00 */
[----:B------:R-:W-:Y:S05]  /*7410*/  @P1 BRA `(.L_x_109) ;  /* 0x00000000000c1947 */ /* 0x000fea0003800000 */
[----:B------:R-:W-:Y:S04]  /*7420*/  SHF.L.U32 R8, R172, 0x1f, RZ ;  /* 0x0000001fac087819 */ /* 0x000fe800000006ff */
[----:B------:R-:W2:Y:S02]  /*7430*/  SYNCS.PHASECHK.TRANS64.TRYWAIT P1, [R5+URZ+0x30], R8 ;  /* 0x00003008050075a7 */ /* 0x000ea400080211ff */
[----:B--2---:R-:W-:Y:S05]  /*7440*/  @!P1 BRA `(.L_x_110) ;  /* 0x0000005c001c9947 */ /* 0x004fea0003800000 */
.L_x_109:
[----:B------:R-:W-:Y:S05]  /*7450*/  BSYNC B0 ;  /* 0x0000000000007941 */ /* 0x000fea0003800000 */
.L_x_108:
[----:B------:R-:W-:Y:S02]  /*7460*/  ISETP.NE.AND P1, PT, R173, RZ, PT ;  /* 0x000000ffad00720c */ /* 0x000fe40003f25270 */
[----:B------:R-:W-:Y:S02]  /*7470*/  CS2R R144, SRZ ;  /* 0x0000000000907805 */ /* 0x000fe4000001ff00 */
[----:B------:R-:W-:Y:S02]  /*7480*/  CS2R R210, SRZ ;  /* 0x0000000000d27805 */ /* 0x000fe4000001ff00 */
[----:B------:R-:W-:Y:S02]  /*7490*/  CS2R R208, SRZ ;  /* 0x0000000000d07805 */ /* 0x000fe4000001ff00 */
[----:B------:R-:W-:Y:S02]  /*74a0*/  CS2R R154, SRZ ;  /* 0x00000000009a7805 */ /* 0x000fe4000001ff00 */
[----:B------:R-:W-:Y:S02]  /*74b0*/  CS2R R152, SRZ ;  /* 0x0000000000987805 */ /* 0x000fe4000001ff00 */
[----:B------:R-:W-:Y:S02]  /*74c0*/  CS2R R218, SRZ ;  /* 0x0000000000da7805 */ /* 0x000fe4000001ff00 */
[----:B------:R-:W-:Y:S01]  /*74d0*/  CS2R R216, SRZ ;  /* 0x0000000000d87805 */ /* 0x000fe2000001ff00 */
[C---:B--2---:R-:W-:Y:S01]  /*74e0*/  IMAD.IADD R5, R4.reuse, 0x1, R9 ;  /* 0x0000000104057824 */ /* 0x044fe200078e0209 */
[----:B------:R-:W-:Y:S02]  /*74f0*/  CS2R R18, SRZ ;  /* 0x0000000000127805 */ /* 0x000fe4000001ff00 */
[----:B------:R-:W-:Y:S01]  /*7500*/  CS2R R16, SRZ ;  /* 0x0000000000107805 */ /* 0x000fe2000001ff00 */
[----:B------:R-:W-:Y:S01]  /*7510*/  IMAD.IADD R8, R4, 0x1, R7 ;  /* 0x0000000104087824 */ /* 0x000fe200078e0207 */
[----:B------:R-:W-:Y:S01]  /*7520*/  CS2R R14, SRZ ;  /* 0x00000000000e7805 */ /* 0x000fe2000001ff00 */
[----:B------:R-:W-:Y:S01]  /*7530*/  @P1 LDS.128 R144, [R4+0x400] ;  /* 0x0004000004901984 */ /* 0x000fe20000000c00 */
[----:B------:R-:W-:Y:S02]  /*7540*/  CS2R R12, SRZ ;  /* 0x00000000000c7805 */ /* 0x000fe4000001ff00 */
[----:B------:R-:W-:Y:S02]  /*7550*/  CS2R R162, SRZ ;  /* 0x0000000000a27805 */ /* 0x000fe4000001ff00 */
[----:B------:R-:W-:Y:S01]  /*7560*/  CS2R R160, SRZ ;  /* 0x0000000000a07805 */ /* 0x000fe2000001ff00 */
[----:B------:R-:W2:Y:S01]  /*7570*/  @P1 LDS.128 R16, [R3+0x4000] ;  /* 0x0040000003101984 */ /* 0x000ea20000000c00 */
[----:B------:R-:W-:Y:S02]  /*7580*/  CS2R R226, SRZ ;  /* 0x0000000000e27805 */ /* 0x000fe4000001ff00 */
[----:B------:R-:W-:Y:S02]  /*7590*/  CS2R R224, SRZ ;  /* 0x0000000000e07805 */ /* 0x000fe4000001ff00 */
[----:B------:R-:W-:Y:S01]  /*75a0*/  CS2R R170, SRZ ;  /* 0x0000000000aa7805 */ /* 0x000fe2000001ff00 */
[----:B------:R5:W-:Y:S01]  /*75b0*/  @P1 LDS.128 R208, [R4+0x4400] ;  /* 0x0044000004d01984 */ /* 0x000be20000000c00 */
[----:B------:R-:W-:Y:S02]  /*75c0*/  CS2R R168, SRZ ;  /* 0x0000000000a87805 */ /* 0x000fe4000001ff00 */
[----:B------:R-:W-:Y:S02]  /*75d0*/  CS2R R234, SRZ ;  /* 0x0000000000ea7805 */ /* 0x000fe4000001ff00 */
[----:B------:R-:W-:Y:S01]  /*75e0*/  CS2R R232, SRZ ;  /* 0x0000000000e87805 */ /* 0x000fe2000001ff00 */
[----:B------:R-:W-:Y:S01]  /*75f0*/  @P1 LDS.128 R152, [R5+0x400] ;  /* 0x0004000005981984 */ /* 0x000fe20000000c00 */
        /* <DEDUP_REMOVED lines=11> */
[----:B------:R-:W-:Y:S01]  /*76b0*/  @P1 LDS.128 R224, [R8+0x4400] ;  /* 0x0044000008e01984 */ /* 0x000fe20000000c00 */
[----:B------:R-:W-:Y:S02]  /*76c0*/  CS2R R192, SRZ ;  /* 0x0000000000c07805 */ /* 0x000fe4000001ff00 */
[----:B------:R-:W-:Y:S02]  /*76d0*/  CS2R R202, SRZ ;  /* 0x0000000000ca7805 */ /* 0x000fe4000001ff00 */
[----:B------:R-:W-:Y:S01]  /*76e0*/  CS2R R200, SRZ ;  /* 0x0000000000c87805 */ /* 0x000fe2000001ff00 */
[----:B------:R-:W-:Y:S01]  /*76f0*/  @P1 LDS.128 R176, [R6] ;  /* 0x0000000006b01984 */ /* 0x000fe20000000c00 */
[----:B------:R-:W-:Y:S01]  /*7700*/  UIADD3 UR4, UPT, UPT, UR48, 0x1, URZ ;  /* 0x0000000130047890 */ /* 0x000fe2000fffe0ff */
[C---:B-----5:R-:W-:Y:S02]  /*7710*/  IMAD.IADD R4, R9.reuse, 0x1, R6 ;  /* 0x0000000109047824 */ /* 0x060fe400078e0206 */
[----:B------:R-:W-:Y:S01]  /*7720*/  @P1 LDS.128 R240, [R6+0x4000] ;  /* 0x0040000006f01984 */ /* 0x000fe20000000c00 */
[----:B------:R-:W-:Y:S03]  /*7730*/  UISETP.NE.AND UP0, UPT, UR4, 0x3, UPT ;  /* 0x000000030400788c */ /* 0x000fe6000bf05270 */
[----:B------:R-:W-:Y:S01]  /*7740*/  @P1 LDS.128 R184, [R4] ;  /* 0x0000000004b81984 */ /* 0x000fe20000000c00 */
[----:B------:R-:W-:Y:S01]  /*7750*/  USEL UR5, URZ, 0x1, UP0 ;  /* 0x00000001ff057887 */ /* 0x000fe20008000000 */
[C---:B---3--:R-:W-:Y:S02]  /*7760*/  IMAD.IADD R5, R9.reuse, 0x1, R8 ;  /* 0x0000000109057824 */ /* 0x048fe400078e0208 */
[----:B------:R-:W-:Y:S01]  /*7770*/  @P1 LDS.128 R248, [R4+0x4000] ;  /* 0x0040000004f81984 */ /* 0x000fe20000000c00 */
[----:B------:R-:W-:Y:S01]  /*7780*/  IMAD.IADD R9, R9, 0x1, R3 ;  /* 0x0000000109097824 */ /* 0x000fe200078e0203 */
[----:B------:R-:W-:Y:S01]  /*7790*/  USEL UR4, UR4, URZ, UP0 ;  /* 0x000000ff04047287 */ /* 0x000fe20008000000 */
[----:B------:R-:W-:Y:S01]  /*77a0*/  LOP3.LUT R172, R172, UR5, RZ, 0x3c, !PT ;  /* 0x00000005acac7c12 */ /* 0x000fe2000f8e3cff */
[----:B--2---:R-:W-:Y:S04]  /*77b0*/  STL.64 [R1], R16 ;  /* 0x0000001001007387 */ /* 0x004fe80000100a00 */
[----:B------:R-:W2:Y:S01]  /*77c0*/  @P1 LDS.128 R12, [R9+0x4000] ;  /* 0x00400000090c1984 */ /* 0x000ea20000000c00 */
[----:B------:R-:W-:Y:S03]  /*77d0*/  IMAD.U32 R166, RZ, RZ, UR4 ;  /* 0x00000004ffa67e24 */ /* 0x000fe6000f8e00ff */
[----:B------:R3:W-:Y:S04]  /*77e0*/  STL.64 [R1+0x8], R18 ;  /* 0x0000081201007387 */ /* 0x0007e80000100a00 */
[----:B------:R3:W1:Y:S04]  /*77f0*/  @P1 LDS.128 R168, [R5+0x400] ;  /* 0x0004000005a81984 */ /* 0x0006680000000c00 */
[----:B------:R3:W1:Y:S04]  /*7800*/  @P1 LDS.128 R232, [R5+0x4400] ;  /* 0x0044000005e81984 */ /* 0x0006680000000c00 */
[----:B------:R3:W1:Y:S04]  /*7810*/  @P1 LDS.128 R192, [R3] ;  /* 0x0000000003c01984 */ /* 0x0006680000000c00 */
[----:B------:R3:W1:Y:S04]  /*7820*/  @P1 LDS.128 R200, [R9] ;  /* 0x0000000009c81984 */ /* 0x0006680000000c00 */
[----:B--2---:R3:W-:Y:S04]  /*7830*/  STL.64 [R1+0x18], R12 ;  /* 0x0000180c01007387 */ /* 0x0047e80000100a00 */
[----:B------:R3:W-:Y:S02]  /*7840*/  STL.64 [R1+0x20], R14 ;  /* 0x0000200e01007387 */ /* 0x0007e40000100a00 */
.L_x_107:
[----:B------:R-:W-:Y:S05]  /*7850*/  BSYNC B1 ;  /* 0x0000000000017941 */ /* 0x000fea0003800000 */
.L_x_106:
[----:B------:R-:W-:Y:S01]  /*7860*/  ISETP.NE.AND P1, PT, R132, RZ, PT ;  /* 0x000000ff8400720c */ /* 0x000fe20003f25270 */
[----:B------:R-:W-:Y:S01]  /*7870*/  VIADD R4, R2, 0x80 ;  /* 0x0000008002047836 */ /* 0x000fe20000000000 */
[----:B------:R-:W-:Y:S11]  /*7880*/  SHF.R.U32.HI R139, RZ, 0x5, R164 ;  /* 0x00000005ff8b7819 */ /* 0x000ff600000116a4 */
[----:B------:R-:W-:Y:S05]  /*7890*/  @P1 IMAD.MOV R4, RZ, RZ, R2 ;  /* 0x000000ffff041224 */ /* 0x000fea00078e0202 */
[----:B------:R-:W-:Y:S04]  /*78a0*/  SHF.R.U32.HI R4, RZ, 0x15, R4 ;  /* 0x00000015ff047819 */ /* 0x000fe80000011604 */
[----:B------:R-:W-:Y:S01]  /*78b0*/  LOP3.LUT P1, RZ, R4, 0x3, R139, 0x48, !PT ;  /* 0x0000000304ff7812 */ /* 0x000fe2000782488b */
[----:B------:R-:W-:Y:S01]  /*78c0*/  @!UPT UIADD3 URZ, UPT, UPT, URZ, URZ, URZ ;  /* 0x000000fffffff290 */ /* 0x000fe2000fffe0ff */
[----:B-1----:R-:W-:Y:S11]  /*78d0*/  @P0 BRA `(.L_x_111) ;  /* 0x0000000000080947 */ /* 0x002ff60003800000 */
[----:B------:R-:W1:Y:S02]  /*78e0*/  SYNCS.PHASECHK.TRANS64.TRYWAIT P0, [UR43+0x90], R0 ;  /* 0x00009000ff0075a7 */ /* 0x000e64000800112b */
[----:B-1----:R-:W-:Y:S05]  /*78f0*/  @!P0 BRA `(.L_x_112) ;  /* 0x0000005800048947 */ /* 0x002fea0003800000 */
.L_x_111:
[----:B------:R-:W-:Y:S05]  /*7900*/  @!P1 BRA `(.L_x_113) ;  /* 0x0000000000409947 */ /* 0x000fea0003800000 */
[----:B------:R-:W2:Y:S01]  /*7910*/  LDCU.64 UR8, c[0x4][0x70] ;  /* 0x01000e00ff0877ac */ /* 0x000ea20008000a00 */
[----:B---3--:R-:W-:Y:S01]  /*7920*/  MOV R15, 0x0 ;  /* 0x00000000000f7802 */ /* 0x008fe20000000f00 */
[----:B------:R-:W-:Y:S02]  /*7930*/  HFMA2 R12, -RZ, RZ, 0, 5.9604644775390625e-08 ;  /* 0x00000001ff0c7431 */ /* 0x000fe400000001ff */
[----:B------:R-:W-:Y:S02]  /*7940*/  IMAD.MOV.U32 R8, RZ, RZ, 0x192 ;  /* 0x00000192ff087424 */ /* 0x000fe400078e00ff */
[----:B------:R-:W-:Y:S01]  /*7950*/  IMAD.MOV.U32 R13, RZ, RZ, RZ ;  /* 0x000000ffff0d7224 */ /* 0x000fe200078e00ff */
[----:B------:R-:W3:Y:S01]  /*7960*/  LDCU.64 UR6, c[0x4][0x78] ;  /* 0x01000f00ff0677ac */ /* 0x000ee20008000a00 */
[----:B------:R-:W1:Y:S01]  /*7970*/  LDC.64 R14, c[0x4][R15] ;  /* 0x010000000f0e7b82 */ /* 0x000e620000000a00 */
[----:B------:R-:W5:Y:S01]  /*7980*/  LDCU.64 UR4, c[0x4][0x10] ;  /* 0x01000200ff0477ac */ /* 0x000f620008000a00 */
[----:B--2---:R-:W-:Y:S01]  /*7990*/  MOV R5, UR9 ;  /* 0x0000000900057c02 */ /* 0x004fe20008000f00 */
[----:B------:R-:W-:Y:S01]  /*79a0*/  IMAD.U32 R4, RZ, RZ, UR8 ;  /* 0x00000008ff047e24 */ /* 0x000fe2000f8e00ff */
[----:B---3--:R-:W-:Y:S01]  /*79b0*/  MOV R7, UR7 ;  /* 0x0000000700077c02 */ /* 0x008fe20008000f00 */
[----:B------:R-:W-:Y:S01]  /*79c0*/  IMAD.U32 R6, RZ, RZ, UR6 ;  /* 0x00000006ff067e24 */ /* 0x000fe2000f8e00ff */
[----:B-----5:R-:W-:Y:S01]  /*79d0*/  MOV R11, UR5 ;  /* 0x00000005000b7c02 */ /* 0x020fe20008000f00 */
[----:B------:R-:W-:Y:S02]  /*79e0*/  IMAD.U32 R10, RZ, RZ, UR4 ;  /* 0x00000004ff0a7e24 */ /* 0x000fe4000f8e00ff */
[----:B------:R-:W-:Y:S07]  /*79f0*/  LEPC R20, `(.L_x_113) ;  /* 0x000000001014794e */ /* 0x000fee0000000000 */
[----:B-1--4-:R-:W-:Y:S05]  /*7a00*/  CALL.ABS.NOINC R14 ;  /* 0x000000000e007343 */ /* 0x012fea0003c00000 */
.L_x_113:
[----:B------:R-:W-:Y:S01]  /*7a10*/  ISETP.NE.AND P0, PT, R132, RZ, PT ;  /* 0x000000ff8400720c */ /* 0x000fe20003f05270 */
[----:B------:R-:W-:Y:S05]  /*7a20*/  WARPSYNC.ALL ;  /* 0x0000000000007948 */ /* 0x000fea0003800000 */
[----:B-1-3--:R-:W-:Y:S02]  /*7a30*/  SEL R3, RZ, 0x80, P0 ;  /* 0x00000080ff037807 */ /* 0x00afe40000000000 */
[----:B------:R-:W-:Y:S03]  /*7a40*/  LOP3.LUT P4, R164, R164, 0x60, RZ, 0xc0, !PT ;  /* 0x00000060a4a47812 */ /* 0x000fe6000788c0ff */
[----:B------:R-:W-:Y:S05]  /*7a50*/  IMAD.IADD R128, R2, 0x1, R3 ;  /* 0x0000000102807824 */ /* 0x000fea00078e0203 */
[----:B------:R-:W-:Y:S01]  /*7a60*/  R2UR UR4, R128 ;  /* 0x00000000800472ca */ /* 0x000fe200000e0000 */
[----:B------:R-:W2:Y:S01]  /*7a70*/  LDL R142, [R1+0x44] ;  /* 0x00004400018e7983 */ /* 0x000ea20000100800 */
[C---:B------:R-:W-:Y:S01]  /*7a80*/  SHF.L.U32 R3, R144.reuse, 0x10, RZ ;  /* 0x0000001090037819 */ /* 0x040fe200000006ff */
[----:B------:R-:W-:Y:S01]  /*7a90*/  USHF.L.U32 UR6, UR48, 0xf, URZ ;  /* 0x0000000f30067899 */ /* 0x000fe200080006ff */
[----:B------:R-:W-:Y:S01]  /*7aa0*/  LOP3.LUT R135, R144, 0xffff0000, RZ, 0xc0, !PT ;  /* 0xffff000090877812 */ /* 0x000fe200078ec0ff */
[----:B------:R-:W-:Y:S01]  /*7ab0*/  UIADD3 UR49, UPT, UPT, UR48, 0x1, URZ ;  /* 0x0000000130317890 */ /* 0x000fe2000fffe0ff */
[----:B------:R-:W-:Y:S01]  /*7ac0*/  ISETP.NE.AND P3, PT, R138, RZ, PT ;  /* 0x000000ff8a00720c */ /* 0x000fe20003f65270 */
[----:B------:R-:W-:Y:S01]  /*7ad0*/  BSSY.RECONVERGENT B0, `(.L_x_114) ;  /* 0x0000209000007945 */ /* 0x000fe20003800200 */
[----:B------:R-:W-:Y:S02]  /*7ae0*/  LOP3.LUT R138, R145, 0xffff0000, RZ, 0xc0, !PT ;  /* 0xffff0000918a7812 */ /* 0x000fe400078ec0ff */
[----:B------:R-:W-:Y:S02]  /*7af0*/  ISETP.NE.AND P2, PT, R137, RZ, PT ;  /* 0x000000ff8900720c */ /* 0x000fe40003f45270 */
[----:B------:R-:W-:Y:S01]  /*7b00*/  SHF.L.U32 R137, R147, 0x10, RZ ;  /* 0x0000001093897819 */ /* 0x000fe200000006ff */
[----:B------:R-:W1:Y:S01]  /*7b10*/  LDTM.x128 R4, tmem[UR4] ;  /* 0x00000004000479ee */ /* 0x000e6200083c0000 */
[----:B------:R-:W-:Y:S01]  /*7b20*/  ISETP.NE.U32.AND P1, PT, R165, 0x1, PT ;  /* 0x00000001a500780c */ /* 0x000fe20003f25070 */
[----:B------:R-:W-:Y:S01]  /*7b30*/  NOP ;  /* 0x0000000000007918 */ /* 0x000fe20000000000 */
[----:B------:R-:W-:Y:S01]  /*7b40*/  MOV R174, 0xfffffff0 ;  /* 0xfffffff000ae7802 */ /* 0x000fe20000000f00 */
[----:B------:R-:W-:Y:S03]  /*7b50*/  UIADD3 UR4, UPT, UPT, UR43, 0x98, URZ ;  /* 0x000000982b047890 */ /* 0x000fe6000fffe0ff */
[----:B------:R-:W-:Y:S01]  /*7b60*/  SEL R174, R174, 0x10, !P1 ;  /* 0x00000010aeae7807 */ /* 0x000fe20004800000 */
[----:B------:R-:W-:Y:S01]  /*7b70*/  ULOP3.LUT UR4, UR4, 0xfefffff8, URZ, 0xc0, !UPT ;  /* 0xfefffff804047892 */ /* 0x000fe2000f8ec0ff */
[----:B------:R-:W-:Y:S08]  /*7b80*/  ISETP.NE.AND P1, PT, R164, RZ, PT ;  /* 0x000000ffa400720c */ /* 0x000ff00003f25270 */
[----:B-1----:R-:W-:Y:S01]  /*7b90*/  SYNCS.ARRIVE.TRANS64.RED.A1T0 RZ, [UR4], RZ ;  /* 0x000000ffffff79a7 */ /* 0x002fe20008100404 */
[C---:B------:R-:W-:Y:S01]  /*7ba0*/  FMUL R0, R134.reuse, R4 ;  /* 0x0000000486007220 */ /* 0x040fe20000400000 */
[C---:B------:R-:W-:Y:S01]  /*7bb0*/  FMUL R2, R134.reuse, R5 ;  /* 0x0000000586027220 */ /* 0x040fe20000400000 */
[C---:B------:R-:W-:Y:S01]  /*7bc0*/  FMUL R7, R134.reuse, R7 ;  /* 0x0000000786077220 */ /* 0x040fe20000400000 */
[----:B------:R-:W-:Y:S01]  /*7bd0*/  FMUL R4, R134, R8 ;  /* 0x0000000886047220 */ /* 0x000fe20000400000 */
[C---:B------:R-:W-:Y:S01]  /*7be0*/  FFMA R0, R136.reuse, R3, R0 ;  /* 0x0000000388007223 */ /* 0x040fe20000000000 */
[----:B------:R-:W-:Y:S01]  /*7bf0*/  FFMA R2, R136, R135, R2 ;  /* 0x0000008788027223 */ /* 0x000fe20000000002 */
[----:B------:R-:W-:Y:S01]  /*7c00*/  SHF.L.U32 R135, R145, 0x10, RZ ;  /* 0x0000001091877819 */ /* 0x000fe200000006ff */
[C---:B------:R-:W-:Y:S01]  /*7c10*/  FMUL R3, R134.reuse, R6 ;  /* 0x0000000686037220 */ /* 0x040fe20000400000 */
[C---:B------:R-:W-:Y:S01]  /*7c20*/  FMUL R5, R134.reuse, R9 ;  /* 0x0000000986057220 */ /* 0x040fe20000400000 */
[----:B------:R-:W-:Y:S01]  /*7c30*/  FMUL R6, R134, R10 ;  /* 0x0000000a86067220 */ /* 0x000fe20000400000 */
[----:B------:R-:W-:Y:S01]  /*7c40*/  F2FP.BF16.F32.PACK_AB R140, R2, R0 ;  /* 0x00000000028c723e */ /* 0x000fe200000010ff */
[----:B------:R-:W-:Y:S01]  /*7c50*/  FFMA R3, R136, R135, R3 ;  /* 0x0000008788037223 */ /* 0x000fe20000000003 */
[----:B------:R-:W-:Y:S01]  /*7c60*/  SHF.L.U32 R135, R146, 0x10, RZ ;  /* 0x0000001092877819 */ /* 0x000fe200000006ff */
[----:B------:R-:W-:Y:S01]  /*7c70*/  FFMA R7, R136, R138, R7 ;  /* 0x0000008a88077223 */ /* 0x000fe20000000007 */
[----:B------:R-:W-:Y:S01]  /*7c80*/  LOP3.LUT R0, R146, 0xffff0000, RZ, 0xc0, !PT ;  /* 0xffff000092007812 */ /* 0x000fe200078ec0ff */
[----:B------:R-:W-:Y:S01]  /*7c90*/  FMUL R11, R134, R11 ;  /* 0x0000000b860b7220 */ /* 0x000fe20000400000 */
[----:B------:R-:W-:Y:S01]  /*7ca0*/  LOP3.LUT R2, R147, 0xffff0000, RZ, 0xc0, !PT ;  /* 0xffff000093027812 */ /* 0x000fe200078ec0ff */
[C---:B------:R-:W-:Y:S01]  /*7cb0*/  FFMA R4, R136.reuse, R135, R4 ;  /* 0x0000008788047223 */ /* 0x040fe20000000004 */
[----:B------:R-:W-:Y:S01]  /*7cc0*/  F2FP.BF16.F32.PACK_AB R141, R7, R3 ;  /* 0x00000003078d723e */ /* 0x000fe200000010ff */
[----:B------:R-:W-:Y:S01]  /*7cd0*/  FFMA R5, R136, R0, R5 ;  /* 0x0000000088057223 */ /* 0x000fe20000000005 */
[----:B------:R-:W-:Y:S01]  /*7ce0*/  SHF.L.U32 R3, R152, 0x10, RZ ;  /* 0x0000001098037819 */ /* 0x000fe200000006ff */
[----:B------:R-:W-:Y:S01]  /*7cf0*/  FMUL R8, R134, R12 ;  /* 0x0000000c86087220 */ /* 0x000fe20000400000 */
[----:B------:R-:W-:Y:S01]  /*7d00*/  LOP3.LUT R0, R152, 0xffff0000, RZ, 0xc0, !PT ;  /* 0xffff000098007812 */ /* 0x000fe200078ec0ff */
[----:B------:R-:W-:Y:S01]  /*7d10*/  FFMA R6, R136, R137, R6 ;  /* 0x0000008988067223 */ /* 0x000fe20000000006 */
[----:B------:R-:W-:Y:S01]  /*7d20*/  SHF.L.U32 R135, R154, 0x10, RZ ;  /* 0x000000109a877819 */ /* 0x000fe200000006ff */
[----:B------:R-:W-:Y:S01]  /*7d30*/  FFMA R11, R136, R2, R11 ;  /* 0x00000002880b7223 */ /* 0x000fe2000000000b */
[----:B------:R-:W-:Y:S01]  /*7d40*/  MOV R2, UR6 ;  /* 0x0000000600027c02 */ /* 0x000fe20008000f00 */
[----:B------:R-:W-:Y:S01]  /*7d50*/  FMUL R9, R134, R13 ;  /* 0x0000000d86097220 */ /* 0x000fe20000400000 */
[----:B------:R-:W-:Y:S01]  /*7d60*/  LOP3.LUT R138, R195, 0xffff0000, RZ, 0xc0, !PT ;  /* 0xffff0000c38a7812 */ /* 0x000fe200078ec0ff */
[C---:B------:R-:W-:Y:S01]  /*7d70*/  FFMA R8, R136.reuse, R3, R8 ;  /* 0x0000000388087223 */ /* 0x040fe20000000008 */
[C---:B------:R-:W-:Y:S01]  /*7d80*/  SHF.L.U32 R3, R153.reuse, 0x10, RZ ;  /* 0x0000001099037819 */ /* 0x040fe200000006ff */
[----:B------:R-:W-:Y:S01]  /*7d90*/  FFMA R9, R136, R0, R9 ;  /* 0x0000000088097223 */ /* 0x000fe20000000009 */
[----:B------:R-:W-:Y:S01]  /*7da0*/  LOP3.LUT R0, R153, 0xffff0000, RZ, 0xc0, !PT ;  /* 0xffff000099007812 */ /* 0x000fe200078ec0ff */
[C---:B------:R-:W-:Y:S01]  /*7db0*/  FMUL R10, R134.reuse, R14 ;  /* 0x0000000e860a7220 */ /* 0x040fe20000400000 */
[----:B------:R-:W-:Y:S01]  /*7dc0*/  F2FP.BF16.F32.PACK_AB R143, R11, R6 ;  /* 0x000000060b8f723e */ /* 0x000fe200000010ff */
[----:B------:R-:W-:Y:S01]  /*7dd0*/  FMUL R15, R134, R15 ;  /* 0x0000000f860f7220 */ /* 0x000fe20000400000 */
[----:B------:R-:W-:Y:S01]  /*7de0*/  F2FP.BF16.F32.PACK_AB R148, R9, R8 ;  /* 0x000000080994723e */ /* 0x000fe200000010ff */
[C---:B------:R-:W-:Y:S01]  /*7df0*/  FFMA R10, R136.reuse, R3, R10 ;  /* 0x00000003880a7223 */ /* 0x040fe2000000000a */
[C---:B------:R-:W-:Y:S01]  /*7e00*/  SHF.L.U32 R3, R155.reuse, 0x10, RZ ;  /* 0x000000109b037819 */ /* 0x040fe200000006ff */
[----:B------:R-:W-:Y:S01]  /*7e10*/  FFMA R15, R136, R0, R15 ;  /* 0x00000000880f7223 */ /* 0x000fe2000000000f */
[----:B------:R-:W-:Y:S01]  /*7e20*/  LOP3.LUT R0, R155, 0xffff0000, RZ, 0xc0, !PT ;  /* 0xffff00009b007812 */ /* 0x000fe200078ec0ff */
[C---:B------:R-:W-:Y:S01]  /*7e30*/  FMUL R12, R134.reuse, R16 ;  /* 0x00000010860c7220 */ /* 0x040fe20000400000 */
[C---:B------:R-:W-:Y:S01]  /*7e40*/  FMUL R13, R134.reuse, R17 ;  /* 0x00000011860d7220 */ /* 0x040fe20000400000 */
[----:B------:R-:W-:Y:S01]  /*7e50*/  FMUL R14, R134, R18 ;  /* 0x00000012860e7220 */ /* 0x000fe20000400000 */
[----:B------:R-:W-:Y:S01]  /*7e60*/  F2FP.BF16.F32.PACK_AB R149, R15, R10 ;  /* 0x0000000a0f95723e */ /* 0x000fe200000010ff */
[----:B------:R-:W-:Y:S01]  /*7e70*/  FFMA R12, R136, R135, R12 ;  /* 0x00000087880c7223 */ /* 0x000fe2000000000c */
[----:B------:R-:W-:Y:S01]  /*7e80*/  SHF.L.U32 R135, R162, 0x10, RZ ;  /* 0x00000010a2877819 */ /* 0x000fe200000006ff */
[C---:B------:R-:W-:Y:S01]  /*7e90*/  FMUL R19, R134.reuse, R19 ;  /* 0x0000001386137220 */ /* 0x040fe20000400000 */
        /* <DEDUP_REMOVED lines=111> */
[----:B------:R-:W-:Y:S01]  /*8590*/  FMUL R131, R134, R131 ;  /* 0x0000008386837220 */ /* 0x000fe20000400000 */
[----:B--2---:R-:W-:Y:S02]  /*85a0*/  SHF.L.U32 R137, R142, 0x1, RZ ;  /* 0x000000018e897819 */ /* 0x004fe400000006ff */
[----:B------:R-:W-:Y:S02]  /*85b0*/  F2FP.BF16.F32.PACK_AB R142, R5, R4 ;  /* 0x00000004058e723e */ /* 0x000fe400000010ff */
[----:B------:R-:W-:Y:S02]  /*85c0*/  IADD3 R175, PT, PT, R2, UR43, R137 ;  /* 0x0000002b02af7c10 */ /* 0x000fe4000fffe089 */
[----:B------:R-:W-:Y:S02]  /*85d0*/  LOP3.LUT R2, R154, 0xffff0000, RZ, 0xc0, !PT ;  /* 0xffff00009a027812 */ /* 0x000fe400078ec0ff */
[----:B------:R-:W-:Y:S01]  /*85e0*/  IADD3 R181, PT, PT, R175, R174, RZ ;  /* 0x000000aeafb57210 */ /* 0x000fe20007ffe0ff */
[----:B------:R1:W-:Y:S02]  /*85f0*/  STS.128 [R175+0x400], R140 ;  /* 0x0004008caf007388 */ /* 0x0003e40000000c00 */
[C---:B------:R-:W-:Y:S01]  /*8600*/  FFMA R13, R136.reuse, R2, R13 ;  /* 0x00000002880d7223 */ /* 0x040fe2000000000d */
[----:B------:R-:W-:Y:S01]  /*8610*/  LOP3.LUT R2, R161, 0xffff0000, RZ, 0xc0, !PT ;  /* 0xffff0000a1027812 */ /* 0x000fe200078ec0ff */
[----:B------:R-:W-:Y:S01]  /*8620*/  FFMA R14, R136, R3, R14 ;  /* 0x00000003880e7223 */ /* 0x000fe2000000000e */
[----:B------:R-:W-:Y:S01]  /*8630*/  SHF.L.U32 R3, R160, 0x10, RZ ;  /* 0x00000010a0037819 */ /* 0x000fe200000006ff */
[----:B------:R-:W-:Y:S01]  /*8640*/  FFMA R19, R136, R0, R19 ;  /* 0x0000000088137223 */ /* 0x000fe20000000013 */
[----:B------:R-:W-:Y:S02]  /*8650*/  LOP3.LUT R0, R160, 0xffff0000, RZ, 0xc0, !PT ;  /* 0xffff0000a0007812 */ /* 0x000fe400078ec0ff */
[----:B------:R-:W-:Y:S01]  /*8660*/  F2FP.BF16.F32.PACK_AB R150, R13, R12 ;  /* 0x0000000c0d96723e */ /* 0x000fe200000010ff */
[C---:B------:R-:W-:Y:S01]  /*8670*/  FFMA R16, R136.reuse, R3, R16 ;  /* 0x0000000388107223 */ /* 0x040fe20000000010 */
[----:B------:R-:W-:Y:S01]  /*8680*/  SHF.L.U32 R3, R161, 0x10, RZ ;  /* 0x00000010a1037819 */ /* 0x000fe200000006ff */
[----:B------:R-:W-:Y:S01]  /*8690*/  FFMA R17, R136, R0, R17 ;  /* 0x0000000088117223 */ /* 0x000fe20000000011 */
[----:B------:R-:W-:Y:S02]  /*86a0*/  LOP3.LUT R0, R162, 0xffff0000, RZ, 0xc0, !PT ;  /* 0xffff0000a2007812 */ /* 0x000fe400078ec0ff */
[----:B------:R-:W-:Y:S01]  /*86b0*/  F2FP.BF16.F32.PACK_AB R151, R19, R14 ;  /* 0x0000000e1397723e */ /* 0x000fe200000010ff */
[C---:B------:R-:W-:Y:S01]  /*86c0*/  FFMA R18, R136.reuse, R3, R18 ;  /* 0x0000000388127223 */ /* 0x040fe20000000012 */
[C---:B------:R-:W-:Y:S01]  /*86d0*/  SHF.L.U32 R3, R163.reuse, 0x10, RZ ;  /* 0x00000010a3037819 */ /* 0x040fe200000006ff */
[----:B------:R-:W-:Y:S01]  /*86e0*/  FFMA R23, R136, R2, R23 ;  /* 0x0000000288177223 */ /* 0x000fe20000000017 */
[----:B------:R-:W-:Y:S01]  /*86f0*/  LOP3.LUT R2, R168, 0xffff0000, RZ, 0xc0, !PT ;  /* 0xffff0000a8027812 */ /* 0x000fe200078ec0ff */
[----:B------:R-:W-:Y:S01]  /*8700*/  FFMA R20, R136, R135, R20 ;  /* 0x0000008788147223 */ /* 0x000fe20000000014 */
[----:B------:R-:W-:Y:S01]  /*8710*/  SHF.L.U32 R135, R168, 0x10, RZ ;  /* 0x00000010a8877819 */ /* 0x000fe200000006ff */
[C---:B------:R-:W-:Y:S01]  /*8720*/  FFMA R21, R136.reuse, R0, R21 ;  /* 0x0000000088157223 */ /* 0x040fe20000000015 */
[----:B------:R-:W-:Y:S01]  /*8730*/  LOP3.LUT R0, R163, 0xffff0000, RZ, 0xc0, !PT ;  /* 0xffff0000a3007812 */ /* 0x000fe200078ec0ff */
[C---:B------:R-:W-:Y:S01]  /*8740*/  FFMA R22, R136.reuse, R3, R22 ;  /* 0x0000000388167223 */ /* 0x040fe20000000016 */
[C---:B------:R-:W-:Y:S01]  /*8750*/  SHF.L.U32 R3, R169.reuse, 0x10, RZ ;  /* 0x00000010a9037819 */ /* 0x040fe200000006ff */
[----:B------:R2:W-:Y:S02]  /*8760*/  STS.128 [R181+0x400], R148 ;  /* 0x00040094b5007388 */ /* 0x0005e40000000c00 */
[C---:B------:R-:W-:Y:S01]  /*8770*/  FFMA R27, R136.reuse, R0, R27 ;  /* 0x00000000881b7223 */ /* 0x040fe2000000001b */
[----:B------:R-:W-:Y:S01]  /*8780*/  LOP3.LUT R0, R169, 0xffff0000, RZ, 0xc0, !PT ;  /* 0xffff0000a9007812 */ /* 0x000fe200078ec0ff */
[----:B------:R-:W-:Y:S01]  /*8790*/  FFMA R24, R136, R135, R24 ;  /* 0x0000008788187223 */ /* 0x000fe20000000018 */
[----:B------:R-:W-:Y:S01]  /*87a0*/  SHF.L.U32 R135, R170, 0x10, RZ ;  /* 0x00000010aa877819 */ /* 0x000fe200000006ff */
[C---:B------:R-:W-:Y:S01]  /*87b0*/  FFMA R25, R136.reuse, R2, R25 ;  /* 0x0000000288197223 */ /* 0x040fe20000000019 */
[C---:B------:R-:W-:Y:S01]  /*87c0*/  LOP3.LUT R2, R171.reuse, 0xffff0000, RZ, 0xc0, !PT ;  /* 0xffff0000ab027812 */ /* 0x040fe200078ec0ff */
[C---:B------:R-:W-:Y:S01]  /*87d0*/  FFMA R26, R136.reuse, R3, R26 ;  /* 0x00000003881a7223 */ /* 0x040fe2000000001a */
[----:B------:R-:W-:Y:S01]  /*87e0*/  SHF.L.U32 R3, R171, 0x10, RZ ;  /* 0x00000010ab037819 */ /* 0x000fe200000006ff */
[----:B------:R-:W-:Y:S01]  /*87f0*/  FFMA R31, R136, R0, R31 ;  /* 0x00000000881f7223 */ /* 0x000fe2000000001f */
[----:B------:R-:W-:Y:S01]  /*8800*/  LOP3.LUT R0, R170, 0xffff0000, RZ, 0xc0, !PT ;  /* 0xffff0000aa007812 */ /* 0x000fe200078ec0ff */
[C---:B------:R-:W-:Y:S01]  /*8810*/  FFMA R28, R136.reuse, R135, R28 ;  /* 0x00000087881c7223 */ /* 0x040fe2000000001c */
[----:B-1----:R-:W-:Y:S01]  /*8820*/  F2FP.BF16.F32.PACK_AB R140, R17, R16 ;  /* 0x00000010118c723e */ /* 0x002fe200000010ff */
[----:B------:R-:W-:Y:S01]  /*8830*/  HFMA2 R135, -RZ, RZ, 0, 1.9073486328125e-06 ;  /* 0x00000020ff877431 */ /* 0x000fe200000001ff */
[----:B------:R-:W-:Y:S01]  /*8840*/  F2FP.BF16.F32.PACK_AB R141, R23, R18 ;  /* 0x00000012178d723e */ /* 0x000fe200000010ff */
[----:B------:R-:W-:Y:S01]  /*8850*/  FFMA R29, R136, R0, R29 ;  /* 0x00000000881d7223 */ /* 0x000fe2000000001d */
[----:B------:R-:W-:Y:S01]  /*8860*/  LOP3.LUT R0, R176, 0xffff0000, RZ, 0xc0, !PT ;  /* 0xffff0000b0007812 */ /* 0x000fe200078ec0ff */
[----:B------:R-:W-:Y:S01]  /*8870*/  FFMA R30, R136, R3, R30 ;  /* 0x00000003881e7223 */ /* 0x000fe2000000001e */
[----:B------:R-:W-:Y:S01]  /*8880*/  SHF.L.U32 R3, R176, 0x10, RZ ;  /* 0x00000010b0037819 */ /* 0x000fe200000006ff */
[----:B------:R-:W-:Y:S01]  /*8890*/  FFMA R35, R136, R2, R35 ;  /* 0x0000000288237223 */ /* 0x000fe20000000023 */
[----:B------:R-:W-:Y:S02]  /*88a0*/  LOP3.LUT R2, R178, 0xffff0000, RZ, 0xc0, !PT ;  /* 0xffff0000b2027812 */ /* 0x000fe400078ec0ff */
[----:B------:R-:W-:Y:S01]  /*88b0*/  F2FP.BF16.F32.PACK_AB R142, R21, R20 ;  /* 0x00000014158e723e */ /* 0x000fe200000010ff */
[C---:B------:R-:W-:Y:S01]  /*88c0*/  FFMA R32, R136.reuse, R3, R32 ;  /* 0x0000000388207223 */ /* 0x040fe20000000020 */
[C---:B------:R-:W-:Y:S01]  /*88d0*/  SHF.L.U32 R3, R177.reuse, 0x10, RZ ;  /* 0x00000010b1037819 */ /* 0x040fe200000006ff */
[C---:B------:R-:W-:Y:S01]  /*88e0*/  FFMA R33, R136.reuse, R0, R33 ;  /* 0x0000000088217223 */ /* 0x040fe20000000021 */
[----:B------:R-:W-:Y:S02]  /*88f0*/  LOP3.LUT R0, R177, 0xffff0000, RZ, 0xc0, !PT ;  /* 0xffff0000b1007812 */ /* 0x000fe400078ec0ff */
[----:B------:R-:W-:Y:S01]  /*8900*/  SEL R128, R135, 0xffffffe0, !P3 ;  /* 0xffffffe087807807 */ /* 0x000fe20005800000 */
[----:B------:R-:W-:Y:S01]  /*8910*/  FFMA R34, R136, R3, R34 ;  /* 0x0000000388227223 */ /* 0x000fe20000000022 */
[----:B------:R-:W-:Y:S01]  /*8920*/  SHF.L.U32 R3, R178, 0x10, RZ ;  /* 0x00000010b2037819 */ /* 0x000fe200000006ff */
[C---:B------:R-:W-:Y:S01]  /*8930*/  FFMA R39, R136.reuse, R0, R39 ;  /* 0x0000000088277223 */ /* 0x040fe20000000027 */
[----:B------:R-:W-:Y:S01]  /*8940*/  F2FP.BF16.F32.PACK_AB R143, R27, R22 ;  /* 0x000000161b8f723e */ /* 0x000fe200000010ff */
[----:B------:R-:W-:Y:S01]  /*8950*/  STL [R1+0x48], R128 ;  /* 0x0000488001007387 */ /* 0x000fe20000100800 */
[----:B------:R-:W-:Y:S01]  /*8960*/  IADD3 R183, PT, PT, R175, R128, RZ ;  /* 0x00000080afb77210 */ /* 0x000fe20007ffe0ff */
[C---:B------:R-:W-:Y:S01]  /*8970*/  FFMA R36, R136.reuse, R3, R36 ;  /* 0x0000000388247223 */ /* 0x040fe20000000024 */
[C---:B------:R-:W-:Y:S01]  /*8980*/  SHF.L.U32 R135, R179.reuse, 0x10, RZ ;  /* 0x00000010b3877819 */ /* 0x040fe200000006ff */
[C---:B------:R-:W-:Y:S01]  /*8990*/  FFMA R37, R136.reuse, R2, R37 ;  /* 0x0000000288257223 */ /* 0x040fe20000000025 */
[----:B------:R-:W-:Y:S01]  /*89a0*/  MOV R2, 0x40 ;  /* 0x0000004000027802 */ /* 0x000fe20000000f00 */
[----:B------:R-:W-:Y:S01]  /*89b0*/  STS.128 [R183+0x400], R140 ;  /* 0x0004008cb7007388 */ /* 0x000fe20000000c00 */
[----:B------:R-:W-:Y:S01]  /*89c0*/  LOP3.LUT R0, R179, 0xffff0000, RZ, 0xc0, !PT ;  /* 0xffff0000b3007812 */ /* 0x000fe200078ec0ff */
[----:B------:R-:W-:Y:S01]  /*89d0*/  FFMA R38, R136, R135, R38 ;  /* 0x0000008788267223 */ /* 0x000fe20000000026 */
[----:B------:R-:W-:Y:S02]  /*89e0*/  SEL R7, R2, 0xffffffc0, !P2 ;  /* 0xffffffc002077807 */ /* 0x000fe40005000000 */
[----:B--2---:R-:W-:Y:S01]  /*89f0*/  F2FP.BF16.F32.PACK_AB R148, R25, R24 ;  /* 0x000000181994723e */ /* 0x004fe200000010ff */
[----:B------:R-:W-:Y:S01]  /*8a00*/  FFMA R43, R136, R0, R43 ;  /* 0x00000000882b7223 */ /* 0x000fe2000000002b */
[----:B------:R-:W-:Y:S01]  /*8a10*/  IADD3 R189, PT, PT, R175, R7, RZ ;  /* 0x00000007afbd7210 */ /* 0x000fe20007ffe0ff */
[----:B------:R1:W-:Y:S01]  /*8a20*/  STL [R1+0x4c], R7 ;  /* 0x00004c0701007387 */ /* 0x0003e20000100800 */
[----:B------:R-:W-:Y:S02]  /*8a30*/  F2FP.BF16.F32.PACK_AB R149, R31, R26 ;  /* 0x0000001a1f95723e */ /* 0x000fe400000010ff */
[----:B------:R-:W-:Y:S01]  /*8a40*/  F2FP.BF16.F32.PACK_AB R150, R29, R28 ;  /* 0x0000001c1d96723e */ /* 0x000fe200000010ff */
[----:B------:R-:W2:Y:S01]  /*8a50*/  LDL R11, [R1] ;  /* 0x00000000010b7983 */ /* 0x000ea20000100800 */
[----:B------:R-:W-:Y:S02]  /*8a60*/  F2FP.BF16.F32.PACK_AB R151, R35, R30 ;  /* 0x0000001e2397723e */ /* 0x000fe400000010ff */
[----:B------:R-:W-:Y:S01]  /*8a70*/  IADD3 R188, PT, PT, R174, R183, RZ ;  /* 0x000000b7aebc7210 */ /* 0x000fe20007ffe0ff */
[----:B------:R-:W3:Y:S01]  /*8a80*/  LDL R10, [R1+0x4] ;  /* 0x00000400010a7983 */ /* 0x000ee20000100800 */
[C---:B------:R-:W-:Y:S02]  /*8a90*/  SHF.L.U32 R3, R184.reuse, 0x10, RZ ;  /* 0x00000010b8037819 */ /* 0x040fe400000006ff */
[----:B------:R-:W-:Y:S01]  /*8aa0*/  LOP3.LUT R0, R184, 0xffff0000, RZ, 0xc0, !PT ;  /* 0xffff0000b8007812 */ /* 0x000fe200078ec0ff */
[----:B------:R-:W5:Y:S01]  /*8ab0*/  LDL R9, [R1+0x8] ;  /* 0x0000080001097983 */ /* 0x000f620000100800 */
[C---:B------:R-:W-:Y:S01]  /*8ac0*/  SHF.L.U32 R135, R185.reuse, 0x10, RZ ;  /* 0x00000010b9877819 */ /* 0x040fe200000006ff */
[----:B------:R-:W-:Y:S01]  /*8ad0*/  FFMA R40, R136, R3, R40 ;  /* 0x0000000388287223 */ /* 0x000fe20000000028 */
[----:B------:R-:W-:Y:S01]  /*8ae0*/  LOP3.LUT R2, R185, 0xffff0000, RZ, 0xc0, !PT ;  /* 0xffff0000b9027812 */ /* 0x000fe200078ec0ff */
[----:B------:R-:W4:Y:S01]  /*8af0*/  LDL R8, [R1+0xc] ;  /* 0x00000c0001087983 */ /* 0x000f220000100800 */
[----:B------:R-:W-:Y:S01]  /*8b00*/  SHF.L.U32 R3, R186, 0x10, RZ ;  /* 0x00000010ba037819 */ /* 0x000fe200000006ff */
[----:B------:R-:W-:Y:S01]  /*8b10*/  FFMA R41, R136, R0, R41 ;  /* 0x0000000088297223 */ /* 0x000fe20000000029 */
[----:B------:R-:W-:Y:S01]  /*8b20*/  LOP3.LUT R0, R186, 0xffff0000, RZ, 0xc0, !PT ;  /* 0xffff0000ba007812 */ /* 0x000fe200078ec0ff */
[----:B------:R-:W4:Y:S01]  /*8b30*/  LDL R6, [R1+0x1c] ;  /* 0x00001c0001067983 */ /* 0x000f220000100800 */
[----:B------:R-:W-:Y:S01]  /*8b40*/  F2FP.BF16.F32.PACK_AB R156, R33, R32 ;  /* 0x00000020219c723e */ /* 0x000fe200000010ff */
[C---:B------:R-:W-:Y:S01]  /*8b50*/  FFMA R42, R136.reuse, R135, R42 ;  /* 0x00000087882a7223 */ /* 0x040fe2000000002a */
[----:B------:R-:W-:Y:S01]  /*8b60*/  SHF.L.U32 R135, R187, 0x10, RZ ;  /* 0x00000010bb877819 */ /* 0x000fe200000006ff */
[----:B------:R-:W4:Y:S01]  /*8b70*/  LDL R5, [R1+0x20] ;  /* 0x0000200001057983 */ /* 0x000f220000100800 */
[----:B------:R-:W-:Y:S01]  /*8b80*/  F2FP.BF16.F32.PACK_AB R157, R39, R34 ;  /* 0x00000022279d723e */ /* 0x000fe200000010ff */
[----:B------:R-:W-:Y:S01]  /*8b90*/  FFMA R47, R136, R2, R47 ;  /* 0x00000002882f7223 */ /* 0x000fe2000000002f */
[----:B------:R-:W-:Y:S01]  /*8ba0*/  LOP3.LUT R2, R192, 0xffff0000, RZ, 0xc0, !PT ;  /* 0xffff0000c0027812 */ /* 0x000fe200078ec0ff */
[----:B-1----:R-:W4:Y:S01]  /*8bb0*/  LDL R7, [R1+0x18] ;  /* 0x0000180001077983 */ /* 0x002f220000100800 */
[----:B------:R-:W-:Y:S01]  /*8bc0*/  F2FP.BF16.F32.PACK_AB R158, R37, R36 ;  /* 0x00000024259e723e */ /* 0x000fe200000010ff */
[----:B------:R-:W-:Y:S01]  /*8bd0*/  FFMA R44, R136, R3, R44 ;  /* 0x00000003882c7223 */ /* 0x000fe2000000002c */
[----:B------:R-:W-:Y:S01]  /*8be0*/  SHF.L.U32 R3, R192, 0x10, RZ ;  /* 0x00000010c0037819 */ /* 0x000fe200000006ff */
[----:B------:R-:W4:Y:S01]  /*8bf0*/  LDL R4, [R1+0x24] ;  /* 0x0000240001047983 */ /* 0x000f220000100800 */
[----:B------:R-:W-:Y:S01]  /*8c00*/  F2FP.BF16.F32.PACK_AB R159, R43, R38 ;  /* 0x000000262b9f723e */ /* 0x000fe200000010ff */
[C---:B------:R-:W-:Y:S01]  /*8c10*/  FFMA R45, R136.reuse, R0, R45 ;  /* 0x00000000882d7223 */ /* 0x040fe2000000002d */
[----:B------:R-:W-:Y:S01]  /*8c20*/  LOP3.LUT R0, R187, 0xffff0000, RZ, 0xc0, !PT ;  /* 0xffff0000bb007812 */ /* 0x000fe200078ec0ff */
[----:B------:R1:W-:Y:S01]  /*8c30*/  STS.128 [R188+0x400], R148 ;  /* 0x00040094bc007388 */ /* 0x0003e20000000c00 */
[----:B------:R-:W-:Y:S01]  /*8c40*/  F2FP.BF16.F32.PACK_AB R140, R41, R40 ;  /* 0x00000028298c723e */ /* 0x000fe200000010ff */
[C---:B------:R-:W-:Y:S01]  /*8c50*/  FFMA R46, R136.reuse, R135, R46 ;  /* 0x00000087882e7223 */ /* 0x040fe2000000002e */
[C---:B------:R-:W-:Y:S01]  /*8c60*/  SHF.L.U32 R135, R193.reuse, 0x10, RZ ;  /* 0x00000010c1877819 */ /* 0x040fe200000006ff */
[C---:B------:R-:W-:Y:S01]  /*8c70*/  FFMA R51, R136.reuse, R0, R51 ;  /* 0x0000000088337223 */ /* 0x040fe20000000033 */
[----:B------:R-:W-:Y:S01]  /*8c80*/  LOP3.LUT R0, R193, 0xffff0000, RZ, 0xc0, !PT ;  /* 0xffff0000c1007812 */ /* 0x000fe200078ec0ff */
[----:B------:R-:W-:Y:S01]  /*8c90*/  FFMA R48, R136, R3, R48 ;  /* 0x0000000388307223 */ /* 0x000fe20000000030 */
[----:B------:R-:W-:Y:S01]  /*8ca0*/  SHF.L.U32 R3, R194, 0x10, RZ ;  /* 0x00000010c2037819 */ /* 0x000fe200000006ff */
[----:B------:R-:W-:Y:S01]  /*8cb0*/  STS.128 [R189+0x400], R156 ;  /* 0x0004009cbd007388 */ /* 0x000fe20000000c00 */
[----:B------:R-:W-:Y:S01]  /*8cc0*/  F2FP.BF16.F32.PACK_AB R141, R47, R42 ;  /* 0x0000002a2f8d723e */ /* 0x000fe200000010ff */
[----:B------:R-:W-:Y:S01]  /*8cd0*/  FFMA R49, R136, R2, R49 ;  /* 0x0000000288317223 */ /* 0x000fe20000000031 */
[----:B------:R-:W-:Y:S01]  /*8ce0*/  LOP3.LUT R2, R194, 0xffff0000, RZ, 0xc0, !PT ;  /* 0xffff0000c2027812 */ /* 0x000fe200078ec0ff */
[C---:B------:R-:W-:Y:S01]  /*8cf0*/  FFMA R50, R136.reuse, R135, R50 ;  /* 0x0000008788327223 */ /* 0x040fe20000000032 */
[----:B------:R-:W-:Y:S01]  /*8d00*/  SHF.L.U32 R135, R195, 0x10, RZ ;  /* 0x00000010c3877819 */ /* 0x000fe200000006ff */
[C---:B------:R-:W-:Y:S01]  /*8d10*/  FFMA R55, R136.reuse, R0, R55 ;  /* 0x0000000088377223 */ /* 0x040fe20000000037 */
[----:B------:R-:W-:Y:S01]  /*8d20*/  F2FP.BF16.F32.PACK_AB R142, R45, R44 ;  /* 0x0000002c2d8e723e */ /* 0x000fe200000010ff */
[C---:B------:R-:W-:Y:S01]  /*8d30*/  FFMA R52, R136.reuse, R3, R52 ;  /* 0x0000000388347223 */ /* 0x040fe20000000034 */
[----:B------:R-:W-:Y:S01]  /*8d40*/  F2FP.BF16.F32.PACK_AB R143, R51, R46 ;  /* 0x0000002e338f723e */ /* 0x000fe200000010ff */
[----:B------:R-:W-:Y:S01]  /*8d50*/  FFMA R53, R136, R2, R53 ;  /* 0x0000000288357223 */ /* 0x000fe20000000035 */
[----:B------:R-:W-:Y:S01]  /*8d60*/  IADD3 R190, PT, PT, R174, R189, RZ ;  /* 0x000000bdaebe7210 */ /* 0x000fe20007ffe0ff */
[----:B------:R-:W-:Y:S01]  /*8d70*/  FFMA R54, R136, R135, R54 ;  /* 0x0000008788367223 */ /* 0x000fe20000000036 */
[----:B------:R-:W-:Y:S01]  /*8d80*/  IADD3 R191, PT, PT, R128, R189, RZ ;  /* 0x000000bd80bf7210 */ /* 0x000fe20007ffe0ff */
[----:B------:R-:W-:Y:S01]  /*8d90*/  FFMA R59, R136, R138, R59 ;  /* 0x0000008a883b7223 */ /* 0x000fe2000000003b */
[C---:B------:R-:W-:Y:S01]  /*8da0*/  SHF.L.U32 R3, R200.reuse, 0x10, RZ ;  /* 0x00000010c8037819 */ /* 0x040fe200000006ff */
[----:B------:R1:W-:Y:S01]  /*8db0*/  STS.128 [R190+0x400], R140 ;  /* 0x0004008cbe007388 */ /* 0x0003e20000000c00 */
[----:B------:R-:W-:Y:S02]  /*8dc0*/  LOP3.LUT R0, R200, 0xffff0000, RZ, 0xc0, !PT ;  /* 0xffff0000c8007812 */ /* 0x000fe400078ec0ff */
[----:B------:R-:W-:Y:S01]  /*8dd0*/  SHF.L.U32 R135, R201, 0x10, RZ ;  /* 0x00000010c9877819 */ /* 0x000fe200000006ff */
[----:B------:R-:W-:Y:S01]  /*8de0*/  FFMA R56, R136, R3, R56 ;  /* 0x0000000388387223 */ /* 0x000fe20000000038 */
[----:B------:R-:W-:Y:S01]  /*8df0*/  SHF.L.U32 R3, R202, 0x10, RZ ;  /* 0x00000010ca037819 */ /* 0x000fe200000006ff */
[C---:B------:R-:W-:Y:S01]  /*8e00*/  FFMA R57, R136.reuse, R0, R57 ;  /* 0x0000000088397223 */ /* 0x040fe20000000039 */
[----:B-1----:R-:W-:Y:S01]  /*8e10*/  F2FP.BF16.F32.PACK_AB R148, R49, R48 ;  /* 0x000000303194723e */ /* 0x002fe200000010ff */
[----:B------:R-:W-:Y:S01]  /*8e20*/  FFMA R58, R136, R135, R58 ;  /* 0x00000087883a7223 */ /* 0x000fe2000000003a */
[----:B------:R-:W-:Y:S02]  /*8e30*/  F2FP.BF16.F32.PACK_AB R149, R55, R50 ;  /* 0x000000323795723e */ /* 0x000fe400000010ff */
[----:B------:R-:W-:Y:S02]  /*8e40*/  F2FP.BF16.F32.PACK_AB R150, R53, R52 ;  /* 0x000000343596723e */ /* 0x000fe400000010ff */
[----:B------:R-:W-:Y:S02]  /*8e50*/  F2FP.BF16.F32.PACK_AB R151, R59, R54 ;  /* 0x000000363b97723e */ /* 0x000fe400000010ff */
[----:B------:R-:W-:Y:S02]  /*8e60*/  LOP3.LUT R0, R201, 0xffff0000, RZ, 0xc0, !PT ;  /* 0xffff0000c9007812 */ /* 0x000fe400078ec0ff */
[----:B------:R-:W-:Y:S01]  /*8e70*/  LOP3.LUT R2, R202, 0xffff0000, RZ, 0xc0, !PT ;  /* 0xffff0000ca027812 */ /* 0x000fe200078ec0ff */
[----:B------:R1:W-:Y:S01]  /*8e80*/  STS.128 [R191+0x400], R148 ;  /* 0x00040094bf007388 */ /* 0x0003e20000000c00 */
[C---:B------:R-:W-:Y:S01]  /*8e90*/  SHF.L.U32 R135, R203.reuse, 0x10, RZ ;  /* 0x00000010cb877819 */ /* 0x040fe200000006ff */
[C---:B------:R-:W-:Y:S01]  /*8ea0*/  FFMA R63, R136.reuse, R0, R63 ;  /* 0x00000000883f7223 */ /* 0x040fe2000000003f */
[----:B------:R-:W-:Y:S01]  /*8eb0*/  LOP3.LUT R138, R203, 0xffff0000, RZ, 0xc0, !PT ;  /* 0xffff0000cb8a7812 */ /* 0x000fe200078ec0ff */
[----:B------:R-:W-:Y:S01]  /*8ec0*/  FFMA R60, R136, R3, R60 ;  /* 0x00000003883c7223 */ /* 0x000fe2000000003c */
[----:B------:R-:W-:Y:S01]  /*8ed0*/  SHF.L.U32 R3, R208, 0x10, RZ ;  /* 0x00000010d0037819 */ /* 0x000fe200000006ff */
[----:B------:R-:W-:Y:S01]  /*8ee0*/  FFMA R61, R136, R2, R61 ;  /* 0x00000002883d7223 */ /* 0x000fe2000000003d */
[----:B------:R-:W-:Y:S01]  /*8ef0*/  LOP3.LUT R0, R208, 0xffff0000, RZ, 0xc0, !PT ;  /* 0xffff0000d0007812 */ /* 0x000fe200078ec0ff */
[C---:B------:R-:W-:Y:S01]  /*8f00*/  FFMA R62, R136.reuse, R135, R62 ;  /* 0x00000087883e7223 */ /* 0x040fe2000000003e */
[C---:B------:R-:W-:Y:S01]  /*8f10*/  LOP3.LUT R2, R209.reuse, 0xffff0000, RZ, 0xc0, !PT ;  /* 0xffff0000d1027812 */ /* 0x040fe200078ec0ff */
[----:B------:R-:W-:Y:S01]  /*8f20*/  FFMA R67, R136, R138, R67 ;  /* 0x0000008a88437223 */ /* 0x000fe20000000043 */
[----:B------:R-:W-:Y:S01]  /*8f30*/  SHF.L.U32 R135, R210, 0x10, RZ ;  /* 0x00000010d2877819 */ /* 0x000fe200000006ff */
[C---:B------:R-:W-:Y:S01]  /*8f40*/  FFMA R64, R136.reuse, R3, R64 ;  /* 0x0000000388407223 */ /* 0x040fe20000000040 */
[----:B------:R-:W-:Y:S01]  /*8f50*/  SHF.L.U32 R3, R209, 0x10, RZ ;  /* 0x00000010d1037819 */ /* 0x000fe200000006ff */
[----:B------:R-:W-:Y:S01]  /*8f60*/  FFMA R65, R136, R0, R65 ;  /* 0x0000000088417223 */ /* 0x000fe20000000041 */
[----:B------:R-:W-:Y:S02]  /*8f70*/  LOP3.LUT R0, R210, 0xffff0000, RZ, 0xc0, !PT ;  /* 0xffff0000d2007812 */ /* 0x000fe400078ec0ff */
[----:B------:R-:W-:Y:S01]  /*8f80*/  IADD3 R196, PT, PT, R174, R191, RZ ;  /* 0x000000bfaec47210 */ /* 0x000fe20007ffe0ff */
        /* <DEDUP_REMOVED lines=9> */
[----:B------:R-:W-:Y:S02]  /*9020*/  SHF.L.U32 R3, R217, 0x10, RZ ;  /* 0x00000010d9037819 */ /* 0x000fe400000006ff */
[----:B------:R-:W-:Y:S01]  /*9030*/  F2FP.BF16.F32.PACK_AB R140, R65, R64 ;  /* 0x00000040418c723e */ /* 0x000fe200000010ff */
[C---:B------:R-:W-:Y:S01]  /*9040*/  FFMA R75, R136.reuse, R0, R75 ;  /* 0x00000000884b7223 */ /* 0x040fe2000000004b */
[----:B-1----:R-:W-:Y:S01]  /*9050*/  F2FP.BF16.F32.PACK_AB R148, R57, R56 ;  /* 0x000000383994723e */ /* 0x002fe200000010ff */
[C---:B------:R-:W-:Y:S01]  /*9060*/  FFMA R72, R136.reuse, R135, R72 ;  /* 0x0000008788487223 */ /* 0x040fe20000000048 */
[----:B------:R-:W-:Y:S01]  /*9070*/  F2FP.BF16.F32.PACK_AB R149, R63, R58 ;  /* 0x0000003a3f95723e */ /* 0x000fe200000010ff */
[C---:B------:R-:W-:Y:S01]  /*9080*/  FFMA R73, R136.reuse, R2, R73 ;  /* 0x0000000288497223 */ /* 0x040fe20000000049 */
[----:B------:R-:W-:Y:S01]  /*9090*/  F2FP.BF16.F32.PACK_AB R150, R61, R60 ;  /* 0x0000003c3d96723e */ /* 0x000fe200000010ff */
[----:B------:R-:W-:Y:S01]  /*90a0*/  FFMA R74, R136, R3, R74 ;  /* 0x00000003884a7223 */ /* 0x000fe2000000004a */
[----:B------:R-:W-:Y:S02]  /*90b0*/  F2FP.BF16.F32.PACK_AB R151, R67, R62 ;  /* 0x0000003e4397723e */ /* 0x000fe400000010ff */
[----:B------:R-:W-:Y:S02]  /*90c0*/  LOP3.LUT R0, R217, 0xffff0000, RZ, 0xc0, !PT ;  /* 0xffff0000d9007812 */ /* 0x000fe400078ec0ff */
[----:B------:R-:W-:Y:S01]  /*90d0*/  SHF.L.U32 R135, R218, 0x10, RZ ;  /* 0x00000010da877819 */ /* 0x000fe200000006ff */
[----:B------:R1:W-:Y:S01]  /*90e0*/  STS.128 [R196+0x400], R148 ;  /* 0x00040094c4007388 */ /* 0x0003e20000000c00 */
[C---:B------:R-:W-:Y:S01]  /*90f0*/  SHF.L.U32 R3, R219.reuse, 0x10, RZ ;  /* 0x00000010db037819 */ /* 0x040fe200000006ff */
[----:B------:R-:W-:Y:S01]  /*9100*/  FFMA R79, R136, R0, R79 ;  /* 0x00000000884f7223 */ /* 0x000fe2000000004f */
[----:B------:R-:W-:Y:S01]  /*9110*/  LOP3.LUT R0, R218, 0xffff0000, RZ, 0xc0, !PT ;  /* 0xffff0000da007812 */ /* 0x000fe200078ec0ff */
[----:B------:R-:W-:Y:S01]  /*9120*/  FFMA R76, R136, R135, R76 ;  /* 0x00000087884c7223 */ /* 0x000fe2000000004c */
[----:B------:R-:W-:Y:S02]  /*9130*/  LOP3.LUT R2, R219, 0xffff0000, RZ, 0xc0, !PT ;  /* 0xffff0000db027812 */ /* 0x000fe400078ec0ff */
[----:B------:R-:W-:Y:S01]  /*9140*/  SHF.L.U32 R135, R224, 0x10, RZ ;  /* 0x00000010e0877819 */ /* 0x000fe200000006ff */
[----:B------:R-:W-:Y:S01]  /*9150*/  FFMA R77, R136, R0, R77 ;  /* 0x00000000884d7223 */ /* 0x000fe2000000004d */
[----:B------:R-:W-:Y:S01]  /*9160*/  LOP3.LUT R0, R224, 0xffff0000, RZ, 0xc0, !PT ;  /* 0xffff0000e0007812 */ /* 0x000fe200078ec0ff */
[C---:B------:R-:W-:Y:S01]  /*9170*/  FFMA R78, R136.reuse, R3, R78 ;  /* 0x00000003884e7223 */ /* 0x040fe2000000004e */
[----:B------:R-:W-:Y:S01]  /*9180*/  SHF.L.U32 R3, R225, 0x10, RZ ;  /* 0x00000010e1037819 */ /* 0x000fe200000006ff */
[----:B------:R-:W-:Y:S01]  /*9190*/  FFMA R83, R136, R2, R83 ;  /* 0x0000000288537223 */ /* 0x000fe20000000053 */
[----:B------:R-:W-:Y:S01]  /*91a0*/  LOP3.LUT R2, R226, 0xffff0000, RZ, 0xc0, !PT ;  /* 0xffff0000e2027812 */ /* 0x000fe200078ec0ff */
[C---:B------:R-:W-:Y:S01]  /*91b0*/  FFMA R80, R136.reuse, R135, R80 ;  /* 0x0000008788507223 */ /* 0x040fe20000000050 */
[----:B------:R-:W-:Y:S01]  /*91c0*/  SHF.L.U32 R135, R227, 0x10, RZ ;  /* 0x00000010e3877819 */ /* 0x000fe200000006ff */
[C---:B------:R-:W-:Y:S01]  /*91d0*/  FFMA R81, R136.reuse, R0, R81 ;  /* 0x0000000088517223 */ /* 0x040fe20000000051 */
[----:B------:R-:W-:Y:S01]  /*91e0*/  LOP3.LUT R0, R225, 0xffff0000, RZ, 0xc0, !PT ;  /* 0xffff0000e1007812 */ /* 0x000fe200078ec0ff */
[----:B------:R-:W-:Y:S01]  /*91f0*/  FFMA R82, R136, R3, R82 ;  /* 0x0000000388527223 */ /* 0x000fe20000000052 */
[----:B------:R-:W-:Y:S02]  /*9200*/  SHF.L.U32 R3, R226, 0x10, RZ ;  /* 0x00000010e2037819 */ /* 0x000fe400000006ff */
[----:B------:R-:W-:Y:S01]  /*9210*/  F2FP.BF16.F32.PACK_AB R141, R71, R66 ;  /* 0x00000042478d723e */ /* 0x000fe200000010ff */
[C---:B------:R-:W-:Y:S01]  /*9220*/  FFMA R87, R136.reuse, R0, R87 ;  /* 0x0000000088577223 */ /* 0x040fe20000000057 */
[----:B------:R-:W-:Y:S01]  /*9230*/  F2FP.BF16.F32.PACK_AB R142, R69, R68 ;  /* 0x00000044458e723e */ /* 0x000fe200000010ff */
[C---:B------:R-:W-:Y:S01]  /*9240*/  FFMA R84, R136.reuse, R3, R84 ;  /* 0x0000000388547223 */ /* 0x040fe20000000054 */
[----:B------:R-:W-:Y:S01]  /*9250*/  F2FP.BF16.F32.PACK_AB R143, R75, R70 ;  /* 0x000000464b8f723e */ /* 0x000fe200000010ff */
[C---:B------:R-:W-:Y:S01]  /*9260*/  FFMA R85, R136.reuse, R2, R85 ;  /* 0x0000000288557223 */ /* 0x040fe20000000055 */
[----:B------:R-:W-:Y:S01]  /*9270*/  LOP3.LUT R138, R227, 0xffff0000, RZ, 0xc0, !PT ;  /* 0xffff0000e38a7812 */ /* 0x000fe200078ec0ff */
[----:B------:R-:W-:Y:S01]  /*9280*/  FFMA R86, R136, R135, R86 ;  /* 0x0000008788567223 */ /* 0x000fe20000000056 */
[C---:B------:R-:W-:Y:S01]  /*9290*/  SHF.L.U32 R3, R232.reuse, 0x10, RZ ;  /* 0x00000010e8037819 */ /* 0x040fe200000006ff */
[----:B------:R-:W-:Y:S01]  /*92a0*/  STS.128 [R175+0x4400], R140 ;  /* 0x0044008caf007388 */ /* 0x000fe20000000c00 */
[----:B------:R-:W-:Y:S01]  /*92b0*/  LOP3.LUT R0, R232, 0xffff0000, RZ, 0xc0, !PT ;  /* 0xffff0000e8007812 */ /* 0x000fe200078ec0ff */
[C---:B------:R-:W-:Y:S01]  /*92c0*/  FFMA R91, R136.reuse, R138, R91 ;  /* 0x0000008a885b7223 */ /* 0x040fe2000000005b */
[----:B-1----:R-:W-:Y:S01]  /*92d0*/  F2FP.BF16.F32.PACK_AB R148, R73, R72 ;  /* 0x000000484994723e */ /* 0x002fe200000010ff */
[C---:B------:R-:W-:Y:S01]  /*92e0*/  FFMA R88, R136.reuse, R3, R88 ;  /* 0x0000000388587223 */ /* 0x040fe20000000058 */
[----:B------:R-:W-:Y:S01]  /*92f0*/  SHF.L.U32 R3, R233, 0x10, RZ ;  /* 0x00000010e9037819 */ /* 0x000fe200000006ff */
[C---:B------:R-:W-:Y:S01]  /*9300*/  FFMA R89, R136.reuse, R0, R89 ;  /* 0x0000000088597223 */ /* 0x040fe20000000059 */
[----:B------:R-:W-:Y:S02]  /*9310*/  F2FP.BF16.F32.PACK_AB R149, R79, R74 ;  /* 0x0000004a4f95723e */ /* 0x000fe400000010ff */
[----:B------:R-:W-:Y:S01]  /*9320*/  F2FP.BF16.F32.PACK_AB R150, R77, R76 ;  /* 0x0000004c4d96723e */ /* 0x000fe200000010ff */
[----:B------:R-:W-:Y:S01]  /*9330*/  FFMA R90, R136, R3, R90 ;  /* 0x00000003885a7223 */ /* 0x000fe2000000005a */
[----:B------:R-:W-:Y:S02]  /*9340*/  F2FP.BF16.F32.PACK_AB R151, R83, R78 ;  /* 0x0000004e5397723e */ /* 0x000fe400000010ff */
[----:B------:R-:W-:Y:S02]  /*9350*/  LOP3.LUT R0, R233, 0xffff0000, RZ, 0xc0, !PT ;  /* 0xffff0000e9007812 */ /* 0x000fe400078ec0ff */
[----:B------:R-:W-:Y:S01]  /*9360*/  SHF.L.U32 R3, R234, 0x10, RZ ;  /* 0x00000010ea037819 */ /* 0x000fe200000006ff */
[----:B------:R1:W-:Y:S01]  /*9370*/  STS.128 [R181+0x4400], R148 ;  /* 0x00440094b5007388 */ /* 0x0003e20000000c00 */
[----:B------:R-:W-:Y:S01]  /*9380*/  F2FP.BF16.F32.PACK_AB R156, R81, R80 ;  /* 0x00000050519c723e */ /* 0x000fe200000010ff */
[C---:B------:R-:W-:Y:S01]  /*9390*/  FFMA R95, R136.reuse, R0, R95 ;  /* 0x00000000885f7223 */ /* 0x040fe2000000005f */
[----:B------:R-:W-:Y:S01]  /*93a0*/  F2FP.BF16.F32.PACK_AB R157, R87, R82 ;  /* 0x00000052579d723e */ /* 0x000fe200000010ff */
[----:B------:R-:W-:Y:S01]  /*93b0*/  FFMA R92, R136, R3, R92 ;  /* 0x00000003885c7223 */ /* 0x000fe2000000005c */
[----:B------:R-:W-:Y:S02]  /*93c0*/  F2FP.BF16.F32.PACK_AB R158, R85, R84 ;  /* 0x00000054559e723e */ /* 0x000fe400000010ff */
[----:B------:R-:W-:Y:S02]  /*93d0*/  F2FP.BF16.F32.PACK_AB R159, R91, R86 ;  /* 0x000000565b9f723e */ /* 0x000fe400000010ff */
[----:B------:R-:W-:Y:S02]  /*93e0*/  LOP3.LUT R2, R234, 0xffff0000, RZ, 0xc0, !PT ;  /* 0xffff0000ea027812 */ /* 0x000fe400078ec0ff */
[C---:B------:R-:W-:Y:S01]  /*93f0*/  SHF.L.U32 R135, R235.reuse, 0x10, RZ ;  /* 0x00000010eb877819 */ /* 0x040fe200000006ff */
[----:B------:R1:W-:Y:S01]  /*9400*/  STS.128 [R183+0x4400], R156 ;  /* 0x0044009cb7007388 */ /* 0x0003e20000000c00 */
[----:B------:R-:W-:Y:S01]  /*9410*/  LOP3.LUT R138, R235, 0xffff0000, RZ, 0xc0, !PT ;  /* 0xffff0000eb8a7812 */ /* 0x000fe200078ec0ff */
[----:B------:R-:W-:Y:S01]  /*9420*/  FFMA R93, R136, R2, R93 ;  /* 0x00000002885d7223 */ /* 0x000fe2000000005d */
[----:B------:R-:W-:Y:S01]  /*9430*/  SHF.L.U32 R3, R240, 0x10, RZ ;  /* 0x00000010f0037819 */ /* 0x000fe200000006ff */
[----:B------:R-:W-:Y:S01]  /*9440*/  FFMA R94, R136, R135, R94 ;  /* 0x00000087885e7223 */ /* 0x000fe2000000005e */
[----:B------:R-:W-:Y:S01]  /*9450*/  LOP3.LUT R0, R240, 0xffff0000, RZ, 0xc0, !PT ;  /* 0xffff0000f0007812 */ /* 0x000fe200078ec0ff */
[C---:B------:R-:W-:Y:S01]  /*9460*/  FFMA R99, R136.reuse, R138, R99 ;  /* 0x0000008a88637223 */ /* 0x040fe20000000063 */
[C---:B------:R-:W-:Y:S01]  /*9470*/  SHF.L.U32 R135, R241.reuse, 0x10, RZ ;  /* 0x00000010f1877819 */ /* 0x040fe200000006ff */
[----:B------:R-:W-:Y:S01]  /*9480*/  FFMA R96, R136, R3, R96 ;  /* 0x0000000388607223 */ /* 0x000fe20000000060 */
[----:B------:R-:W-:Y:S01]  /*9490*/  SHF.L.U32 R3, R242, 0x10, RZ ;  /* 0x00000010f2037819 */ /* 0x000fe200000006ff */
[C---:B------:R-:W-:Y:S01]  /*94a0*/  FFMA R97, R136.reuse, R0, R97 ;  /* 0x0000000088617223 */ /* 0x040fe20000000061 */
[----:B------:R-:W-:Y:S01]  /*94b0*/  LOP3.LUT R0, R241, 0xffff0000, RZ, 0xc0, !PT ;  /* 0xffff0000f1007812 */ /* 0x000fe200078ec0ff */
[C---:B------:R-:W-:Y:S01]  /*94c0*/  FFMA R98, R136.reuse, R135, R98 ;  /* 0x0000008788627223 */ /* 0x040fe20000000062 */
[C---:B------:R-:W-:Y:S02]  /*94d0*/  SHF.L.U32 R135, R243.reuse, 0x10, RZ ;  /* 0x00000010f3877819 */ /* 0x040fe400000006ff */
[----:B------:R-:W-:Y:S01]  /*94e0*/  LOP3.LUT R2, R243, 0xffff0000, RZ, 0xc0, !PT ;  /* 0xffff0000f3027812 */ /* 0x000fe200078ec0ff */
[----:B------:R-:W-:Y:S01]  /*94f0*/  FFMA R103, R136, R0, R103 ;  /* 0x0000000088677223 */ /* 0x000fe20000000067 */
[----:B------:R-:W-:Y:S01]  /*9500*/  LOP3.LUT R0, R242, 0xffff0000, RZ, 0xc0, !PT ;  /* 0xffff0000f2007812 */ /* 0x000fe200078ec0ff */
[----:B------:R-:W-:Y:S01]  /*9510*/  FFMA R100, R136, R3, R100 ;  /* 0x0000000388647223 */ /* 0x000fe20000000064 */
[----:B------:R-:W-:Y:S02]  /*9520*/  SHF.L.U32 R3, R248, 0x10, RZ ;  /* 0x00000010f8037819 */ /* 0x000fe400000006ff */
[----:B------:R-:W-:Y:S01]  /*9530*/  F2FP.BF16.F32.PACK_AB R180, R89, R88 ;  /* 0x0000005859b4723e */ /* 0x000fe200000010ff */
[----:B------:R-:W-:Y:S01]  /*9540*/  FFMA R101, R136, R0, R101 ;  /* 0x0000000088657223 */ /* 0x000fe20000000065 */
[----:B------:R-:W-:Y:S01]  /*9550*/  LOP3.LUT R0, R248, 0xffff0000, RZ, 0xc0, !PT ;  /* 0xffff0000f8007812 */ /* 0x000fe200078ec0ff */
        /* <DEDUP_REMOVED lines=10> */
[----:B-1----:R-:W-:Y:S01]  /*9600*/  F2FP.BF16.F32.PACK_AB R181, R95, R90 ;  /* 0x0000005a5fb5723e */ /* 0x002fe200000010ff */
[C---:B------:R-:W-:Y:S01]  /*9610*/  FFMA R111, R136.reuse, R0, R111 ;  /* 0x00000000886f7223 */ /* 0x040fe2000000006f */
[----:B------:R-:W-:Y:S01]  /*9620*/  LOP3.LUT R0, R251, 0xffff0000, RZ, 0xc0, !PT ;  /* 0xffff0000fb007812 */ /* 0x000fe200078ec0ff */
[C---:B------:R-:W-:Y:S01]  /*9630*/  FFMA R108, R136.reuse, R3, R108 ;  /* 0x00000003886c7223 */ /* 0x040fe2000000006c */
[----:B------:R-:W-:Y:S01]  /*9640*/  F2FP.BF16.F32.PACK_AB R182, R93, R92 ;  /* 0x0000005c5db6723e */ /* 0x000fe200000010ff */
[C---:B------:R-:W-:Y:S01]  /*9650*/  FFMA R109, R136.reuse, R2, R109 ;  /* 0x00000002886d7223 */ /* 0x040fe2000000006d */
[----:B------:R-:W-:Y:S01]  /*9660*/  F2FP.BF16.F32.PACK_AB R183, R99, R94 ;  /* 0x0000005e63b7723e */ /* 0x000fe200000010ff */
[C---:B------:R-:W-:Y:S01]  /*9670*/  FFMA R110, R136.reuse, R135, R110 ;  /* 0x00000087886e7223 */ /* 0x040fe2000000006e */
[----:B------:R-:W-:Y:S01]  /*9680*/  F2FP.BF16.F32.PACK_AB R140, R97, R96 ;  /* 0x00000060618c723e */ /* 0x000fe200000010ff */
[----:B------:R-:W-:Y:S01]  /*9690*/  FFMA R115, R136, R0, R115 ;  /* 0x0000000088737223 */ /* 0x000fe20000000073 */
[----:B------:R-:W-:Y:S01]  /*96a0*/  F2FP.BF16.F32.PACK_AB R141, R103, R98 ;  /* 0x00000062678d723e */ /* 0x000fe200000010ff */
[----:B------:R1:W-:Y:S01]  /*96b0*/  STS.128 [R188+0x4400], R180 ;  /* 0x004400b4bc007388 */ /* 0x0003e20000000c00 */
[----:B------:R-:W-:Y:S02]  /*96c0*/  F2FP.BF16.F32.PACK_AB R142, R101, R100 ;  /* 0x00000064658e723e */ /* 0x000fe400000010ff */
[----:B------:R-:W-:Y:S02]  /*96d0*/  F2FP.BF16.F32.PACK_AB R143, R107, R102 ;  /* 0x000000666b8f723e */ /* 0x000fe400000010ff */
[----:B------:R-:W-:Y:S02]  /*96e0*/  F2FP.BF16.F32.PACK_AB R148, R105, R104 ;  /* 0x000000686994723e */ /* 0x000fe400000010ff */
[----:B------:R-:W-:Y:S01]  /*96f0*/  F2FP.BF16.F32.PACK_AB R149, R111, R106 ;  /* 0x0000006a6f95723e */ /* 0x000fe200000010ff */
[----:B------:R1:W-:Y:S01]  /*9700*/  STS.128 [R189+0x4400], R140 ;  /* 0x0044008cbd007388 */ /* 0x0003e20000000c00 */
[----:B------:R-:W-:Y:S02]  /*9710*/  F2FP.BF16.F32.PACK_AB R150, R109, R108 ;  /* 0x0000006c6d96723e */ /* 0x000fe400000010ff */
[----:B------:R-:W-:Y:S05]  /*9720*/  F2FP.BF16.F32.PACK_AB R151, R115, R110 ;  /* 0x0000006e7397723e */ /* 0x000fea00000010ff */
[----:B------:R1:W-:Y:S01]  /*9730*/  STS.128 [R190+0x4400], R148 ;  /* 0x00440094be007388 */ /* 0x0003e20000000c00 */
[C---:B--2---:R-:W-:Y:S02]  /*9740*/  SHF.L.U32 R3, R11.reuse, 0x10, RZ ;  /* 0x000000100b037819 */ /* 0x044fe400000006ff */
[----:B------:R-:W-:Y:S02]  /*9750*/  LOP3.LUT R0, R11, 0xffff0000, RZ, 0xc0, !PT ;  /* 0xffff00000b007812 */ /* 0x000fe400078ec0ff */
[----:B---3--:R-:W-:Y:S01]  /*9760*/  SHF.L.U32 R135, R10, 0x10, RZ ;  /* 0x000000100a877819 */ /* 0x008fe200000006ff */
[----:B------:R-:W-:Y:S01]  /*9770*/  FFMA R112, R136, R3, R112 ;  /* 0x0000000388707223 */ /* 0x000fe20000000070 */
[----:B------:R-:W-:Y:S01]  /*9780*/  LOP3.LUT R2, R10, 0xffff0000, RZ, 0xc0, !PT ;  /* 0xffff00000a027812 */ /* 0x000fe200078ec0ff */
[C---:B------:R-:W-:Y:S01]  /*9790*/  FFMA R113, R136.reuse, R0, R113 ;  /* 0x0000000088717223 */ /* 0x040fe20000000071 */
[C---:B-----5:R-:W-:Y:S01]  /*97a0*/  SHF.L.U32 R3, R9.reuse, 0x10, RZ ;  /* 0x0000001009037819 */ /* 0x060fe200000006ff */
[C---:B------:R-:W-:Y:S01]  /*97b0*/  FFMA R114, R136.reuse, R135, R114 ;  /* 0x0000008788727223 */ /* 0x040fe20000000072 */
[----:B------:R-:W-:Y:S01]  /*97c0*/  LOP3.LUT R0, R9, 0xffff0000, RZ, 0xc0, !PT ;  /* 0xffff000009007812 */ /* 0x000fe200078ec0ff */
[----:B------:R-:W-:Y:S01]  /*97d0*/  FFMA R119, R136, R2, R119 ;  /* 0x0000000288777223 */ /* 0x000fe20000000077 */
[----:B----4-:R-:W-:Y:S01]  /*97e0*/  SHF.L.U32 R135, R8, 0x10, RZ ;  /* 0x0000001008877819 */ /* 0x010fe200000006ff */
[C---:B------:R-:W-:Y:S01]  /*97f0*/  FFMA R116, R136.reuse, R3, R116 ;  /* 0x0000000388747223 */ /* 0x040fe20000000074 */
[----:B------:R-:W-:Y:S01]  /*9800*/  F2FP.BF16.F32.PACK_AB R156, R113, R112 ;  /* 0x00000070719c723e */ /* 0x000fe200000010ff */
[----:B------:R-:W-:Y:S01]  /*9810*/  FFMA R117, R136, R0, R117 ;  /* 0x0000000088757223 */ /* 0x000fe20000000075 */
[----:B------:R-:W-:Y:S01]  /*9820*/  LOP3.LUT R0, R8, 0xffff0000, RZ, 0xc0, !PT ;  /* 0xffff000008007812 */ /* 0x000fe200078ec0ff */
[----:B------:R-:W-:Y:S01]  /*9830*/  FFMA R118, R136, R135, R118 ;  /* 0x0000008788767223 */ /* 0x000fe20000000076 */
[----:B------:R-:W-:Y:S02]  /*9840*/  SHF.L.U32 R135, R6, 0x10, RZ ;  /* 0x0000001006877819 */ /* 0x000fe400000006ff */
[----:B------:R-:W-:Y:S01]  /*9850*/  F2FP.BF16.F32.PACK_AB R157, R119, R114 ;  /* 0x00000072779d723e */ /* 0x000fe200000010ff */
[----:B------:R-:W-:Y:S01]  /*9860*/  FFMA R123, R136, R0, R123 ;  /* 0x00000000887b7223 */ /* 0x000fe2000000007b */
[----:B------:R-:W-:Y:S02]  /*9870*/  LOP3.LUT R0, R6, 0xffff0000, RZ, 0xc0, !PT ;  /* 0xffff000006007812 */ /* 0x000fe400078ec0ff */
[C---:B------:R-:W-:Y:S02]  /*9880*/  SHF.L.U32 R3, R7.reuse, 0x10, RZ ;  /* 0x0000001007037819 */ /* 0x040fe400000006ff */
[----:B------:R-:W-:Y:S02]  /*9890*/  LOP3.LUT R2, R7, 0xffff0000, RZ, 0xc0, !PT ;  /* 0xffff000007027812 */ /* 0x000fe400078ec0ff */
[----:B------:R-:W-:Y:S01]  /*98a0*/  LOP3.LUT R138, R4, 0xffff0000, RZ, 0xc0, !PT ;  /* 0xffff0000048a7812 */ /* 0x000fe200078ec0ff */
[C---:B------:R-:W-:Y:S01]  /*98b0*/  FFMA R120, R136.reuse, R3, R120 ;  /* 0x0000000388787223 */ /* 0x040fe20000000078 */
[C---:B------:R-:W-:Y:S01]  /*98c0*/  SHF.L.U32 R3, R5.reuse, 0x10, RZ ;  /* 0x0000001005037819 */ /* 0x040fe200000006ff */
[C---:B------:R-:W-:Y:S01]  /*98d0*/  FFMA R121, R136.reuse, R2, R121 ;  /* 0x0000000288797223 */ /* 0x040fe20000000079 */
[C---:B------:R-:W-:Y:S01]  /*98e0*/  FFMA R122, R136.reuse, R135, R122 ;  /* 0x00000087887a7223 */ /* 0x040fe2000000007a */
[----:B------:R-:W-:Y:S01]  /*98f0*/  LOP3.LUT R2, R5, 0xffff0000, RZ, 0xc0, !PT ;  /* 0xffff000005027812 */ /* 0x000fe200078ec0ff */
[----:B------:R-:W-:Y:S01]  /*9900*/  FFMA R127, R136, R0, R127 ;  /* 0x00000000887f7223 */ /* 0x000fe2000000007f */
[----:B------:R-:W-:Y:S01]  /*9910*/  SHF.L.U32 R135, R4, 0x10, RZ ;  /* 0x0000001004877819 */ /* 0x000fe200000006ff */
[C---:B------:R-:W-:Y:S01]  /*9920*/  FFMA R124, R136.reuse, R3, R124 ;  /* 0x00000003887c7223 */ /* 0x040fe2000000007c */
[----:B------:R-:W-:Y:S01]  /*9930*/  F2FP.BF16.F32.PACK_AB R158, R117, R116 ;  /* 0x00000074759e723e */ /* 0x000fe200000010ff */
[C---:B------:R-:W-:Y:S01]  /*9940*/  FFMA R125, R136.reuse, R2, R125 ;  /* 0x00000002887d7223 */ /* 0x040fe2000000007d */
[----:B------:R-:W-:Y:S01]  /*9950*/  F2FP.BF16.F32.PACK_AB R159, R123, R118 ;  /* 0x000000767b9f723e */ /* 0x000fe200000010ff */
[C---:B------:R-:W-:Y:S01]  /*9960*/  FFMA R126, R136.reuse, R135, R126 ;  /* 0x00000087887e7223 */ /* 0x040fe2000000007e */
[----:B------:R-:W-:Y:S01]  /*9970*/  FFMA R131, R136, R138, R131 ;  /* 0x0000008a88837223 */ /* 0x000fe20000000083 */
[----:B-1----:R-:W-:Y:S02]  /*9980*/  F2FP.BF16.F32.PACK_AB R180, R121, R120 ;  /* 0x0000007879b4723e */ /* 0x002fe400000010ff */
[----:B------:R1:W-:Y:S01]  /*9990*/  STS.128 [R191+0x4400], R156 ;  /* 0x0044009cbf007388 */ /* 0x0003e20000000c00 */
[----:B------:R-:W-:Y:S02]  /*99a0*/  F2FP.BF16.F32.PACK_AB R181, R127, R122 ;  /* 0x0000007a7fb5723e */ /* 0x000fe400000010ff */
[----:B------:R-:W-:Y:S02]  /*99b0*/  F2FP.BF16.F32.PACK_AB R182, R125, R124 ;  /* 0x0000007c7db6723e */ /* 0x000fe400000010ff */
[----:B------:R-:W-:Y:S05]  /*99c0*/  F2FP.BF16.F32.PACK_AB R183, R131, R126 ;  /* 0x0000007e83b7723e */ /* 0x000fea00000010ff */
[----:B------:R1:W-:Y:S01]  /*99d0*/  STS.128 [R196+0x4400], R180 ;  /* 0x004400b4c4007388 */ /* 0x0003e20000000c00 */
[----:B------:R-:W-:Y:S01]  /*99e0*/  @!PT LDS RZ, [RZ] ;  /* 0x00000000fffff984 */ /* 0x000fe20000000800 */
[----:B------:R-:W-:Y:S01]  /*99f0*/  @!PT LDS RZ, [RZ] ;  /* 0x00000000fffff984 */ /* 0x000fe20000000800 */
[----:B------:R-:W-:Y:S01]  /*9a00*/  @!PT LDS RZ, [RZ] ;  /* 0x00000000fffff984 */ /* 0x000fe20000000800 */
[----:B------:R-:W-:Y:S01]  /*9a10*/  @!PT LDS RZ, [RZ] ;  /* 0x00000000fffff984 */ /* 0x000fe20000000800 */
[----:B------:R2:W-:Y:S07]  /*9a20*/  MEMBAR.ALL.CTA ;  /* 0x0000000000007992 */ /* 0x0005ee0000008000 */
[----:B--2---:R-:W2:Y:S02]  /*9a30*/  FENCE.VIEW.ASYNC.S ;  /* 0x00000000000073c6 */ /* 0x004ea40000000000 */
[----:B--2---:R-:W-:Y:S06]  /*9a40*/  BAR.SYNC.DEFER_BLOCKING 0x1, 0x80 ;  /* 0x0042000000007b1d */ /* 0x004fec0000010000 */
[----:B------:R-:W-:Y:S05]  /*9a50*/  @P4 BRA `(.L_x_115) ;  /* 0x0000000000404947 */ /* 0x000fea0003800000 */
[----:B------:R-:W2:Y:S01]  /*9a60*/  LDCU.64 UR10, c[0x0][0x348] ;  /* 0x00006900ff0a77ac */ /* 0x000ea20008000a00 */
[----:B------:R-:W-:Y:S01]  /*9a70*/  UIADD3 UR5, UPT, UPT, UR43, UR6, URZ ;  /* 0x000000062b057290 */ /* 0x000fe2000fffe0ff */
[----:B------:R-:W-:Y:S01]  /*9a80*/  VOTEU.ANY UP0, P0 ;  /* 0x0000000000ff7886 */ /* 0x000fe20000000100 */
[----:B------:R-:W-:Y:S02]  /*9a90*/  USEL UR7, URZ, 0x80, UP0 ;  /* 0x00000080ff077887 */ /* 0x000fe40008000000 */
[----:B------:R-:W-:Y:S02]  /*9aa0*/  UIADD3 UR44, UPT, UPT, UR5, 0x400, URZ ;  /* 0x00000400052c7890 */ /* 0x000fe4000fffe0ff */
[----:B------:R-:W-:Y:S02]  /*9ab0*/  UIADD3 UR8, UPT, UPT, UR5, 0x4400, URZ ;  /* 0x0000440005087890 */ /* 0x000fe4000fffe0ff */
[----:B------:R-:W-:Y:S01]  /*9ac0*/  UIADD3 UR45, UPT, UPT, UR51, UR7, URZ ;  /* 0x00000007332d7290 */ /* 0x000fe2000fffe0ff */
[----:B------:R-:W-:Y:S03]  /*9ad0*/  UMOV UR47, UR36 ;  /* 0x00000024002f7c82 */ /* 0x000fe60008000000 */
[----:B------:R-:W-:Y:S02]  /*9ae0*/  UIADD3 UR9, UPT, UPT, UR45, 0x40, URZ ;  /* 0x000000402d097890 */ /* 0x000fe4000fffe0ff */
[----:B--2---:R-:W-:Y:S03]  /*9af0*/  UIADD3 UR4, UP0, UPT, UR10, 0xa80, URZ ;  /* 0x00000a800a047890 */ /* 0x004fe6000ff1e0ff */
[----:B------:R-:W-:Y:S01]  /*9b00*/  UMOV UR10, UR46 ;  /* 0x0000002e000a7c82 */ /* 0x000fe20008000000 */
[----:B------:R-:W-:Y:S03]  /*9b10*/  UIADD3.X UR5, UPT, UPT, URZ, UR11, URZ, UP0, !UPT ;  /* 0x0000000bff057290 */ /* 0x000fe600087fe4ff */
[----:B------:R-:W-:Y:S06]  /*9b20*/  UMOV UR11, UR36 ;  /* 0x00000024000b7c82 */ /* 0x000fec0008000000 */
[----:B------:R2:W-:Y:S01]  /*9b30*/  UTMASTG.3D [UR44], [UR4] ;  /* 0x0000002c040073b5 */ /* 0x0005e20008010000 */
[----:B------:R2:W-:Y:S02]  /*9b40*/  UTMASTG.3D [UR8], [UR4] ;  /* 0x00000008040073b5 */ /* 0x0005e40008010000 */
[----:B--2---:R0:W-:Y:S02]  /*9b50*/  UTMACMDFLUSH ;  /* 0x00000000000079b7 */ /* 0x0041e40000000000 */
.L_x_115:
[----:B------:R-:W-:Y:S05]  /*9b60*/  BSYNC.RECONVERGENT B0 ;  /* 0x0000000000007941 */ /* 0x000fea0003800200 */
.L_x_114:
[----:B------:R-:W-:Y:S04]  /*9b70*/  BSSY.RECONVERGENT B0, `(.L_x_116) ;  /* 0x0000003000007945 */ /* 0x000fe80003800200 */
[----:B------:R-:W-:Y:S05]  /*9b80*/  @P1 BRA `(.L_x_117) ;  /* 0x0000000000041947 */ /* 0x000fea0003800000 */
[----:B------:R-:W-:Y:S04]  /*9b90*/  DEPBAR.LE SB0, 0x1 ;  /* 0x000080400000791a */ /* 0x000fe80000000000 */
.L_x_117:
[----:B------:R-:W-:Y:S05]  /*9ba0*/  BSYNC.RECONVERGENT B0 ;  /* 0x0000000000007941 */ /* 0x000fea0003800200 */
.L_x_116:
[----:B------:R-:W2:Y:S01]  /*9bb0*/  LDL R0, [R1+0x40] ;  /* 0x0000400001007983 */ /* 0x000ea20000100800 */
[----:B------:R-:W-:Y:S01]  /*9bc0*/  UISETP.NE.AND UP0, UPT, UR52, URZ, UPT ;  /* 0x000000ff3400728c */ /* 0x000fe2000bf05270 */
[----:B------:R-:W-:Y:S01]  /*9bd0*/  LEA R3, R166, UR43, 0x3 ;  /* 0x0000002ba6037c11 */ /* 0x000fe2000f8e18ff */
[----:B------:R-:W-:Y:S01]  /*9be0*/  BAR.SYNC.DEFER_BLOCKING 0x1, 0x80 ;  /* 0x0042000000007b1d */ /* 0x000fe20000010000 */
[----:B--2---:R-:W-:Y:S11]  /*9bf0*/  ISETP.NE.AND P2, PT, R0, RZ, PT ;  /* 0x000000ff0000720c */ /* 0x004ff60003f45270 */
[----:B------:R-:W-:Y:S02]  /*9c00*/  @!UPT UIADD3 URZ, UPT, UPT, URZ, URZ, URZ ;  /* 0x000000fffffff290 */ /* 0x000fe4000fffe0ff */
[----:B------:R-:W-:Y:S01]  /*9c10*/  @P2 SHF.L.U32 R4, R172, 0x1f, RZ ;  /* 0x0000001fac042819 */ /* 0x000fe200000006ff */
[----:B------:R-:W-:Y:S06]  /*9c20*/  BRA.U !UP0, `(.L_x_118) ;  /* 0x0000000108247547 */ /* 0x000fec000b800000 */
[----:B------:R-:W2:Y:S01]  /*9c30*/  S2R R0, SR_CgaCtaId ;  /* 0x0000000000007919 */ /* 0x000ea20000008800 */
[----:B------:R-:W-:Y:S01]  /*9c40*/  IMAD.U32 R2, RZ, RZ, UR50 ;  /* 0x00000032ff027e24 */ /* 0x000fe2000f8e00ff */
[----:B------:R-:W-:Y:S04]  /*9c50*/  UIADD3 UR4, UPT, UPT, UR50, 0x1, URZ ;  /* 0x0000000132047890 */ /* 0x000fe8000fffe0ff */
[----:B------:R-:W-:Y:S01]  /*9c60*/  @P2 LEA R2, R2, UR43, 0x3 ;  /* 0x0000002b02022c11 */ /* 0x000fe2000f8e18ff */
[----:B------:R-:W-:Y:S04]  /*9c70*/  UISETP.NE.AND UP0, UPT, UR4, 0x3, UPT ;  /* 0x000000030400788c */ /* 0x000fe8000bf05270 */
[----:B------:R-:W-:Y:S01]  /*9c80*/  @P2 VIADD R5, R2, 0x48 ;  /* 0x0000004802052836 */ /* 0x000fe20000000000 */
[----:B------:R-:W-:Y:S04]  /*9c90*/  USEL UR50, UR4, URZ, UP0 ;  /* 0x000000ff04327287 */ /* 0x000fe80008000000 */
[----:B--2---:R-:W-:Y:S04]  /*9ca0*/  @P2 PRMT R0, R0, 0x654, R5 ;  /* 0x0000065400002816 */ /* 0x004fe80000000005 */
[----:B------:R2:W-:Y:S04]  /*9cb0*/  @P2 SYNCS.ARRIVE.TRANS64.RED.A1T0 RZ, [R0+URZ], RZ ;  /* 0x000000ff00ff29a7 */ /* 0x0005e800081004ff */
.L_x_118:
[----:B------:R-:W3:Y:S01]  /*9cc0*/  @P2 SYNCS.PHASECHK.TRANS64.TRYWAIT P1, [R3+URZ+0x30], R4 ;  /* 0x00003004030025a7 */ /* 0x000ee200080211ff */
[----:B------:R-:W-:Y:S01]  /*9cd0*/  BSSY B1, `(.L_x_119) ;  /* 0x000002f000017945 */ /* 0x000fe20003800000 */
[----:B---3--:R-:W-:Y:S03]  /*9ce0*/  @P2 SEL R167, RZ, 0x1, !P1 ;  /* 0x00000001ffa72807 */ /* 0x008fe60004800000 */
[----:B------:R-:W-:Y:S05]  /*9cf0*/  @!P2 BRA `(.L_x_120) ;  /* 0x0000000000b0a947 */ /* 0x000fea0003800000 */
[----:B------:R-:W-:Y:S01]  /*9d00*/  ISETP.NE.AND P2, PT, R173, RZ, PT ;  /* 0x000000ffad00720c */ /* 0x000fe20003f45270 */
[----:B------:R-:W-:Y:S01]  /*9d10*/  BSSY B0, `(.L_x_121) ;  /* 0x0000009000007945 */ /* 0x000fe20003800000 */
[----:B------:R-:W-:Y:S11]  /*9d20*/  ISETP.NE.AND P1, PT, R167, RZ, PT ;  /* 0x000000ffa700720c */ /* 0x000ff60003f25270 */
[----:B------:R-:W-:Y:S05]  /*9d30*/  @P2 IMAD R137, R166, 0x8000, R137 ;  /* 0x00008000a6892824 */ /* 0x000fea00078e0289 */
[----:B------:R-:W-:Y:S05]  /*9d40*/  @P2 IADD3 R7, PT, PT, R137, UR43, RZ ;  /* 0x0000002b89072c10 */ /* 0x000fea000fffe0ff */
[----:B------:R-:W-:Y:S01]  /*9d50*/  @P2 IMAD.IADD R5, R128, 0x1, R7 ;  /* 0x0000000180052824 */ /* 0x000fe200078e0207 */
[----:B------:R-:W-:Y:S06]  /*9d60*/  @P1 BRA `(.L_x_122) ;  /* 0x00000000000c1947 */ /* 0x000fec0003800000 */
[----:B------:R-:W-:Y:S04]  /*9d70*/  SHF.L.U32 R172, R172, 0x1f, RZ ;  /* 0x0000001facac7819 */ /* 0x000fe800000006ff */
[----:B------:R-:W3:Y:S02]  /*9d80*/  SYNCS.PHASECHK.TRANS64.TRYWAIT P1, [R3+URZ+0x30], R172 ;  /* 0x000030ac030075a7 */ /* 0x000ee400080211ff */
[----:B---3--:R-:W-:Y:S05]  /*9d90*/  @!P1 BRA `(.L_x_123) ;  /* 0x0000003000f49947 */ /* 0x008fea0003800000 */
.L_x_122:
[----:B------:R-:W-:Y:S05]  /*9da0*/  BSYNC B0 ;  /* 0x0000000000007941 */ /* 0x000fea0003800000 */
.L_x_121:
[----:B--2---:R-:W3:Y:S01]  /*9db0*/  LDL R0, [R1+0x4c] ;  /* 0x00004c0001007983 */ /* 0x004ee20000100800 */
[----:B------:R-:W-:Y:S03]  /*9dc0*/  ISETP.NE.AND P1, PT, R173, RZ, PT ;  /* 0x000000ffad00720c */ /* 0x000fe60003f25270 */
[----:B------:R-:W2:Y:S04]  /*9dd0*/  LDL R4, [R1+0x48] ;  /* 0x0000480001047983 */ /* 0x000ea80000100800 */
[----:B------:R4:W5:Y:S04]  /*9de0*/  LDL.64 R12, [R1+0x18] ;  /* 0x00001800010c7983 */ /* 0x0009680000100a00 */
[----:B------:R4:W5:Y:S04]  /*9df0*/  LDL.64 R14, [R1+0x20] ;  /* 0x00002000010e7983 */ /* 0x0009680000100a00 */
[----:B------:R4:W4:Y:S04]  /*9e00*/  LDL.64 R16, [R1] ;  /* 0x0000000001107983 */ /* 0x0009280000100a00 */
[----:B------:R1:W4:Y:S04]  /*9e10*/  LDL.64 R18, [R1+0x8] ;  /* 0x0000080001127983 */ /* 0x0003280000100a00 */
[----:B------:R-:W-:Y:S04]  /*9e20*/  @P1 LDS.128 R144, [R137+UR43+0x400] ;  /* 0x0004002b89901984 */ /* 0x000fe80008000c00 */
[----:B------:R-:W-:Y:S04]  /*9e30*/  @P1 LDS.128 R208, [R137+UR43+0x4400] ;  /* 0x0044002b89d01984 */ /* 0x000fe80008000c00 */
[----:B------:R-:W-:Y:S04]  /*9e40*/  @P1 LDS.128 R160, [R5+0x400] ;  /* 0x0004000005a01984 */ /* 0x000fe80000000c00 */
[----:B------:R-:W-:Y:S01]  /*9e50*/  @P1 LDS.128 R224, [R5+0x4400] ;  /* 0x0044000005e01984 */ /* 0x000fe20000000c00 */
[----:B---3--:R-:W-:Y:S01]  /*9e60*/  @P1 IMAD.IADD R3, R0, 0x1, R7 ;  /* 0x0000000100031824 */ /* 0x008fe200078e0207 */
[C---:B------:R-:W-:Y:S01]  /*9e70*/  @P1 IADD3 R7, PT, PT, R174.reuse, R7, RZ ;  /* 0x00000007ae071210 */ /* 0x040fe20007ffe0ff */
[C---:B------:R-:W-:Y:S02]  /*9e80*/  @P1 IMAD.IADD R0, R174.reuse, 0x1, R5 ;  /* 0x00000001ae001824 */ /* 0x040fe400078e0205 */
[----:B------:R-:W-:Y:S01]  /*9e90*/  @P1 IMAD.IADD R2, R174, 0x1, R3 ;  /* 0x00000001ae021824 */ /* 0x000fe200078e0203 */
[----:B------:R-:W-:Y:S01]  /*9ea0*/  @P1 LDS.128 R176, [R3+0x400] ;  /* 0x0004000003b01984 */ /* 0x000fe20000000c00 */
[----:B--2---:R-:W-:Y:S03]  /*9eb0*/  @P1 IADD3 R9, PT, PT, R4, R3, RZ ;  /* 0x0000000304091210 */ /* 0x004fe60007ffe0ff */
[----:B------:R-:W-:Y:S01]  /*9ec0*/  @P1 LDS.128 R168, [R0+0x400] ;  /* 0x0004000000a81984 */ /* 0x000fe20000000c00 */
[----:B------:R-:W-:Y:S03]  /*9ed0*/  @P1 IADD3 R174, PT, PT, R174, R9, RZ ;  /* 0x00000009aeae1210 */ /* 0x000fe60007ffe0ff */
[----:B------:R-:W-:Y:S04]  /*9ee0*/  @P1 LDS.128 R232, [R0+0x4400] ;  /* 0x0044000000e81984 */ /* 0x000fe80000000c00 */
[----:B-----5:R-:W2:Y:S04]  /*9ef0*/  @P1 LDS.128 R12, [R174+0x4400] ;  /* 0x00440000ae0c1984 */ /* 0x020ea80000000c00 */
[----:B----4-:R-:W3:Y:S04]  /*9f00*/  @P1 LDS.128 R16, [R9+0x4400] ;  /* 0x0044000009101984 */ /* 0x010ee80000000c00 */
[----:B------:R1:W4:Y:S04]  /*9f10*/  @P1 LDS.128 R152, [R7+0x400] ;  /* 0x0004000007981984 */ /* 0x0003280000000c00 */
[----:B------:R1:W1:Y:S04]  /*9f20*/  @P1 LDS.128 R216, [R7+0x4400] ;  /* 0x0044000007d81984 */ /* 0x0002680000000c00 */
[----:B------:R1:W1:Y:S04]  /*9f30*/  @P1 LDS.128 R184, [R2+0x400] ;  /* 0x0004000002b81984 */ /* 0x0002680000000c00 */
[----:B------:R1:W1:Y:S04]  /*9f40*/  @P1 LDS.128 R248, [R2+0x4400] ;  /* 0x0044000002f81984 */ /* 0x0002680000000c00 */
[----:B------:R1:W1:Y:S04]  /*9f50*/  @P1 LDS.128 R240, [R3+0x4400] ;  /* 0x0044000003f01984 */ /* 0x0002680000000c00 */
[----:B------:R1:W1:Y:S04]  /*9f60*/  @P1 LDS.128 R192, [R9+0x400] ;  /* 0x0004000009c01984 */ /* 0x0002680000000c00 */
[----:B------:R1:W1:Y:S04]  /*9f70*/  @P1 LDS.128 R200, [R174+0x400] ;  /* 0x00040000aec81984 */ /* 0x0002680000000c00 */
[----:B--2---:R2:W-:Y:S04]  /*9f80*/  @P1 STL.64 [R1+0x18], R12 ;  /* 0x0000180c01001387 */ /* 0x0045e80000100a00 */
[----:B---3--:R2:W-:Y:S04]  /*9f90*/  @P1 STL.64 [R1], R16 ;  /* 0x0000001001001387 */ /* 0x0085e80000100a00 */
[----:B------:R2:W-:Y:S04]  /*9fa0*/  @P1 STL.64 [R1+0x8], R18 ;  /* 0x0000081201001387 */ /* 0x0005e80000100a00 */
[----:B----4-:R2:W-:Y:S02]  /*9fb0*/  @P1 STL.64 [R1+0x20], R14 ;  /* 0x0000200e01001387 */ /* 0x0105e40000100a00 */
.L_x_120:
[----:B------:R-:W-:Y:S05]  /*9fc0*/  BSYNC B1 ;  /* 0x0000000000017941 */ /* 0x000fea0003800000 */
.L_x_119:
[----:B------:R-:W-:Y:S01]  /*9fd0*/  SEL R135, RZ, 0x80, !P0 ;  /* 0x00000080ff877807 */ /* 0x000fe20004000000 */
[----:B--2---:R-:W-:Y:S04]  /*9fe0*/  IMAD R0, R132, 0x80, R133 ;  /* 0x0000008084007824 */ /* 0x004fe800078e0285 */
[----:B------:R-:W-:Y:S05]  /*9ff0*/  IMAD.IADD R121, R0, 0x1, R135 ;  /* 0x0000000100797824 */ /* 0x000fea00078e0287 */
[----:B-1----:R-:W-:Y:S04]  /*a000*/  SHF.R.U32.HI R2, RZ, 0x15, R121 ;  /* 0x00000015ff027819 */ /* 0x002fe80000011679 */
[----:B------:R-:W-:Y:S11]  /*a010*/  LOP3.LUT P0, RZ, R2, 0x3, R139, 0x48, !PT ;  /* 0x0000000302ff7812 */ /* 0x000ff6000780488b */
[----:B------:R-:W-:Y:S02]  /*a020*/  @!UPT UIADD3 URZ, UPT, UPT, URZ, URZ, URZ ;  /* 0x000000fffffff290 */ /* 0x000fe4000fffe0ff */
[----:B------:R-:W-:Y:S05]  /*a030*/  @!P0 BRA `(.L_x_124) ;  /* 0x0000000000408947 */ /* 0x000fea0003800000 */
[----:B------:R-:W1:Y:S01]  /*a040*/  LDCU.64 UR8, c[0x4][0x70] ;  /* 0x01000e00ff0877ac */ /* 0x000e620008000a00 */
[----:B------:R-:W-:Y:S01]  /*a050*/  MOV R3, 0x0 ;  /* 0x0000000000037802 */ /* 0x000fe20000000f00 */
[----:B------:R-:W-:Y:S02]  /*a060*/  HFMA2 R12, -RZ, RZ, 0, 5.9604644775390625e-08 ;  /* 0x00000001ff0c7431 */ /* 0x000fe400000001ff */
[----:B------:R-:W-:Y:S02]  /*a070*/  IMAD.MOV.U32 R8, RZ, RZ, 0x192 ;  /* 0x00000192ff087424 */ /* 0x000fe400078e00ff */
[----:B------:R-:W-:Y:S01]  /*a080*/  IMAD.MOV.U32 R13, RZ, RZ, RZ ;  /* 0x000000ffff0d7224 */ /* 0x000fe200078e00ff */
[----:B------:R-:W2:Y:S01]  /*a090*/  LDCU.64 UR6, c[0x4][0x78] ;  /* 0x01000f00ff0677ac */ /* 0x000ea20008000a00 */
[----:B------:R-:W3:Y:S01]  /*a0a0*/  LDC.64 R2, c[0x4][R3] ;  /* 0x0100000003027b82 */ /* 0x000ee20000000a00 */
[----:B------:R-:W4:Y:S01]  /*a0b0*/  LDCU.64 UR4, c[0x4][0x10] ;  /* 0x01000200ff0477ac */ /* 0x000f220008000a00 */
[----:B-1----:R-:W-:Y:S01]  /*a0c0*/  MOV R5, UR9 ;  /* 0x0000000900057c02 */ /* 0x002fe20008000f00 */
[----:B------:R-:W-:Y:S01]  /*a0d0*/  IMAD.U32 R4, RZ, RZ, UR8 ;  /* 0x00000008ff047e24 */ /* 0x000fe2000f8e00ff */
[----:B--2---:R-:W-:Y:S01]  /*a0e0*/  MOV R7, UR7 ;  /* 0x0000000700077c02 */ /* 0x004fe20008000f00 */
[----:B------:R-:W-:Y:S01]  /*a0f0*/  IMAD.U32 R6, RZ, RZ, UR6 ;  /* 0x00000006ff067e24 */ /* 0x000fe2000f8e00ff */
[----:B----4-:R-:W-:Y:S01]  /*a100*/  MOV R11, UR5 ;  /* 0x00000005000b7c02 */ /* 0x010fe20008000f00 */
[----:B------:R-:W-:Y:S02]  /*a110*/  IMAD.U32 R10, RZ, RZ, UR4 ;  /* 0x00000004ff0a7e24 */ /* 0x000fe4000f8e00ff */
[----:B------:R-:W-:Y:S07]  /*a120*/  LEPC R20, `(.L_x_124) ;  /* 0x000000001014794e */ /* 0x000fee0000000000 */
[----:B---3--:R-:W-:Y:S05]  /*a130*/  CALL.ABS.NOINC R2 ;  /* 0x0000000002007343 */ /* 0x008fea0003c00000 */
.L_x_124:
[----:B------:R-:W-:Y:S01]  /*a140*/  ISETP.NE.AND P1, PT, R164, RZ, PT ;  /* 0x000000ffa400720c */ /* 0x000fe20003f25270 */
[----:B------:R-:W-:Y:S05]  /*a150*/  WARPSYNC.ALL ;  /* 0x0000000000007948 */ /* 0x000fea0003800000 */
[C---:B------:R-:W-:Y:S01]  /*a160*/  SHF.L.U32 R137, R144.reuse, 0x10, RZ ;  /* 0x0000001090897819 */ /* 0x040fe200000006ff */
[----:B------:R-:W2:Y:S01]  /*a170*/  LDL.LU R252, [R1+0x4] ;  /* 0x0000040001fc7983 */ /* 0x000ea20000300800 */
[----:B------:R-:W-:Y:S01]  /*a180*/  LOP3.LUT R139, R144, 0xffff0000, RZ, 0xc0, !PT ;  /* 0xffff0000908b7812 */ /* 0x000fe200078ec0ff */
[----:B------:R-:W-:Y:S01]  /*a190*/  UISETP.NE.AND UP0, UPT, UR49, 0x3, UPT ;  /* 0x000000033100788c */ /* 0x000fe2000bf05270 */
[C---:B------:R-:W-:Y:S01]  /*a1a0*/  SHF.L.U32 R141, R146.reuse, 0x10, RZ ;  /* 0x00000010928d7819 */ /* 0x040fe200000006ff */
[----:B------:R-:W3:Y:S01]  /*a1b0*/  LDL.LU R2, [R1+0x8] ;  /* 0x0000080001027983 */ /* 0x000ee20000300800 */
[----:B------:R-:W-:Y:S01]  /*a1c0*/  LOP3.LUT R142, R146, 0xffff0000, RZ, 0xc0, !PT ;  /* 0xffff0000928e7812 */ /* 0x000fe200078ec0ff */
[----:B------:R-:W-:Y:S01]  /*a1d0*/  BSSY.RECONVERGENT B0, `(.L_x_125) ;  /* 0x0000211000007945 */ /* 0x000fe20003800200 */
[C---:B------:R-:W-:Y:S01]  /*a1e0*/  SHF.L.U32 R138, R145.reuse, 0x10, RZ ;  /* 0x00000010918a7819 */ /* 0x040fe200000006ff */
[----:B------:R-:W4:Y:S01]  /*a1f0*/  LDL.LU R3, [R1+0xc] ;  /* 0x00000c0001037983 */ /* 0x000f220000300800 */
[----:B------:R-:W-:Y:S02]  /*a200*/  LOP3.LUT R140, R145, 0xffff0000, RZ, 0xc0, !PT ;  /* 0xffff0000918c7812 */ /* 0x000fe400078ec0ff */
[C---:B------:R-:W-:Y:S01]  /*a210*/  SHF.L.U32 R143, R147.reuse, 0x10, RZ ;  /* 0x00000010938f7819 */ /* 0x040fe200000006ff */
[----:B------:R-:W3:Y:S01]  /*a220*/  LDL.LU R0, [R1] ;  /* 0x0000000001007983 */ /* 0x000ee20000300800 */
[----:B------:R-:W-:Y:S02]  /*a230*/  LOP3.LUT R144, R147, 0xffff0000, RZ, 0xc0, !PT ;  /* 0xffff000093907812 */ /* 0x000fe400078ec0ff */
[C---:B------:R-:W-:Y:S01]  /*a240*/  SHF.L.U32 R146, R153.reuse, 0x10, RZ ;  /* 0x0000001099927819 */ /* 0x040fe200000006ff */
[----:B------:R1:W-:Y:S01]  /*a250*/  STL [R1+0x58], R135 ;  /* 0x0000588701007387 */ /* 0x0003e20000100800 */
[----:B------:R-:W-:Y:S02]  /*a260*/  LOP3.LUT R149, R153, 0xffff0000, RZ, 0xc0, !PT ;  /* 0xffff000099957812 */ /* 0x000fe400078ec0ff */
[C---:B------:R-:W-:Y:S02]  /*a270*/  SHF.L.U32 R148, R154.reuse, 0x10, RZ ;  /* 0x000000109a947819 */ /* 0x040fe400000006ff */
[----:B------:R-:W-:Y:S02]  /*a280*/  LOP3.LUT R151, R154, 0xffff0000, RZ, 0xc0, !PT ;  /* 0xffff00009a977812 */ /* 0x000fe400078ec0ff */
[----:B------:R-:W-:Y:S02]  /*a290*/  ISETP.NE.U32.AND P0, PT, R165, 0x1, PT ;  /* 0x00000001a500780c */ /* 0x000fe40003f05070 */
[C---:B------:R-:W-:Y:S02]  /*a2a0*/  SHF.L.U32 R145, R152.reuse, 0x10, RZ ;  /* 0x0000001098917819 */ /* 0x040fe400000006ff */
[----:B------:R-:W-:Y:S02]  /*a2b0*/  LOP3.LUT R147, R152, 0xffff0000, RZ, 0xc0, !PT ;  /* 0xffff000098937812 */ /* 0x000fe400078ec0ff */
[C---:B------:R-:W-:Y:S02]  /*a2c0*/  SHF.L.U32 R150, R155.reuse, 0x10, RZ ;  /* 0x000000109b967819 */ /* 0x040fe400000006ff */
[----:B------:R-:W-:Y:S02]  /*a2d0*/  LOP3.LUT R153, R155, 0xffff0000, RZ, 0xc0, !PT ;  /* 0xffff00009b997812 */ /* 0x000fe400078ec0ff */
[C---:B------:R-:W-:Y:S02]  /*a2e0*/  SHF.L.U32 R154, R161.reuse, 0x10, RZ ;  /* 0x00000010a19a7819 */ /* 0x040fe400000006ff */
[----:B------:R-:W-:Y:S02]  /*a2f0*/  LOP3.LUT R157, R161, 0xffff0000, RZ, 0xc0, !PT ;  /* 0xffff0000a19d7812 */ /* 0x000fe400078ec0ff */
[C---:B------:R-:W-:Y:S02]  /*a300*/  SHF.L.U32 R156, R162.reuse, 0x10, RZ ;  /* 0x00000010a29c7819 */ /* 0x040fe400000006ff */
[----:B------:R-:W-:Y:S02]  /*a310*/  LOP3.LUT R159, R162, 0xffff0000, RZ, 0xc0, !PT ;  /* 0xffff0000a29f7812 */ /* 0x000fe400078ec0ff */
[C---:B------:R-:W-:Y:S01]  /*a320*/  SHF.L.U32 R152, R160.reuse, 0x10, RZ ;  /* 0x00000010a0987819 */ /* 0x040fe200000006ff */
[----:B-1----:R-:W4:Y:S01]  /*a330*/  LDL.LU R135, [R1+0x20] ;  /* 0x0000200001877983 */ /* 0x002f220000300800 */
[----:B------:R-:W-:Y:S02]  /*a340*/  LOP3.LUT R155, R160, 0xffff0000, RZ, 0xc0, !PT ;  /* 0xffff0000a09b7812 */ /* 0x000fe400078ec0ff */
[C---:B------:R-:W-:Y:S01]  /*a350*/  SHF.L.U32 R158, R163.reuse, 0x10, RZ ;  /* 0x00000010a39e7819 */ /* 0x040fe200000006ff */
[----:B------:R1:W-:Y:S01]  /*a360*/  STL [R1+0x54], R133 ;  /* 0x0000548501007387 */ /* 0x0003e20000100800 */
[----:B------:R-:W-:Y:S02]  /*a370*/  LOP3.LUT R161, R163, 0xffff0000, RZ, 0xc0, !PT ;  /* 0xffff0000a3a17812 */ /* 0x000fe400078ec0ff */
        /* <DEDUP_REMOVED lines=11> */
[----:B------:R-:W-:Y:S01]  /*a430*/  LOP3.LUT R175, R178, 0xffff0000, RZ, 0xc0, !PT ;  /* 0xffff0000b2af7812 */ /* 0x000fe200078ec0ff */
[----:B-1----:R-:W4:Y:S01]  /*a440*/  LDL.LU R133, [R1+0x1c] ;  /* 0x00001c0001857983 */ /* 0x002f220000300800 */
[C---:B------:R-:W-:Y:S02]  /*a450*/  SHF.L.U32 R168, R176.reuse, 0x10, RZ ;  /* 0x00000010b0a87819 */ /* 0x040fe400000006ff */
[----:B------:R-:W-:Y:S01]  /*a460*/  LOP3.LUT R171, R176, 0xffff0000, RZ, 0xc0, !PT ;  /* 0xffff0000b0ab7812 */ /* 0x000fe200078ec0ff */
[----:B------:R1:W-:Y:S01]  /*a470*/  STL [R1+0x50], R132 ;  /* 0x0000508401007387 */ /* 0x0003e20000100800 */
        /* <DEDUP_REMOVED lines=73> */
[----:B------:R-:W-:Y:S02]  /*a910*/  R2UR UR4, R121 ;  /* 0x00000000790472ca */ /* 0x000fe400000e0000 */
[C---:B------:R-:W-:Y:S02]  /*a920*/  SHF.L.U32 R244, R250.reuse, 0x10, RZ ;  /* 0x00000010faf47819 */ /* 0x040fe400000006ff */
[----:B------:R-:W-:Y:S09]  /*a930*/  LOP3.LUT R247, R250, 0xffff0000, RZ, 0xc0, !PT ;  /* 0xffff0000faf77812 */ /* 0x000ff200078ec0ff */
[----:B------:R-:W1:Y:S01]  /*a940*/  LDTM.x128 R4, tmem[UR4] ;  /* 0x00000004000479ee */ /* 0x000e6200083c0000 */
[----:B------:R-:W-:Y:S01]  /*a950*/  USEL UR4, UR49, URZ, UP0 ;  /* 0x000000ff31047287 */ /* 0x000fe20008000000 */
[C---:B-1----:R-:W-:Y:S01]  /*a960*/  FMUL R7, R134.reuse, R7 ;  /* 0x0000000786077220 */ /* 0x042fe20000400000 */
[C---:B------:R-:W-:Y:S01]  /*a970*/  FMUL R8, R134.reuse, R8 ;  /* 0x0000000886087220 */ /* 0x040fe20000400000 */
[C---:B------:R-:W-:Y:S01]  /*a980*/  FMUL R9, R134.reuse, R9 ;  /* 0x0000000986097220 */ /* 0x040fe20000400000 */
[C---:B------:R-:W-:Y:S01]  /*a990*/  FMUL R10, R134.reuse, R10 ;  /* 0x0000000a860a7220 */ /* 0x040fe20000400000 */
[----:B------:R-:W-:Y:S01]  /*a9a0*/  FMUL R11, R134, R11 ;  /* 0x0000000b860b7220 */ /* 0x000fe20000400000 */
[C---:B--2---:R-:W-:Y:S02]  /*a9b0*/  SHF.L.U32 R250, R252.reuse, 0x10, RZ ;  /* 0x00000010fcfa7819 */ /* 0x044fe400000006ff */
[----:B------:R-:W-:Y:S02]  /*a9c0*/  LOP3.LUT R252, R252, 0xffff0000, RZ, 0xc0, !PT ;  /* 0xffff0000fcfc7812 */ /* 0x000fe400078ec0ff */
[C---:B---3--:R-:W-:Y:S02]  /*a9d0*/  SHF.L.U32 R248, R0.reuse, 0x10, RZ ;  /* 0x0000001000f87819 */ /* 0x048fe400000006ff */
[----:B------:R-:W-:Y:S02]  /*a9e0*/  LOP3.LUT R251, R0, 0xffff0000, RZ, 0xc0, !PT ;  /* 0xffff000000fb7812 */ /* 0x000fe400078ec0ff */
[C---:B------:R-:W-:Y:S05]  /*a9f0*/  SHF.L.U32 R0, R2.reuse, 0x10, RZ ;  /* 0x0000001002007819 */ /* 0x040fea00000006ff */
[----:B------:R1:W-:Y:S02]  /*aa00*/  STL [R1], R0 ;  /* 0x0000000001007387 */ /* 0x0003e40000100800 */
[----:B-1----:R-:W-:Y:S02]  /*aa10*/  LOP3.LUT R0, R2, 0xffff0000, RZ, 0xc0, !PT ;  /* 0xffff000002007812 */ /* 0x002fe400078ec0ff */
[----:B----4-:R-:W-:Y:S03]  /*aa20*/  SHF.L.U32 R2, R3, 0x10, RZ ;  /* 0x0000001003027819 */ /* 0x010fe600000006ff */
[----:B------:R1:W-:Y:S02]  /*aa30*/  STL [R1+0x4], R0 ;  /* 0x0000040001007387 */ /* 0x0003e40000100800 */
[----:B-1----:R-:W-:Y:S02]  /*aa40*/  FMUL R0, R134, R4 ;  /* 0x0000000486007220 */ /* 0x002fe40000400000 */
[----:B------:R-:W2:Y:S02]  /*aa50*/  LDL.LU R4, [R1+0x18] ;  /* 0x0000180001047983 */ /* 0x000ea40000300800 */
[----:B------:R-:W-:Y:S02]  /*aa60*/  FFMA R0, R136, R137, R0 ;  /* 0x0000008988007223 */ /* 0x000fe40000000000 */
[----:B------:R1:W-:Y:S02]  /*aa70*/  STL [R1+0x8], R2 ;  /* 0x0000080201007387 */ /* 0x0003e40000100800 */
[C---:B-1----:R-:W-:Y:S01]  /*aa80*/  FMUL R2, R134.reuse, R5 ;  /* 0x0000000586027220 */ /* 0x042fe20000400000 */
[----:B------:R-:W-:Y:S01]  /*aa90*/  MOV R5, R3 ;  /* 0x0000000300057202 */ /* 0x000fe20000000f00 */
[----:B------:R-:W-:Y:S01]  /*aaa0*/  FMUL R3, R134, R6 ;  /* 0x0000000686037220 */ /* 0x000fe20000400000 */
[----:B------:R-:W-:Y:S01]  /*aab0*/  LOP3.LUT R6, R133, 0xffff0000, RZ, 0xc0, !PT ;  /* 0xffff000085067812 */ /* 0x000fe200078ec0ff */
[C---:B------:R-:W-:Y:S01]  /*aac0*/  FFMA R2, R136.reuse, R139, R2 ;  /* 0x0000008b88027223 */ /* 0x040fe20000000002 */
[----:B------:R-:W-:Y:S01]  /*aad0*/  LOP3.LUT R5, R5, 0xffff0000, RZ, 0xc0, !PT ;  /* 0xffff000005057812 */ /* 0x000fe200078ec0ff */
[C---:B------:R-:W-:Y:S01]  /*aae0*/  FFMA R3, R136.reuse, R138, R3 ;  /* 0x0000008a88037223 */ /* 0x040fe20000000003 */
[C---:B------:R-:W-:Y:S01]  /*aaf0*/  FFMA R7, R136.reuse, R140, R7 ;  /* 0x0000008c88077223 */ /* 0x040fe20000000007 */
[----:B------:R-:W-:Y:S01]  /*ab00*/  FFMA R8, R136, R141, R8 ;  /* 0x0000008d88087223 */ /* 0x000fe20000000008 */
[----:B------:R-:W-:Y:S01]  /*ab10*/  F2FP.BF16.F32.PACK_AB R140, R2, R0 ;  /* 0x00000000028c723e */ /* 0x000fe200000010ff */
[----:B------:R1:W-:Y:S01]  /*ab20*/  STL [R1+0xc], R5 ;  /* 0x00000c0501007387 */ /* 0x0003e20000100800 */
[C---:B------:R-:W-:Y:S01]  /*ab30*/  FFMA R9, R136.reuse, R142, R9 ;  /* 0x0000008e88097223 */ /* 0x040fe20000000009 */
[----:B------:R-:W-:Y:S01]  /*ab40*/  F2FP.BF16.F32.PACK_AB R141, R7, R3 ;  /* 0x00000003078d723e */ /* 0x000fe200000010ff */
[C---:B------:R-:W-:Y:S01]  /*ab50*/  FFMA R10, R136.reuse, R143, R10 ;  /* 0x0000008f880a7223 */ /* 0x040fe2000000000a */
[----:B------:R-:W-:Y:S01]  /*ab60*/  FFMA R11, R136, R144, R11 ;  /* 0x00000090880b7223 */ /* 0x000fe2000000000b */
[----:B------:R-:W-:Y:S01]  /*ab70*/  SHF.L.U32 R139, R133, 0x10, RZ ;  /* 0x00000010858b7819 */ /* 0x000fe200000006ff */
[C---:B------:R-:W-:Y:S01]  /*ab80*/  FMUL R2, R134.reuse, R13 ;  /* 0x0000000d86027220 */ /* 0x040fe20000400000 */
[----:B------:R-:W-:Y:S01]  /*ab90*/  F2FP.BF16.F32.PACK_AB R142, R9, R8 ;  /* 0x00000008098e723e */ /* 0x000fe200000010ff */
[C---:B------:R-:W-:Y:S01]  /*aba0*/  FMUL R13, R134.reuse, R24 ;  /* 0x00000018860d7220 */ /* 0x040fe20000400000 */
[----:B------:R-:W-:Y:S01]  /*abb0*/  F2FP.BF16.F32.PACK_AB R143, R11, R10 ;  /* 0x0000000a0b8f723e */ /* 0x000fe200000010ff */
[----:B------:R-:W-:Y:S01]  /*abc0*/  FMUL R11, R134, R22 ;  /* 0x00000016860b7220 */ /* 0x000fe20000400000 */
[----:B------:R-:W-:Y:S01]  /*abd0*/  SHF.L.U32 R133, R132, 0x10, RZ ;  /* 0x0000001084857819 */ /* 0x000fe200000006ff */
[----:B------:R-:W-:Y:S01]  /*abe0*/  FMUL R22, R134, R33 ;  /* 0x0000002186167220 */ /* 0x000fe20000400000 */
[----:B------:R-:W-:Y:S01]  /*abf0*/  LOP3.LUT R132, R132, 0xffff0000, RZ, 0xc0, !PT ;  /* 0xffff000084847812 */ /* 0x000fe200078ec0ff */
        /* <DEDUP_REMOVED lines=11> */
[----:B-1----:R-:W3:Y:S01]  /*acb0*/  LDL.LU R5, [R1+0x44] ;  /* 0x0000440001057983 */ /* 0x002ee20000300800 */
[C---:B------:R-:W-:Y:S01]  /*acc0*/  FMUL R57, R134.reuse, R68 ;  /* 0x0000004486397220 */ /* 0x040fe20000400000 */
[C---:B------:R-:W-:Y:S01]  /*acd0*/  FMUL R68, R134.reuse, R79 ;  /* 0x0000004f86447220 */ /* 0x040fe20000400000 */
[C---:B------:R-:W-:Y:S01]  /*ace0*/  FMUL R79, R134.reuse, R90 ;  /* 0x0000005a864f7220 */ /* 0x040fe20000400000 */
[----:B------:R1:W-:Y:S01]  /*acf0*/  STL [R1+0x10], R6 ;  /* 0x0000100601007387 */ /* 0x0003e20000100800 */
[C---:B------:R-:W-:Y:S01]  /*ad00*/  FMUL R90, R134.reuse, R101 ;  /* 0x00000065865a7220 */ /* 0x040fe20000400000 */
[C---:B------:R-:W-:Y:S01]  /*ad10*/  FMUL R101, R134.reuse, R112 ;  /* 0x0000007086657220 */ /* 0x040fe20000400000 */
[C---:B------:R-:W-:Y:S01]  /*ad20*/  FMUL R112, R134.reuse, R123 ;  /* 0x0000007b86707220 */ /* 0x040fe20000400000 */
[C---:B------:R-:W-:Y:S01]  /*ad30*/  FMUL R0, R134.reuse, R12 ;  /* 0x0000000c86007220 */ /* 0x040fe20000400000 */
[C---:B------:R-:W-:Y:S01]  /*ad40*/  FMUL R10, R134.reuse, R21 ;  /* 0x00000015860a7220 */ /* 0x040fe20000400000 */
[C---:B------:R-:W-:Y:S01]  /*ad50*/  FMUL R3, R134.reuse, R14 ;  /* 0x0000000e86037220 */ /* 0x040fe20000400000 */
[----:B------:R-:W-:Y:S01]  /*ad60*/  FMUL R21, R134, R32 ;  /* 0x0000002086157220 */ /* 0x000fe20000400000 */
[C---:B------:R-:W-:Y:S01]  /*ad70*/  FFMA R0, R136.reuse, R145, R0 ;  /* 0x0000009188007223 */ /* 0x040fe20000000000 */
[C---:B------:R-:W-:Y:S01]  /*ad80*/  FFMA R2, R136.reuse, R147, R2 ;  /* 0x0000009388027223 */ /* 0x040fe20000000002 */
[----:B------:R-:W-:Y:S01]  /*ad90*/  FFMA R3, R136, R146, R3 ;  /* 0x0000009288037223 */ /* 0x000fe20000000003 */
        /* <DEDUP_REMOVED lines=16> */
[C---:B-1----:R-:W-:Y:S01]  /*aea0*/  FMUL R6, R134.reuse, R17 ;  /* 0x0000001186067220 */ /* 0x042fe20000400000 */
        /* <DEDUP_REMOVED lines=56> */
[----:B------:R-:W-:Y:S02]  /*b230*/  MOV R122, 0xfffffff0 ;  /* 0xfffffff0007a7802 */ /* 0x000fe40000000f00 */
[----:B------:R-:W-:Y:S02]  /*b240*/  F2FP.BF16.F32.PACK_AB R124, R2, R0 ;  /* 0x00000000027c723e */ /* 0x000fe400000010ff */
[----:B------:R-:W-:Y:S02]  /*b250*/  SEL R122, R122, 0x10, !P0 ;  /* 0x000000107a7a7807 */ /* 0x000fe40004000000 */
[C---:B--2---:R-:W-:Y:S02]  /*b260*/  SHF.L.U32 R138, R4.reuse, 0x10, RZ ;  /* 0x00000010048a7819 */ /* 0x044fe400000006ff */
[----:B------:R-:W-:Y:S02]  /*b270*/  LOP3.LUT R137, R4, 0xffff0000, RZ, 0xc0, !PT ;  /* 0xffff000004897812 */ /* 0x000fe400078ec0ff */
[C---:B------:R-:W-:Y:S02]  /*b280*/  SHF.L.U32 R4, R135.reuse, 0x10, RZ ;  /* 0x0000001087047819 */ /* 0x040fe400000006ff */
[----:B------:R-:W-:Y:S03]  /*b290*/  LOP3.LUT R135, R135, 0xffff0000, RZ, 0xc0, !PT ;  /* 0xffff000087877812 */ /* 0x000fe600078ec0ff */
[----:B------:R1:W-:Y:S04]  /*b2a0*/  STL [R1+0x14], R4 ;  /* 0x0000140401007387 */ /* 0x0003e80000100800 */
[----:B------:R-:W2:Y:S04]  /*b2b0*/  LDL.LU R121, [R1+0x48] ;  /* 0x0000480001797983 */ /* 0x000ea80000300800 */
[----:B------:R-:W4:Y:S04]  /*b2c0*/  LDL.LU R123, [R1+0x4c] ;  /* 0x00004c00017b7983 */ /* 0x000f280000300800 */
[----:B------:R-:W4:Y:S04]  /*b2d0*/  LDL.LU R131, [R1] ;  /* 0x0000000001837983 */ /* 0x000f280000300800 */
[----:B------:R-:W4:Y:S04]  /*b2e0*/  LDL.LU R130, [R1+0x4] ;  /* 0x0000040001827983 */ /* 0x000f280000300800 */
[----:B------:R-:W4:Y:S04]  /*b2f0*/  LDL.LU R129, [R1+0x8] ;  /* 0x0000080001817983 */ /* 0x000f280000300800 */
[----:B------:R-:W4:Y:S01]  /*b300*/  LDL.LU R128, [R1+0xc] ;  /* 0x00000c0001807983 */ /* 0x000f220000300800 */
[----:B-1----:R-:W-:Y:S04]  /*b310*/  MOV R4, UR4 ;  /* 0x0000000400047c02 */ /* 0x002fe80008000f00 */
[----:B---3--:R-:W-:Y:S01]  /*b320*/  LEA R144, R4, R5, 0xe ;  /* 0x0000000504907211 */ /* 0x008fe200078e70ff */
[C---:B------:R-:W-:Y:S01]  /*b330*/  FMUL R4, R134.reuse, R15 ;  /* 0x0000000f86047220 */ /* 0x040fe20000400000 */
[C---:B------:R-:W-:Y:S01]  /*b340*/  FMUL R5, R134.reuse, R16 ;  /* 0x0000001086057220 */ /* 0x040fe20000400000 */
[C---:B------:R-:W-:Y:S01]  /*b350*/  FMUL R15, R134.reuse, R26 ;  /* 0x0000001a860f7220 */ /* 0x040fe20000400000 */
[----:B------:R-:W-:Y:S01]  /*b360*/  FMUL R16, R134, R27 ;  /* 0x0000001b86107220 */ /* 0x000fe20000400000 */
[C---:B------:R-:W-:Y:S01]  /*b370*/  FFMA R4, R136.reuse, R149, R4 ;  /* 0x0000009588047223 */ /* 0x040fe20000000004 */
        /* <DEDUP_REMOVED lines=11> */
[----:B------:R-:W-:Y:S01]  /*b430*/  FFMA R16, R136, R161, R16 ;  /* 0x000000a188107223 */ /* 0x000fe20000000010 */
[----:B------:R-:W-:Y:S01]  /*b440*/  FMUL R26, R134, R37 ;  /* 0x00000025861a7220 */ /* 0x000fe20000400000 */
[----:B------:R-:W-:Y:S01]  /*b450*/  FFMA R17, R136, R160, R17 ;  /* 0x000000a088117223 */ /* 0x000fe20000000011 */
[----:B------:R-:W-:Y:S01]  /*b460*/  FMUL R37, R134, R48 ;  /* 0x0000003086257220 */ /* 0x000fe20000400000 */
[----:B------:R-:W-:Y:S01]  /*b470*/  FFMA R18, R136, R163, R18 ;  /* 0x000000a388127223 */ /* 0x000fe20000000012 */
[C---:B------:R-:W-:Y:S01]  /*b480*/  FMUL R48, R134.reuse, R59 ;  /* 0x0000003b86307220 */ /* 0x040fe20000400000 */
[----:B------:R-:W-:Y:S01]  /*b490*/  FMUL R59, R134, R70 ;  /* 0x00000046863b7220 */ /* 0x000fe20000400000 */
[----:B------:R-:W-:Y:S01]  /*b4a0*/  LEA R144, R144, UR43, 0x1 ;  /* 0x0000002b90907c11 */ /* 0x000fe2000f8e08ff */
[----:B------:R-:W-:Y:S01]  /*b4b0*/  FMUL R70, R134, R81 ;  /* 0x0000005186467220 */ /* 0x000fe20000400000 */
[----:B------:R-:W-:Y:S01]  /*b4c0*/  FFMA R19, R136, R162, R19 ;  /* 0x000000a288137223 */ /* 0x000fe20000000013 */
[----:B------:R-:W-:Y:S01]  /*b4d0*/  FMUL R81, R134, R92 ;  /* 0x0000005c86517220 */ /* 0x000fe20000400000 */
[----:B------:R-:W-:Y:S01]  /*b4e0*/  F2FP.BF16.F32.PACK_AB R127, R8, R7 ;  /* 0x00000007087f723e */ /* 0x000fe200000010ff */
[----:B------:R-:W-:Y:S01]  /*b4f0*/  STS.128 [R144+0x400], R140 ;  /* 0x0004008c90007388 */ /* 0x000fe20000000c00 */
[----:B------:R-:W-:Y:S01]  /*b500*/  FFMA R20, R136, R165, R20 ;  /* 0x000000a588147223 */ /* 0x000fe20000000014 */
[----:B------:R-:W-:Y:S01]  /*b510*/  FMUL R92, R134, R103 ;  /* 0x00000067865c7220 */ /* 0x000fe20000400000 */
[----:B------:R-:W-:Y:S01]  /*b520*/  F2FP.BF16.F32.PACK_AB R8, R18, R17 ;  /* 0x000000111208723e */ /* 0x000fe200000010ff */
[C---:B------:R-:W-:Y:S01]  /*b530*/  FMUL R103, R134.reuse, R114 ;  /* 0x0000007286677220 */ /* 0x040fe20000400000 */
[----:B------:R-:W-:Y:S01]  /*b540*/  FMUL R114, R134, R125 ;  /* 0x0000007d86727220 */ /* 0x000fe20000400000 */
[----:B------:R-:W-:Y:S01]  /*b550*/  F2FP.BF16.F32.PACK_AB R125, R4, R3 ;  /* 0x00000003047d723e */ /* 0x000fe200000010ff */
[----:B------:R-:W-:Y:S01]  /*b560*/  FFMA R21, R136, R164, R21 ;  /* 0x000000a488157223 */ /* 0x000fe20000000015 */
[----:B------:R-:W-:Y:S01]  /*b570*/  F2FP.BF16.F32.PACK_AB R4, R10, R9 ;  /* 0x000000090a04723e */ /* 0x000fe200000010ff */
[----:B------:R-:W-:Y:S01]  /*b580*/  FFMA R22, R136, R167, R22 ;  /* 0x000000a788167223 */ /* 0x000fe20000000016 */
[----:B------:R-:W-:Y:S01]  /*b590*/  F2FP.BF16.F32.PACK_AB R9, R20, R19 ;  /* 0x000000131409723e */ /* 0x000fe200000010ff */
[----:B------:R-:W-:Y:S01]  /*b5a0*/  FFMA R23, R136, R166, R23 ;  /* 0x000000a688177223 */ /* 0x000fe20000000017 */
        /* <DEDUP_REMOVED lines=94> */
[----:B------:R-:W-:Y:S02]  /*bb90*/  F2FP.BF16.F32.PACK_AB R126, R6, R5 ;  /* 0x00000005067e723e */ /* 0x000fe400000010ff */
[-C--:B------:R-:W-:Y:S02]  /*bba0*/  IADD3 R0, PT, PT, R122, R144.reuse, RZ ;  /* 0x000000907a007210 */ /* 0x080fe40007ffe0ff */
[----:B------:R-:W-:Y:S02]  /*bbb0*/  F2FP.BF16.F32.PACK_AB R5, R12, R11 ;  /* 0x0000000b0c05723e */ /* 0x000fe400000010ff */
[----:B------:R-:W-:Y:S01]  /*bbc0*/  F2FP.BF16.F32.PACK_AB R6, R14, R13 ;  /* 0x0000000d0e06723e */ /* 0x000fe200000010ff */
[----:B------:R-:W-:Y:S01]  /*bbd0*/  STS.128 [R0+0x400], R124 ;  /* 0x0004007c00007388 */ /* 0x000fe20000000c00 */
[----:B------:R-:W-:Y:S02]  /*bbe0*/  F2FP.BF16.F32.PACK_AB R7, R16, R15 ;  /* 0x0000000f1007723e */ /* 0x000fe400000010ff */
        /* <DEDUP_REMOVED lines=8> */
[-C--:B--2---:R-:W-:Y:S02]  /*bc70*/  IADD3 R3, PT, PT, R121, R144.reuse, RZ ;  /* 0x0000009079037210 */ /* 0x084fe40007ffe0ff */
[----:B----4-:R-:W-:Y:S03]  /*bc80*/  IADD3 R17, PT, PT, R123, R144, RZ ;  /* 0x000000907b117210 */ /* 0x010fe60007ffe0ff */
[----:B------:R1:W-:Y:S01]  /*bc90*/  STS.128 [R3+0x400], R4 ;  /* 0x0004000403007388 */ /* 0x0003e20000000c00 */
[----:B------:R-:W-:Y:S02]  /*bca0*/  IADD3 R2, PT, PT, R122, R3, RZ ;  /* 0x000000037a027210 */ /* 0x000fe40007ffe0ff */
[----:B------:R-:W-:Y:S01]  /*bcb0*/  IADD3 R19, PT, PT, R121, R17, RZ ;  /* 0x0000001179137210 */ /* 0x000fe20007ffe0ff */
[----:B------:R-:W-:Y:S01]  /*bcc0*/  FFMA R109, R136, R131, R109 ;  /* 0x00000083886d7223 */ /* 0x000fe2000000006d */
[C---:B------:R-:W-:Y:S02]  /*bcd0*/  IADD3 R16, PT, PT, R122.reuse, R17, RZ ;  /* 0x000000117a107210 */ /* 0x040fe40007ffe0ff */
[----:B------:R-:W-:Y:S01]  /*bce0*/  IADD3 R18, PT, PT, R122, R19, RZ ;  /* 0x000000137a127210 */ /* 0x000fe20007ffe0ff */
[----:B------:R-:W2:Y:S01]  /*bcf0*/  LDL.LU R123, [R1+0x10] ;  /* 0x00001000017b7983 */ /* 0x000ea20000300800 */
[C---:B------:R-:W-:Y:S01]  /*bd00*/  FFMA R110, R136.reuse, R130, R110 ;  /* 0x00000082886e7223 */ /* 0x040fe2000000006e */
[----:B------:R-:W-:Y:S02]  /*bd10*/  FFMA R111, R136, R129, R111 ;  /* 0x00000081886f7223 */ /* 0x000fe4000000006f */
[----:B------:R-:W3:Y:S02]  /*bd20*/  LDL.LU R121, [R1+0x14] ;  /* 0x0000140001797983 */ /* 0x000ee40000300800 */
[----:B------:R-:W-:Y:S01]  /*bd30*/  F2FP.BF16.F32.PACK_AB R22, R110, R109 ;  /* 0x0000006d6e16723e */ /* 0x000fe200000010ff */
[C---:B------:R-:W-:Y:S01]  /*bd40*/  FFMA R112, R136.reuse, R128, R112 ;  /* 0x0000008088707223 */ /* 0x040fe20000000070 */
[----:B------:R4:W-:Y:S01]  /*bd50*/  STS.128 [R2+0x400], R8 ;  /* 0x0004000802007388 */ /* 0x0009e20000000c00 */
[C---:B------:R-:W-:Y:S01]  /*bd60*/  FFMA R113, R136.reuse, R138, R113 ;  /* 0x0000008a88717223 */ /* 0x040fe20000000071 */
[C---:B------:R-:W-:Y:S01]  /*bd70*/  FFMA R114, R136.reuse, R137, R114 ;  /* 0x0000008988727223 */ /* 0x040fe20000000072 */
[----:B------:R-:W-:Y:S01]  /*bd80*/  FFMA R115, R136, R139, R115 ;  /* 0x0000008b88737223 */ /* 0x000fe20000000073 */
[----:B------:R-:W-:Y:S03]  /*bd90*/  F2FP.BF16.F32.PACK_AB R23, R112, R111 ;  /* 0x0000006f7017723e */ /* 0x000fe600000010ff */
[----:B------:R-:W-:Y:S02]  /*bda0*/  F2FP.BF16.F32.PACK_AB R24, R114, R113 ;  /* 0x000000717218723e */ /* 0x000fe400000010ff */
[----:B-1----:R-:W-:Y:S02]  /*bdb0*/  F2FP.BF16.F32.PACK_AB R4, R26, R25 ;  /* 0x000000191a04723e */ /* 0x002fe400000010ff */
[----:B------:R-:W-:Y:S02]  /*bdc0*/  F2FP.BF16.F32.PACK_AB R5, R28, R27 ;  /* 0x0000001b1c05723e */ /* 0x000fe400000010ff */
[----:B------:R-:W-:Y:S02]  /*bdd0*/  F2FP.BF16.F32.PACK_AB R6, R30, R29 ;  /* 0x0000001d1e06723e */ /* 0x000fe400000010ff */
[----:B------:R-:W-:Y:S05]  /*bde0*/  F2FP.BF16.F32.PACK_AB R7, R32, R31 ;  /* 0x0000001f2007723e */ /* 0x000fea00000010ff */
[----:B------:R1:W-:Y:S01]  /*bdf0*/  STS.128 [R17+0x400], R4 ;  /* 0x0004000411007388 */ /* 0x0003e20000000c00 */
[----:B----4-:R-:W-:Y:S02]  /*be00*/  F2FP.BF16.F32.PACK_AB R8, R34, R33 ;  /* 0x000000212208723e */ /* 0x010fe400000010ff */
[----:B------:R-:W-:Y:S02]  /*be10*/  F2FP.BF16.F32.PACK_AB R9, R36, R35 ;  /* 0x000000232409723e */ /* 0x000fe400000010ff */
[----:B------:R-:W-:Y:S02]  /*be20*/  F2FP.BF16.F32.PACK_AB R10, R38, R37 ;  /* 0x00000025260a723e */ /* 0x000fe400000010ff */
[----:B------:R-:W-:Y:S05]  /*be30*/  F2FP.BF16.F32.PACK_AB R11, R40, R39 ;  /* 0x00000027280b723e */ /* 0x000fea00000010ff */
[----:B------:R4:W-:Y:S01]  /*be40*/  STS.128 [R16+0x400], R8 ;  /* 0x0004000810007388 */ /* 0x0009e20000000c00 */
        /* <DEDUP_REMOVED lines=19> */
[----:B------:R4:W-:Y:S08]  /*bf80*/  STS.128 [R0+0x4400], R8 ;  /* 0x0044000800007388 */ /* 0x0009f00000000c00 */
        /* <DEDUP_REMOVED lines=9> */
[----:B------:R-:W-:Y:S02]  /*c020*/  F2FP.BF16.F32.PACK_AB R11, R96, R95 ;  /* 0x0000005f600b723e */ /* 0x000fe400000010ff */
[----:B------:R-:W-:Y:S02]  /*c030*/  F2FP.BF16.F32.PACK_AB R12, R98, R97 ;  /* 0x00000061620c723e */ /* 0x000fe400000010ff */
[----:B------:R-:W-:Y:S01]  /*c040*/  F2FP.BF16.F32.PACK_AB R13, R100, R99 ;  /* 0x00000063640d723e */ /* 0x000fe200000010ff */
[----:B------:R1:W-:Y:S01]  /*c050*/  STS.128 [R17+0x4400], R8 ;  /* 0x0044000811007388 */ /* 0x0003e20000000c00 */
[----:B------:R-:W-:Y:S02]  /*c060*/  F2FP.BF16.F32.PACK_AB R14, R102, R101 ;  /* 0x00000065660e723e */ /* 0x000fe400000010ff */
[----:B------:R-:W-:Y:S05]  /*c070*/  F2FP.BF16.F32.PACK_AB R15, R104, R103 ;  /* 0x00000067680f723e */ /* 0x000fea00000010ff */
[----:B------:R1:W-:Y:S08]  /*c080*/  STS.128 [R16+0x4400], R12 ;  /* 0x0044000c10007388 */ /* 0x0003f00000000c00 */
[----:B------:R1:W-:Y:S01]  /*c090*/  STS.128 [R19+0x4400], R20 ;  /* 0x0044001413007388 */ /* 0x0003e20000000c00 */
[C---:B--2---:R-:W-:Y:S01]  /*c0a0*/  FFMA R116, R136.reuse, R123, R116 ;  /* 0x0000007b88747223 */ /* 0x044fe20000000074 */
[C---:B---3--:R-:W-:Y:S01]  /*c0b0*/  FFMA R117, R136.reuse, R121, R117 ;  /* 0x0000007988757223 */ /* 0x048fe20000000075 */
[C---:B------:R-:W-:Y:S01]  /*c0c0*/  FFMA R118, R136.reuse, R135, R118 ;  /* 0x0000008788767223 */ /* 0x040fe20000000076 */
[C---:B------:R-:W-:Y:S04]  /*c0d0*/  FFMA R119, R136.reuse, R133, R119 ;  /* 0x0000008588777223 */ /* 0x040fe80000000077 */
[----:B------:R1:W5:Y:S01]  /*c0e0*/  LDL.LU R135, [R1+0x58] ;  /* 0x0000580001877983 */ /* 0x0003620000300800 */
[----:B------:R-:W-:Y:S01]  /*c0f0*/  FFMA R120, R136, R132, R120 ;  /* 0x0000008488787223 */ /* 0x000fe20000000078 */
[----:B------:R-:W-:Y:S02]  /*c100*/  F2FP.BF16.F32.PACK_AB R25, R116, R115 ;  /* 0x000000737419723e */ /* 0x000fe400000010ff */
[----:B------:R1:W5:Y:S01]  /*c110*/  LDL.LU R133, [R1+0x54] ;  /* 0x0000540001857983 */ /* 0x0003620000300800 */
[----:B------:R-:W-:Y:S02]  /*c120*/  F2FP.BF16.F32.PACK_AB R26, R118, R117 ;  /* 0x00000075761a723e */ /* 0x000fe400000010ff */
[----:B------:R-:W-:Y:S01]  /*c130*/  F2FP.BF16.F32.PACK_AB R27, R120, R119 ;  /* 0x00000077781b723e */ /* 0x000fe200000010ff */
[----:B------:R1:W5:Y:S04]  /*c140*/  LDL.LU R132, [R1+0x50] ;  /* 0x0000500001847983 */ /* 0x0003680000300800 */
        /* <DEDUP_REMOVED lines=10> */
[----:B-----5:R-:W-:Y:S01]  /*c1f0*/  R2UR UR6, R135 ;  /* 0x00000000870672ca */ /* 0x020fe200000e0000 */
[----:B------:R-:W-:Y:S01]  /*c200*/  ULEA UR5, UR4, UR43, 0xf ;  /* 0x0000002b04057291 */ /* 0x000fe2000f8e78ff */
[----:B------:R-:W-:Y:S01]  /*c210*/  UMOV UR14, UR46 ;  /* 0x0000002e000e7c82 */ /* 0x000fe20008000000 */
[----:B------:R-:W-:Y:S02]  /*c220*/  UMOV UR15, UR36 ;  /* 0x00000024000f7c82 */ /* 0x000fe40008000000 */
[----:B------:R-:W-:Y:S02]  /*c230*/  UIADD3 UR8, UPT, UPT, UR5, 0x400, URZ ;  /* 0x0000040005087890 */ /* 0x000fe4000fffe0ff */
[----:B------:R-:W-:Y:S06]  /*c240*/  UIADD3 UR12, UPT, UPT, UR5, 0x4400, URZ ;  /* 0x00004400050c7890 */ /* 0x000fec000fffe0ff */
[----:B------:R-:W-:Y:S02]  /*c250*/  UIADD3 UR9, UPT, UPT, UR51, UR6, URZ ;  /* 0x0000000633097290 */ /* 0x000fe4000fffe0ff */
[----:B--2---:R-:W-:Y:S02]  /*c260*/  UIADD3 UR6, UP0, UPT, UR10, 0xa80, URZ ;  /* 0x00000a800a067890 */ /* 0x004fe4000ff1e0ff */
[----:B------:R-:W-:Y:S02]  /*c270*/  UIADD3 UR13, UPT, UPT, UR9, 0x40, URZ ;  /* 0x00000040090d7890 */ /* 0x000fe4000fffe0ff */
[----:B------:R-:W-:Y:S01]  /*c280*/  UIADD3.X UR7, UPT, UPT, URZ, UR11, URZ, UP0, !UPT ;  /* 0x0000000bff077290 */ /* 0x000fe200087fe4ff */
[----:B------:R-:W-:Y:S02]  /*c290*/  UMOV UR10, UR46 ;  /* 0x0000002e000a7c82 */ /* 0x000fe40008000000 */
[----:B------:R-:W-:Y:S06]  /*c2a0*/  UMOV UR11, UR36 ;  /* 0x00000024000b7c82 */ /* 0x000fec0008000000 */
[----:B------:R2:W-:Y:S01]  /*c2b0*/  UTMASTG.3D [UR8], [UR6] ;  /* 0x00000008060073b5 */ /* 0x0005e20008010000 */
[----:B------:R2:W-:Y:S02]  /*c2c0*/  UTMASTG.3D [UR12], [UR6] ;  /* 0x0000000c060073b5 */ /* 0x0005e40008010000 */
[----:B--2---:R0:W-:Y:S02]  /*c2d0*/  UTMACMDFLUSH ;  /* 0x00000000000079b7 */ /* 0x0041e40000000000 */
.L_x_126:
[----:B------:R-:W-:Y:S05]  /*c2e0*/  BSYNC.RECONVERGENT B0 ;  /* 0x0000000000007941 */ /* 0x000fea0003800200 */
.L_x_125:
[----:B------:R-:W-:Y:S01]  /*c2f0*/  UIADD3 UR4, UPT, UPT, UR4, 0x1, URZ ;  /* 0x0000000104047890 */ /* 0x000fe2000fffe0ff */
[----:B------:R-:W-:Y:S03]  /*c300*/  BSSY.RECONVERGENT B0, `(.L_x_127) ;  /* 0x0000008000007945 */ /* 0x000fe60003800200 */
[----:B------:R-:W-:Y:S04]  /*c310*/  UISETP.NE.AND UP0, UPT, UR4, 0x3, UPT ;  /* 0x000000030400788c */ /* 0x000fe8000bf05270 */
[----:B------:R-:W-:Y:S02]  /*c320*/  UISETP.EQ.XOR UP1, UPT, UR49, 0x3, !UP0 ;  /* 0x000000033100788c */ /* 0x000fe4000c722a70 */
[----:B------:R-:W-:Y:S02]  /*c330*/  USEL UR48, UR4, URZ, UP0 ;  /* 0x000000ff04307287 */ /* 0x000fe40008000000 */
[----:B------:R-:W-:Y:S04]  /*c340*/  USEL UR5, URZ, 0x1, !UP1 ;  /* 0x00000001ff057887 */ /* 0x000fe8000c800000 */
[----:B------:R-:W-:Y:S01]  /*c350*/  ULOP3.LUT UR53, UR53, UR5, URZ, 0x3c, !UPT ;  /* 0x0000000535357292 */ /* 0x000fe2000f8e3cff */
[----:B------:R-:W-:Y:S11]  /*c360*/  @P1 BRA `(.L_x_128) ;  /* 0x0000000000041947 */ /* 0x000ff60003800000 */
[----:B------:R-:W-:Y:S04]  /*c370*/  DEPBAR.LE SB0, 0x1 ;  /* 0x000080400000791a */ /* 0x000fe80000000000 */
.L_x_128:
[----:B------:R-:W-:Y:S05]  /*c380*/  BSYNC.RECONVERGENT B0 ;  /* 0x0000000000007941 */ /* 0x000fea0003800200 */
.L_x_127:
[----:B------:R-:W-:Y:S01]  /*c390*/  BAR.SYNC.DEFER_BLOCKING 0x1, 0x80 ;  /* 0x0042000000007b1d */ /* 0x000fe20000010000 */
[----:B------:R-:W-:Y:S09]  /*c3a0*/  UISETP.NE.AND UP0, UPT, UR52, -0x2, UPT ;  /* 0xfffffffe3400788c */ /* 0x000ff2000bf05270 */
[----:B------:R-:W-:Y:S05]  /*c3b0*/  BRA.U !UP0, `(.L_x_129) ;  /* 0x00000001082c7547 */ /* 0x000fea000b800000 */
[----:B------:R-:W2:Y:S01]  /*c3c0*/  LDL.LU R0, [R1+0x40] ;  /* 0x0000400001007983 */ /* 0x000ea20000300800 */
[----:B-1----:R-:W-:Y:S01]  /*c3d0*/  IMAD.U32 R2, RZ, RZ, UR50 ;  /* 0x00000032ff027e24 */ /* 0x002fe2000f8e00ff */
[----:B------:R-:W-:Y:S04]  /*c3e0*/  UIADD3 UR4, UPT, UPT, UR50, 0x1, URZ ;  /* 0x0000000132047890 */ /* 0x000fe8000fffe0ff */
[----:B------:R-:W-:Y:S04]  /*c3f0*/  UISETP.NE.AND UP0, UPT, UR4, 0x3, UPT ;  /* 0x000000030400788c */ /* 0x000fe8000bf05270 */
[----:B------:R-:W-:Y:S01]  /*c400*/  USEL UR50, UR4, URZ, UP0 ;  /* 0x000000ff04327287 */ /* 0x000fe20008000000 */
[----:B--2---:R-:W-:Y:S02]  /*c410*/  ISETP.NE.AND P0, PT, R0, RZ, PT ;  /* 0x000000ff0000720c */ /* 0x004fe40003f05270 */
[----:B------:R-:W1:Y:S11]  /*c420*/  S2R R0, SR_CgaCtaId ;  /* 0x0000000000007919 */ /* 0x000e760000008800 */
[----:B------:R-:W-:Y:S05]  /*c430*/  @P0 LEA R2, R2, UR43, 0x3 ;  /* 0x0000002b02020c11 */ /* 0x000fea000f8e18ff */
[----:B------:R-:W-:Y:S05]  /*c440*/  @P0 VIADD R3, R2, 0x48 ;  /* 0x0000004802030836 */ /* 0x000fea0000000000 */
[----:B-1----:R-:W-:Y:S04]  /*c450*/  @P0 PRMT R0, R0, 0x654, R3 ;  /* 0x0000065400000816 */ /* 0x002fe80000000003 */
[----:B------:R2:W-:Y:S03]  /*c460*/  @P0 SYNCS.ARRIVE.TRANS64.RED.A1T0 RZ, [R0+URZ], RZ ;  /* 0x000000ff00ff09a7 */ /* 0x0005e600081004ff */
.L_x_129:
[----:B-1----:R-:W3:Y:S01]  /*c470*/  LDL R4, [R1+0x2c] ;  /* 0x00002c0001047983 */ /* 0x002ee20000100800 */
[----:B------:R-:W-:Y:S01]  /*c480*/  UISETP.NE.AND UP0, UPT, UR57, URZ, UPT ;  /* 0x000000ff3900728c */ /* 0x000fe2000bf05270 */
[----:B-----5:R-:W-:Y:S01]  /*c490*/  LOP3.LUT R132, R132, 0x1, RZ, 0x3c, !PT ;  /* 0x0000000184847812 */ /* 0x020fe200078e3cff */
[----:B------:R-:W-:Y:S01]  /*c4a0*/  UIADD3 UR52, UPT, UPT, UR52, 0x2, URZ ;  /* 0x0000000234347890 */ /* 0x000fe2000fffe0ff */
[----:B--2---:R-:W2:Y:S01]  /*c4b0*/  LDL R0, [R1+0x30] ;  /* 0x0000300001007983 */ /* 0x004ea20000100800 */
[----:B------:R-:W-:Y:S03]  /*c4c0*/  UMOV UR36, UR56 ;  /* 0x0000003800247c82 */ /* 0x000fe60008000000 */
[----:B------:R-:W4:Y:S04]  /*c4d0*/  LDL.LU R3, [R1+0x3c] ;  /* 0x00003c0001037983 */ /* 0x000f280000300800 */
[----:B------:R-:W4:Y:S01]  /*c4e0*/  LDL.LU R2, [R1+0x38] ;  /* 0x0000380001027983 */ /* 0x000f220000300800 */
[----:B---3--:R-:W-:Y:S02]  /*c4f0*/  R2UR UR5, R4 ;  /* 0x00000000040572ca */ /* 0x008fe400000e0000 */
[----:B--2---:R-:W-:Y:S02]  /*c500*/  R2UR UR4, R0 ;  /* 0x00000000000472ca */ /* 0x004fe400000e0000 */
[C---:B----4-:R-:W-:Y:S09]  /*c510*/  ISETP.NE.AND P0, PT, R2.reuse, 0x2, PT ;  /* 0x000000020200780c */ /* 0x050ff20003f05270 */
[----:B------:R-:W-:Y:S01]  /*c520*/  UIADD3 UR27, UPT, UPT, UR37, UR5, URZ ;  /* 0x00000005251b7290 */ /* 0x000fe2000fffe0ff */
[----:B------:R-:W-:Y:S01]  /*c530*/  SEL R0, RZ, 0x1, P0 ;  /* 0x00000001ff007807 */ /* 0x000fe20000000000 */
[----:B------:R-:W-:Y:S03]  /*c540*/  UIADD3 UR20, UPT, UPT, UR38, UR4, URZ ;  /* 0x0000000426147290 */ /* 0x000fe6000fffe0ff */
[----:B------:R-:W-:Y:S02]  /*c550*/  LOP3.LUT R3, R3, R0, RZ, 0x3c, !PT ;  /* 0x0000000003037212 */ /* 0x000fe400078e3cff */
[----:B------:R-:W-:Y:S03]  /*c560*/  SEL R0, R2, RZ, P0 ;  /* 0x000000ff02007207 */ /* 0x000fe60000000000 */
[----:B------:R1:W-:Y:S01]  /*c570*/  STL [R1+0x3c], R3 ;  /* 0x00003c0301007387 */ /* 0x0003e20000100800 */
[----:B------:R-:W-:Y:S05]  /*c580*/  BRA.U UP0, `(.L_x_130) ;  /* 0xffffff9d00487547 */ /* 0x000fea000b83ffff */
[----:B------:R-:W2:Y:S01]  /*c590*/  LDCU.64 UR4, c[0x0][0xc88] ;  /* 0x00019100ff0477ac */ /* 0x000ea20008000a00 */
[----:B------:R-:W3:Y:S01]  /*c5a0*/  LDCU.64 UR6, c[0x0][0xc90] ;  /* 0x00019200ff0677ac */ /* 0x000ee20008000a00 */
[----:B------:R-:W-:Y:S02]  /*c5b0*/  ULOP3.LUT UR9, UR59, 0x1, URZ, 0x3c, !UPT ;  /* 0x000000013b097892 */ /* 0x000fe4000f8e3cff */
[----:B------:R-:W-:-:S04]  /*c5c0*/  UIADD3 UR8, UPT, UPT, UR43, 0xc0, URZ ;  /* 0x000000c02b087890 */ /* 0x000fc8000fffe0ff */
[----:B------:R-:W-:Y:S01]  /*c5d0*/  UPRMT UR8, UR9, 0x654, UR8 ;  /* 0x0000065409087896 */ /* 0x000fe20008000008 */
[----:B--2---:R-:W-:Y:S02]  /*c5e0*/  ISETP.NE.U32.AND P2, PT, RZ, UR4, PT ;  /* 0x00000004ff007c0c */ /* 0x004fe4000bf45070 */
[----:B---3--:R-:W-:-:S06]  /*c5f0*/  ISETP.NE.U32.AND P1, PT, RZ, UR6, PT ;  /* 0x00000006ff007c0c */ /* 0x008fcc000bf25070 */
[----:B------:R-:W-:Y:S01]  /*c600*/  SYNCS.ARRIVE.TRANS64.RED.A1T0 RZ, [UR8], RZ ;  /* 0x000000ffffff79a7 */ /* 0x000fe20008100408 */
[----:B------:R-:W-:Y:S02]  /*c610*/  ISETP.NE.AND.EX P2, PT, RZ, UR5, PT, P2 ;  /* 0x00000005ff007c0c */ /* 0x000fe4000bf45320 */
[----:B------:R-:W-:Y:S01]  /*c620*/  ISETP.NE.AND.EX P0, PT, RZ, UR7, PT, P1 ;  /* 0x00000007ff007c0c */ /* 0x000fe2000bf05310 */
[----:B------:R-:W-:-:S12]  /*c630*/  SYNCS.ARRIVE.TRANS64.A1T0 RZ, [UR43+0xc0], RZ ;  /* 0x0000c0ffffff79a7 */ /* 0x000fd8000810002b */
[----:B------:R-:W-:Y:S05]  /*c640*/  @P2 BRA P0, `(.L_x_131) ;  /* 0x0000000000402947 */ /* 0x000fea0000000000 */
[----:B------:R-:W-:-:S13]  /*c650*/  ISETP.NE.AND.EX P1, PT, RZ, UR7, PT, P1 ;  /* 0x00000007ff007c0c */ /* 0x000fda000bf25310 */
[----:B------:R-:W-:Y:S05]  /*c660*/  @P1 BRA `(.L_x_132) ;  /* 0x00000000000c1947 */ /* 0x000fea0003800000 */
[----:B------:R-:W-:-:S13]  /*c670*/  FSETP.NEU.AND P0, PT, R136, RZ, PT ;  /* 0x000000ff8800720b */ /* 0x000fda0003f0d000 */
[----:B------:R-:W-:Y:S05]  /*c680*/  @!P0 EXIT ;  /* 0x000000000000894d */ /* 0x000fea0003800000 */
[----:B------:R-:W-:Y:S05]  /*c690*/  BRA `(.L_x_131) ;  /* 0x00000000002c7947 */ /* 0x000fea0003800000 */
.L_x_132:
[----:B------:R-:W2:Y:S01]  /*c6a0*/  LDL.LU R0, [R1+0x34] ;  /* 0x0000340001007983 */ /* 0x000ea20000300800 */
[----:B------:R-:W-:Y:S01]  /*c6b0*/  BSSY.RECONVERGENT B0, `(.L_x_131) ;  /* 0x0000009000007945 */ /* 0x000fe20003800200 */
[----:B--2---:R-:W-:-:S13]  /*c6c0*/  ISETP.NE.AND P0, PT, R0, RZ, PT ;  /* 0x000000ff0000720c */ /* 0x004fda0003f05270 */
[----:B------:R-:W-:Y:S05]  /*c6d0*/  @P0 BRA `(.L_x_133) ;  /* 0x0000000000100947 */ /* 0x000fea0003800000 */
[----:B------:R-:W-:-:S04]  /*c6e0*/  ISETP.NE.U32.AND P0, PT, RZ, UR4, PT ;  /* 0x00000004ff007c0c */ /* 0x000fc8000bf05070 */
[----:B------:R-:W-:-:S13]  /*c6f0*/  ISETP.NE.AND.EX P0, PT, RZ, UR5, PT, P0 ;  /* 0x00000005ff007c0c */ /* 0x000fda000bf05300 */
[----:B------:R-:W-:Y:S05]  /*c700*/  @!P0 EXIT ;  /* 0x000000000000894d */ /* 0x000fea0003800000 */
[----:B------:R-:W-:Y:S05]  /*c710*/  BRA `(.L_x_134) ;  /* 0x0000000000087947 */ /* 0x000fea0003800000 */
.L_x_133:
[----:B------:R-:W-:-:S13]  /*c720*/  FSETP.NEU.AND P0, PT, R136, RZ, PT ;  /* 0x000000ff8800720b */ /* 0x000fda0003f0d000 */
[----:B------:R-:W-:Y:S05]  /*c730*/  @!P0 EXIT ;  /* 0x000000000000894d */ /* 0x000fea0003800000 */
.L_x_134:
[----:B------:R-:W-:Y:S05]  /*c740*/  BSYNC.RECONVERGENT B0 ;  /* 0x0000000000007941 */ /* 0x000fea0003800200 */
.L_x_131:
[----:B------:R-:W-:Y:S01]  /*c750*/  ULEA UR6, UR50, UR43, 0x3 ;  /* 0x0000002b32067291 */ /* 0x000fe2000f8e18ff */
[----:B------:R-:W-:-:S04]  /*c760*/  DEPBAR.LE SB0, 0x0 ;  /* 0x000080000000791a */ /* 0x000fc80000000000 */
[----:B------:R-:W-:-:S04]  /*c770*/  UIADD3 UR6, UPT, UPT, UR6, 0x48, URZ ;  /* 0x0000004806067890 */ /* 0x000fc8000fffe0ff */
[----:B------:R-:W-:-:S09]  /*c780*/  UPRMT UR6, UR59, 0x654, UR6 ;  /* 0x000006543b067896 */ /* 0x000fd20008000006 */
[----:B------:R-:W-:Y:S01]  /*c790*/  SYNCS.ARRIVE.TRANS64.RED.A1T0 RZ, [UR6], RZ ;  /* 0x000000ffffff79a7 */ /* 0x000fe20008100406 */
[----:B------:R-:W-:Y:S05]  /*c7a0*/  EXIT ;  /* 0x000000000000794d */ /* 0x000fea0003800000 */
.L_x_24:
[----:B-1----:R1:W3:Y:S02]  /*c7b0*/  SYNCS.PHASECHK.TRANS64.TRYWAIT P0, [R0+URZ+0xb0], R3 ;  /* 0x0000b003000075a7 */ /* 0x0022e400080011ff */
[----:B---3--:R-:W-:Y:S05]  /*c7c0*/  @!P0 NANOSLEEP.SYNCS 0x989680 ;  /* 0x009896800000895d */ /* 0x008fea0003900000 */
[----:B------:R-:W3:Y:S02]  /*c7d0*/  @!P0 SYNCS.PHASECHK.TRANS64 P0, [R0+URZ+0xb0], R3 ;  /* 0x0000b003000085a7 */ /* 0x000ee400080010ff */
[----:B---3--:R-:W-:Y:S05]  /*c7e0*/  @!P0 BRA `(.L_x_24) ;  /* 0xfffffffc00f08947 */ /* 0x008fea000383ffff */
[----:B------:R-:W-:Y:S05]  /*c7f0*/  BRA `(.L_x_135) ;  /* 0xffffff5000d87947 */ /* 0x000fea000383ffff */
.L_x_27:
[----:B-1----:R-:W-:-:S07]  /*c800*/  MOV R0, UR5 ;  /* 0x0000000500007c02 */ /* 0x002fce0008000f00 */
.L_x_136:
[----:B-1----:R1:W3:Y:S02]  /*c810*/  SYNCS.PHASECHK.TRANS64.TRYWAIT P0, [R0+URZ+0x18], R3 ;  /* 0x00001803000075a7 */ /* 0x0022e400080011ff */
[----:B---3--:R-:W-:Y:S05]  /*c820*/  @!P0 NANOSLEEP.SYNCS 0x989680 ;  /* 0x009896800000895d */ /* 0x008fea0003900000 */
[----:B------:R-:W3:Y:S02]  /*c830*/  @!P0 SYNCS.PHASECHK.TRANS64 P0, [R0+URZ+0x18], R3 ;  /* 0x00001803000085a7 */ /* 0x000ee400080010ff */
[----:B---3--:R-:W-:Y:S05]  /*c840*/  @!P0 BRA `(.L_x_136) ;  /* 0xfffffffc00f08947 */ /* 0x008fea000383ffff */
[----:B------:R-:W-:Y:S05]  /*c850*/  BRA `(.L_x_26) ;  /* 0xffffff54003c7947 */ /* 0x000fea000383ffff */
.L_x_36:
[----:B-1----:R-:W-:-:S07]  /*c860*/  MOV R0, UR6 ;  /* 0x0000000600007c02 */ /* 0x002fce0008000f00 */
.L_x_137:
[----:B-1----:R1:W3:Y:S02]  /*c870*/  SYNCS.PHASECHK.TRANS64.TRYWAIT P0, [R0+URZ+0x18], R3 ;  /* 0x00001803000075a7 */ /* 0x0022e400080011ff */
[----:B---3--:R-:W-:Y:S05]  /*c880*/  @!P0 NANOSLEEP.SYNCS 0x989680 ;  /* 0x009896800000895d */ /* 0x008fea0003900000 */
[----:B------:R-:W3:Y:S02]  /*c890*/  @!P0 SYNCS.PHASECHK.TRANS64 P0, [R0+URZ+0x18], R3 ;  /* 0x00001803000085a7 */ /* 0x000ee400080010ff */
[----:B---3--:R-:W-:Y:S05]  /*c8a0*/  @!P0 BRA `(.L_x_137) ;  /* 0xfffffffc00f08947 */ /* 0x008fea000383ffff */
[----:B------:R-:W-:Y:S05]  /*c8b0*/  BRA `(.L_x_35) ;  /* 0xffffff58005c7947 */ /* 0x000fea000383ffff */
.L_x_43:
[----:B-1----:R1:W2:Y:S02]  /*c8c0*/  SYNCS.PHASECHK.TRANS64.TRYWAIT P0, [R3+URZ+0x70], R0 ;  /* 0x00007000030075a7 */ /* 0x0022a400080011ff */
[----:B--2---:R-:W-:Y:S05]  /*c8d0*/  @!P0 NANOSLEEP.SYNCS 0x989680 ;  /* 0x009896800000895d */ /* 0x004fea0003900000 */
[----:B------:R-:W2:Y:S02]  /*c8e0*/  @!P0 SYNCS.PHASECHK.TRANS64 P0, [R3+URZ+0x70], R0 ;  /* 0x00007000030085a7 */ /* 0x000ea400080010ff */
[----:B--2---:R-:W-:Y:S05]  /*c8f0*/  @!P0 BRA `(.L_x_43) ;  /* 0xfffffffc00f08947 */ /* 0x004fea000383ffff */
[----:B------:R-:W-:Y:S05]  /*c900*/  BRA `(.L_x_138) ;  /* 0xffffff5c00587947 */ /* 0x000fea000383ffff */
.L_x_47:
[----:B------:R-:W-:-:S07]  /*c910*/  MOV R0, UR4 ;  /* 0x0000000400007c02 */ /* 0x000fce0008000f00 */
.L_x_139:
[----:B-1----:R1:W2:Y:S02]  /*c920*/  SYNCS.PHASECHK.TRANS64.TRYWAIT P0, [R0+URZ], R3 ;  /* 0x00000003000075a7 */ /* 0x0022a400080011ff */
[----:B--2---:R-:W-:Y:S05]  /*c930*/  @!P0 NANOSLEEP.SYNCS 0x989680 ;  /* 0x009896800000895d */ /* 0x004fea0003900000 */
[----:B------:R-:W2:Y:S02]  /*c940*/  @!P0 SYNCS.PHASECHK.TRANS64 P0, [R0+URZ], R3 ;  /* 0x00000003000085a7 */ /* 0x000ea400080010ff */
[----:B--2---:R-:W-:Y:S05]  /*c950*/  @!P0 BRA `(.L_x_139) ;  /* 0xfffffffc00f08947 */ /* 0x004fea000383ffff */
[----:B------:R-:W-:Y:S05]  /*c960*/  BRA `(.L_x_140) ;  /* 0xffffff64000c7947 */ /* 0x000fea000383ffff */
.L_x_48:
[----:B------:R-:W-:-:S07]  /*c970*/  MOV R0, UR5 ;  /* 0x0000000500007c02 */ /* 0x000fce0008000f00 */
.L_x_141:
[----:B-1----:R1:W2:Y:S02]  /*c980*/  SYNCS.PHASECHK.TRANS64.TRYWAIT P0, [R0+URZ], R3 ;  /* 0x00000003000075a7 */ /* 0x0022a400080011ff */
[----:B--2---:R-:W-:Y:S05]  /*c990*/  @!P0 NANOSLEEP.SYNCS 0x989680 ;  /* 0x009896800000895d */ /* 0x004fea0003900000 */
[----:B------:R-:W2:Y:S02]  /*c9a0*/  @!P0 SYNCS.PHASECHK.TRANS64 P0, [R0+URZ], R3 ;  /* 0x00000003000085a7 */ /* 0x000ea400080010ff */
[----:B--2---:R-:W-:Y:S05]  /*c9b0*/  @!P0 BRA `(.L_x_141) ;  /* 0xfffffffc00f08947 */ /* 0x004fea000383ffff */
[----:B------:R-:W-:Y:S05]  /*c9c0*/  BRA `(.L_x_142) ;  /* 0xffffff6400187947 */ /* 0x000fea000383ffff */
.L_x_51:
[----:B-1----:R1:W2:Y:S02]  /*c9d0*/  SYNCS.PHASECHK.TRANS64.TRYWAIT P0, [R0+URZ+0xa0], R5 ;  /* 0x0000a005000075a7 */ /* 0x0022a400080011ff */
[----:B--2---:R-:W-:Y:S05]  /*c9e0*/  @!P0 NANOSLEEP.SYNCS 0x989680 ;  /* 0x009896800000895d */ /* 0x004fea0003900000 */
[----:B------:R-:W2:Y:S02]  /*c9f0*/  @!P0 SYNCS.PHASECHK.TRANS64 P0, [R0+URZ+0xa0], R5 ;  /* 0x0000a005000085a7 */ /* 0x000ea400080010ff */
[----:B--2---:R-:W-:Y:S05]  /*ca00*/  @!P0 BRA `(.L_x_51) ;  /* 0xfffffffc00f08947 */ /* 0x004fea000383ffff */
[----:B------:R-:W-:Y:S05]  /*ca10*/  BRA `(.L_x_143) ;  /* 0xffffff6400747947 */ /* 0x000fea000383ffff */
.L_x_52:
[----:B------:R-:W-:-:S07]  /*ca20*/  MOV R0, UR4 ;  /* 0x0000000400007c02 */ /* 0x000fce0008000f00 */
.L_x_144:
[----:B-1----:R1:W2:Y:S02]  /*ca30*/  SYNCS.PHASECHK.TRANS64.TRYWAIT P0, [R0+URZ+0x80], R5 ;  /* 0x00008005000075a7 */ /* 0x0022a400080011ff */
[----:B--2---:R-:W-:Y:S05]  /*ca40*/  @!P0 NANOSLEEP.SYNCS 0x989680 ;  /* 0x009896800000895d */ /* 0x004fea0003900000 */
[----:B------:R-:W2:Y:S02]  /*ca50*/  @!P0 SYNCS.PHASECHK.TRANS64 P0, [R0+URZ+0x80], R5 ;  /* 0x00008005000085a7 */ /* 0x000ea400080010ff */
[----:B--2---:R-:W-:Y:S05]  /*ca60*/  @!P0 BRA `(.L_x_144) ;  /* 0xfffffffc00f08947 */ /* 0x004fea000383ffff */
[----:B------:R-:W-:Y:S05]  /*ca70*/  BRA `(.L_x_145) ;  /* 0xffffff6400847947 */ /* 0x000fea000383ffff */
.L_x_53:
[----:B-1----:R1:W2:Y:S02]  /*ca80*/  SYNCS.PHASECHK.TRANS64.TRYWAIT P1, [R0+URZ+0x70], R5 ;  /* 0x00007005000075a7 */ /* 0x0022a400080211ff */
[----:B--2---:R-:W-:Y:S05]  /*ca90*/  @!P1 NANOSLEEP.SYNCS 0x989680 ;  /* 0x009896800000995d */ /* 0x004fea0003900000 */
[----:B------:R-:W2:Y:S02]  /*caa0*/  @!P1 SYNCS.PHASECHK.TRANS64 P1, [R0+URZ+0x70], R5 ;  /* 0x00007005000095a7 */ /* 0x000ea400080210ff */
[----:B--2---:R-:W-:Y:S05]  /*cab0*/  @!P1 BRA `(.L_x_53) ;  /* 0xfffffffc00f09947 */ /* 0x004fea000383ffff */
[----:B------:R-:W-:Y:S05]  /*cac0*/  BRA `(.L_x_146) ;  /* 0xffffff6400b47947 */ /* 0x000fea000383ffff */
.L_x_56:
[----:B------:R-:W-:-:S07]  /*cad0*/  MOV R0, UR4 ;  /* 0x0000000400007c02 */ /* 0x000fce0008000f00 */
.L_x_147:
[----:B-1----:R1:W2:Y:S02]  /*cae0*/  SYNCS.PHASECHK.TRANS64.TRYWAIT P0, [R0+URZ+0x80], R3 ;  /* 0x00008003000075a7 */ /* 0x0022a400080011ff */
[----:B--2---:R-:W-:Y:S05]  /*caf0*/  @!P0 NANOSLEEP.SYNCS 0x989680 ;  /* 0x009896800000895d */ /* 0x004fea0003900000 */
[----:B------:R-:W2:Y:S02]  /*cb00*/  @!P0 SYNCS.PHASECHK.TRANS64 P0, [R0+URZ+0x80], R3 ;  /* 0x00008003000085a7 */ /* 0x000ea400080010ff */
[----:B--2---:R-:W-:Y:S05]  /*cb10*/  @!P0 BRA `(.L_x_147) ;  /* 0xfffffffc00f08947 */ /* 0x004fea000383ffff */
[----:B------:R-:W-:Y:S05]  /*cb20*/  BRA `(.L_x_55) ;  /* 0xffffff6800087947 */ /* 0x000fea000383ffff */
.L_x_65:
[----:B-1----:R-:W-:-:S04]  /*cb30*/  MOV R2, UR5 ;  /* 0x0000000500027c02 */ /* 0x002fc80008000f00 */
[----:B------:R1:W2:Y:S03]  /*cb40*/  SYNCS.PHASECHK.TRANS64.TRYWAIT P0, [R2+URZ+0x8], R7 ;  /* 0x00000807020075a7 */ /* 0x0002a600080011ff */
[----:B--2---:R-:W-:Y:S05]  /*cb50*/  @!P0 NANOSLEEP.SYNCS 0x989680 ;  /* 0x009896800000895d */ /* 0x004fea0003900000 */
[----:B------:R-:W2:Y:S02]  /*cb60*/  @!P0 SYNCS.PHASECHK.TRANS64 P0, [R2+URZ+0x8], R7 ;  /* 0x00000807020085a7 */ /* 0x000ea400080010ff */
[----:B--2---:R-:W-:Y:S05]  /*cb70*/  @!P0 BRA `(.L_x_65) ;  /* 0xfffffffc00ec8947 */ /* 0x004fea000383ffff */
[----:B------:R-:W-:Y:S05]  /*cb80*/  BRA `(.L_x_64) ;  /* 0xffffff6800c07947 */ /* 0x000fea000383ffff */
.L_x_67:
[----:B------:R-:W-:Y:S01]  /*cb90*/  BSSY B0, `(.L_x_148) ;  /* 0x0000006000007945 */ /* 0x000fe20003800000 */
[----:B------:R-:W-:-:S07]  /*cba0*/  MOV R15, 0xffffffff ;  /* 0xffffffff000f7802 */ /* 0x000fce0000000f00 */
[----:B-12--5:R-:W-:Y:S05]  /*cbb0*/  WARPSYNC.COLLECTIVE R15, `(.L_x_149) ;  /* 0x000000000f0c7348 */ /* 0x026fea0003c00000 */
[----:B------:R-:W-:Y:S02]  /*cbc0*/  ELECT P6, UR79, PT ;  /* 0x00000000004f782f */ /* 0x000fe400038c0000 */
[----:B------:R-:W-:Y:S01]  /*cbd0*/  MOV R14, UR79 ;  /* 0x0000004f000e7c02 */ /* 0x000fe20008000f00 */
[----:B-12--5:R-:W-:Y:S10]  /*cbe0*/  ENDCOLLECTIVE ;  /* 0x000000000000791b */ /* 0x026ff40003800000 */
.L_x_149:
[----:B------:R-:W-:Y:S05]  /*cbf0*/  BSYNC B0 ;  /* 0x0000000000007941 */ /* 0x000fea0003800000 */
.L_x_148:
[----:B------:R-:W-:Y:S05]  /*cc00*/  BRA `(.L_x_150) ;  /* 0xffffff6800f07947 */ /* 0x000fea000383ffff */
.L_x_69:
[----:B-1----:R-:W-:-:S04]  /*cc10*/  MOV R2, UR5 ;  /* 0x0000000500027c02 */ /* 0x002fc80008000f00 */
[----:B------:R1:W2:Y:S03]  /*cc20*/  SYNCS.PHASECHK.TRANS64.TRYWAIT P0, [R2+URZ+0x8], R5 ;  /* 0x00000805020075a7 */ /* 0x0002a600080011ff */
[----:B--2---:R-:W-:Y:S05]  /*cc30*/  @!P0 NANOSLEEP.SYNCS 0x989680 ;  /* 0x009896800000895d */ /* 0x004fea0003900000 */
[----:B------:R-:W2:Y:S02]  /*cc40*/  @!P0 SYNCS.PHASECHK.TRANS64 P0, [R2+URZ+0x8], R5 ;  /* 0x00000805020085a7 */ /* 0x000ea400080010ff */
[----:B--2---:R-:W-:Y:S05]  /*cc50*/  @!P0 BRA `(.L_x_69) ;  /* 0xfffffffc00ec8947 */ /* 0x004fea000383ffff */
[----:B------:R-:W-:Y:S05]  /*cc60*/  BRA `(.L_x_68) ;  /* 0xffffff6800f47947 */ /* 0x000fea000383ffff */
.L_x_70:
[----:B-1----:R1:W2:Y:S02]  /*cc70*/  SYNCS.PHASECHK.TRANS64.TRYWAIT P0, [R2+URZ+0x70], R5 ;  /* 0x00007005020075a7 */ /* 0x0022a400080011ff */
[----:B--2---:R-:W-:Y:S05]  /*cc80*/  @!P0 NANOSLEEP.SYNCS 0x989680 ;  /* 0x009896800000895d */ /* 0x004fea0003900000 */
[----:B------:R-:W2:Y:S02]  /*cc90*/  @!P0 SYNCS.PHASECHK.TRANS64 P0, [R2+URZ+0x70], R5 ;  /* 0x00007005020085a7 */ /* 0x000ea400080010ff */
[----:B--2---:R-:W-:Y:S05]  /*cca0*/  @!P0 BRA `(.L_x_70) ;  /* 0xfffffffc00f08947 */ /* 0x004fea000383ffff */
[----:B------:R-:W-:Y:S05]  /*ccb0*/  BRA `(.L_x_151) ;  /* 0xffffff7000a87947 */ /* 0x000fea000383ffff */
.L_x_74:
[----:B--2---:R-:W-:-:S07]  /*ccc0*/  MOV R2, UR13 ;  /* 0x0000000d00027c02 */ /* 0x004fce0008000f00 */
.L_x_152:
[----:B--2---:R2:W3:Y:S02]  /*ccd0*/  SYNCS.PHASECHK.TRANS64.TRYWAIT P0, [R2+URZ], R9 ;  /* 0x00000009020075a7 */ /* 0x0044e400080011ff */
[----:B---3--:R-:W-:Y:S05]  /*cce0*/  @!P0 NANOSLEEP.SYNCS 0x989680 ;  /* 0x009896800000895d */ /* 0x008fea0003900000 */
[----:B------:R-:W3:Y:S02]  /*ccf0*/  @!P0 SYNCS.PHASECHK.TRANS64 P0, [R2+URZ], R9 ;  /* 0x00000009020085a7 */ /* 0x000ee400080010ff */
[----:B---3--:R-:W-:Y:S05]  /*cd00*/  @!P0 BRA `(.L_x_152) ;  /* 0xfffffffc00f08947 */ /* 0x008fea000383ffff */
[----:B------:R-:W-:Y:S05]  /*cd10*/  BRA `(.L_x_73) ;  /* 0xffffff7400007947 */ /* 0x000fea000383ffff */
.L_x_77:
[----:B------:R-:W-:-:S07]  /*cd20*/  MOV R2, UR50 ;  /* 0x0000003200027c02 */ /* 0x000fce0008000f00 */
.L_x_153:
[----:B--2---:R2:W3:Y:S02]  /*cd30*/  SYNCS.PHASECHK.TRANS64.TRYWAIT P0, [R2+URZ+0x98], R9 ;  /* 0x00009809020075a7 */ /* 0x0044e400080011ff */
[----:B---3--:R-:W-:Y:S05]  /*cd40*/  @!P0 NANOSLEEP.SYNCS 0x989680 ;  /* 0x009896800000895d */ /* 0x008fea0003900000 */
[----:B------:R-:W3:Y:S02]  /*cd50*/  @!P0 SYNCS.PHASECHK.TRANS64 P0, [R2+URZ+0x98], R9 ;  /* 0x00009809020085a7 */ /* 0x000ee400080010ff */
[----:B---3--:R-:W-:Y:S05]  /*cd60*/  @!P0 BRA `(.L_x_153) ;  /* 0xfffffffc00f08947 */ /* 0x008fea000383ffff */
[----:B------:R-:W-:Y:S05]  /*cd70*/  BRA `(.L_x_154) ;  /* 0xffffff7400d07947 */ /* 0x000fea000383ffff */
.L_x_80:
[----:B--2---:R-:W-:Y:S07]  /*cd80*/  MOV R2, UR7 ;  /* 0x0000000700027c02 */ /* 0x004fee0008000f00 */
.L_x_155:
[----:B--2---:R2:W3:Y:S02]  /*cd90*/  SYNCS.PHASECHK.TRANS64.TRYWAIT P0, [R2+URZ], R9 ;  /* 0x00000009020075a7 */ /* 0x0044e400080011ff */
[----:B---3--:R-:W-:Y:S05]  /*cda0*/  @!P0 NANOSLEEP.SYNCS 0x989680 ;  /* 0x009896800000895d */ /* 0x008fea0003900000 */
[----:B------:R-:W3:Y:S02]  /*cdb0*/  @!P0 SYNCS.PHASECHK.TRANS64 P0, [R2+URZ], R9 ;  /* 0x00000009020085a7 */ /* 0x000ee400080010ff */
[----:B---3--:R-:W-:Y:S05]  /*cdc0*/  @!P0 BRA `(.L_x_155) ;  /* 0xfffffffc00f08947 */ /* 0x008fea000383ffff */
[----:B------:R-:W-:Y:S05]  /*cdd0*/  BRA `(.L_x_79) ;  /* 0xffffff7800507947 */ /* 0x000fea000383ffff */
.L_x_83:
[----:B------:R-:W-:-:S07]  /*cde0*/  MOV R0, UR50 ;  /* 0x0000003200007c02 */ /* 0x000fce0008000f00 */
.L_x_156:
[----:B-1----:R1:W3:Y:S02]  /*cdf0*/  SYNCS.PHASECHK.TRANS64.TRYWAIT P0, [R0+URZ+0xc0], R3 ;  /* 0x0000c003000075a7 */ /* 0x0022e400080011ff */
[----:B---3--:R-:W-:Y:S05]  /*ce00*/  @!P0 NANOSLEEP.SYNCS 0x989680 ;  /* 0x009896800000895d */ /* 0x008fea0003900000 */
[----:B------:R-:W3:Y:S02]  /*ce10*/  @!P0 SYNCS.PHASECHK.TRANS64 P0, [R0+URZ+0xc0], R3 ;  /* 0x0000c003000085a7 */ /* 0x000ee400080010ff */
[----:B---3--:R-:W-:Y:S05]  /*ce20*/  @!P0 BRA `(.L_x_156) ;  /* 0xfffffffc00f08947 */ /* 0x008fea000383ffff */
[----:B------:R-:W-:Y:S05]  /*ce30*/  BRA `(.L_x_157) ;  /* 0xffffff7c00cc7947 */ /* 0x000fea000383ffff */
.L_x_88:
[----:B----4-:R4:W1:Y:S02]  /*ce40*/  SYNCS.PHASECHK.TRANS64.TRYWAIT P0, [R12+URZ+0x70], R9 ;  /* 0x000070090c0075a7 */ /* 0x01086400080011ff */
[----:B-1----:R-:W-:Y:S05]  /*ce50*/  @!P0 NANOSLEEP.SYNCS 0x989680 ;  /* 0x009896800000895d */ /* 0x002fea0003900000 */
[----:B------:R-:W1:Y:S02]  /*ce60*/  @!P0 SYNCS.PHASECHK.TRANS64 P0, [R12+URZ+0x70], R9 ;  /* 0x000070090c0085a7 */ /* 0x000e6400080010ff */
[----:B-1----:R-:W-:Y:S05]  /*ce70*/  @!P0 BRA `(.L_x_88) ;  /* 0xfffffffc00f08947 */ /* 0x002fea000383ffff */
[----:B------:R-:W-:Y:S05]  /*ce80*/  BRA `(.L_x_158) ;  /* 0xffffff8000e07947 */ /* 0x000fea000383ffff */
.L_x_91:
[----:B------:R-:W-:Y:S07]  /*ce90*/  MOV R0, UR28 ;  /* 0x0000001c00007c02 */ /* 0x000fee0008000f00 */
.L_x_159:
[----:B-1----:R1:W2:Y:S02]  /*cea0*/  SYNCS.PHASECHK.TRANS64.TRYWAIT P2, [R0+URZ+0x68], R9 ;  /* 0x00006809000075a7 */ /* 0x0022a400080411ff */
[----:B--2---:R-:W-:Y:S05]  /*ceb0*/  @!P2 NANOSLEEP.SYNCS 0x989680 ;  /* 0x009896800000a95d */ /* 0x004fea0003900000 */
[----:B------:R-:W2:Y:S02]  /*cec0*/  @!P2 SYNCS.PHASECHK.TRANS64 P2, [R0+URZ+0x68], R9 ;  /* 0x000068090000a5a7 */ /* 0x000ea400080410ff */
[----:B--2---:R-:W-:Y:S05]  /*ced0*/  @!P2 BRA `(.L_x_159) ;  /* 0xfffffffc00f0a947 */ /* 0x004fea000383ffff */
[----:B------:R-:W-:Y:S05]  /*cee0*/  BRA `(.L_x_90) ;  /* 0xffffff8800447947 */ /* 0x000fea000383ffff */
.L_x_94:
[----:B------:R-:W-:Y:S07]  /*cef0*/  MOV R0, UR5 ;  /* 0x0000000500007c02 */ /* 0x000fee0008000f00 */
.L_x_160:
[----:B-1----:R1:W2:Y:S02]  /*cf00*/  SYNCS.PHASECHK.TRANS64.TRYWAIT P0, [R0+URZ+0x48], R9 ;  /* 0x00004809000075a7 */ /* 0x0022a400080011ff */
[----:B--2---:R-:W-:Y:S05]  /*cf10*/  @!P0 NANOSLEEP.SYNCS 0x989680 ;  /* 0x009896800000895d */ /* 0x004fea0003900000 */
[----:B------:R-:W2:Y:S02]  /*cf20*/  @!P0 SYNCS.PHASECHK.TRANS64 P0, [R0+URZ+0x48], R9 ;  /* 0x00004809000085a7 */ /* 0x000ea400080010ff */
[----:B--2---:R-:W-:Y:S05]  /*cf30*/  @!P0 BRA `(.L_x_160) ;  /* 0xfffffffc00f08947 */ /* 0x004fea000383ffff */
[----:B------:R-:W-:Y:S05]  /*cf40*/  BRA `(.L_x_161) ;  /* 0xffffff8800b47947 */ /* 0x000fea000383ffff */
.L_x_95:
[----:B------:R-:W-:Y:S07]  /*cf50*/  MOV R9, UR6 ;  /* 0x0000000600097c02 */ /* 0x000fee0008000f00 */
.L_x_162:
[----:B-1----:R1:W2:Y:S02]  /*cf60*/  SYNCS.PHASECHK.TRANS64.TRYWAIT P0, [R9+URZ+0x48], R6 ;  /* 0x00004806090075a7 */ /* 0x0022a400080011ff */
[----:B--2---:R-:W-:Y:S05]  /*cf70*/  @!P0 NANOSLEEP.SYNCS 0x989680 ;  /* 0x009896800000895d */ /* 0x004fea0003900000 */
[----:B------:R-:W2:Y:S02]  /*cf80*/  @!P0 SYNCS.PHASECHK.TRANS64 P0, [R9+URZ+0x48], R6 ;  /* 0x00004806090085a7 */ /* 0x000ea400080010ff */
[----:B--2---:R-:W-:Y:S05]  /*cf90*/  @!P0 BRA `(.L_x_162) ;  /* 0xfffffffc00f08947 */ /* 0x004fea000383ffff */
[----:B------:R-:W-:Y:S05]  /*cfa0*/  BRA `(.L_x_163) ;  /* 0xffffff8c003c7947 */ /* 0x000fea000383ffff */
.L_x_97:
[----:B------:R-:W-:-:S07]  /*cfb0*/  MOV R0, UR4 ;  /* 0x0000000400007c02 */ /* 0x000fce0008000f00 */
.L_x_164:
[----:B-1----:R1:W2:Y:S02]  /*cfc0*/  SYNCS.PHASECHK.TRANS64.TRYWAIT P0, [R0+URZ], R3 ;  /* 0x00000003000075a7 */ /* 0x0022a400080011ff */
[----:B--2---:R-:W-:Y:S05]  /*cfd0*/  @!P0 NANOSLEEP.SYNCS 0x989680 ;  /* 0x009896800000895d */ /* 0x004fea0003900000 */
[----:B------:R-:W2:Y:S02]  /*cfe0*/  @!P0 SYNCS.PHASECHK.TRANS64 P0, [R0+URZ], R3 ;  /* 0x00000003000085a7 */ /* 0x000ea400080010ff */
[----:B--2---:R-:W-:Y:S05]  /*cff0*/  @!P0 BRA `(.L_x_164) ;  /* 0xfffffffc00f08947 */ /* 0x004fea000383ffff */
[----:B------:R-:W-:Y:S05]  /*d000*/  BRA `(.L_x_165) ;  /* 0xffffff8c00f47947 */ /* 0x000fea000383ffff */
.L_x_98:
[----:B------:R-:W-:-:S07]  /*d010*/  MOV R0, UR5 ;  /* 0x0000000500007c02 */ /* 0x000fce0008000f00 */
.L_x_166:
[----:B-1----:R1:W2:Y:S02]  /*d020*/  SYNCS.PHASECHK.TRANS64.TRYWAIT P0, [R0+URZ], R3 ;  /* 0x00000003000075a7 */ /* 0x0022a400080011ff */
[----:B--2---:R-:W-:Y:S05]  /*d030*/  @!P0 NANOSLEEP.SYNCS 0x989680 ;  /* 0x009896800000895d */ /* 0x004fea0003900000 */
[----:B------:R-:W2:Y:S02]  /*d040*/  @!P0 SYNCS.PHASECHK.TRANS64 P0, [R0+URZ], R3 ;  /* 0x00000003000085a7 */ /* 0x000ea400080010ff */
[----:B--2---:R-:W-:Y:S05]  /*d050*/  @!P0 BRA `(.L_x_166) ;  /* 0xfffffffc00f08947 */ /* 0x004fea000383ffff */
[----:B------:R-:W-:Y:S05]  /*d060*/  BRA `(.L_x_167) ;  /* 0xffffff9000007947 */ /* 0x000fea000383ffff */
.L_x_100:
[----:B-1----:R1:W2:Y:S02]  /*d070*/  SYNCS.PHASECHK.TRANS64.TRYWAIT P0, [R8+URZ+0x70], R3 ;  /* 0x00007003080075a7 */ /* 0x0022a400080011ff */
[----:B--2---:R-:W-:Y:S05]  /*d080*/  @!P0 NANOSLEEP.SYNCS 0x989680 ;  /* 0x009896800000895d */ /* 0x004fea0003900000 */
[----:B------:R-:W2:Y:S02]  /*d090*/  @!P0 SYNCS.PHASECHK.TRANS64 P0, [R8+URZ+0x70], R3 ;  /* 0x00007003080085a7 */ /* 0x000ea400080010ff */
[----:B--2---:R-:W-:Y:S05]  /*d0a0*/  @!P0 BRA `(.L_x_100) ;  /* 0xfffffffc00f08947 */ /* 0x004fea000383ffff */
[----:B------:R-:W-:Y:S05]  /*d0b0*/  BRA `(.L_x_168) ;  /* 0xffffff9000a07947 */ /* 0x000fea000383ffff */
.L_x_110:
[----:B--2---:R2:W1:Y:S02]  /*d0c0*/  SYNCS.PHASECHK.TRANS64.TRYWAIT P1, [R5+URZ+0x30], R8 ;  /* 0x00003008050075a7 */ /* 0x00446400080211ff */
[----:B-1----:R-:W-:Y:S05]  /*d0d0*/  @!P1 NANOSLEEP.SYNCS 0x989680 ;  /* 0x009896800000995d */ /* 0x002fea0003900000 */
[----:B------:R-:W1:Y:S02]  /*d0e0*/  @!P1 SYNCS.PHASECHK.TRANS64 P1, [R5+URZ+0x30], R8 ;  /* 0x00003008050095a7 */ /* 0x000e6400080210ff */
[----:B-1----:R-:W-:Y:S05]  /*d0f0*/  @!P1 BRA `(.L_x_110) ;  /* 0xfffffffc00f09947 */ /* 0x002fea000383ffff */
[----:B------:R-:W-:Y:S05]  /*d100*/  BRA `(.L_x_109) ;  /* 0xffffffa000d07947 */ /* 0x000fea000383ffff */
.L_x_112:
[----:B-1-3--:R-:W-:Y:S04]  /*d110*/  MOV R3, UR43 ;  /* 0x0000002b00037c02 */ /* 0x00afe80008000f00 */
[----:B------:R1:W2:Y:S03]  /*d120*/  SYNCS.PHASECHK.TRANS64.TRYWAIT P0, [R3+URZ+0x90], R0 ;  /* 0x00009000030075a7 */ /* 0x0002a600080011ff */
[----:B--2---:R-:W-:Y:S05]  /*d130*/  @!P0 NANOSLEEP.SYNCS 0x989680 ;  /* 0x009896800000895d */ /* 0x004fea0003900000 */
[----:B------:R-:W2:Y:S02]  /*d140*/  @!P0 SYNCS.PHASECHK.TRANS64 P0, [R3+URZ+0x90], R0 ;  /* 0x00009000030085a7 */ /* 0x000ea400080010ff */
[----:B--2---:R-:W-:Y:S05]  /*d150*/  @!P0 BRA `(.L_x_112) ;  /* 0xfffffffc00ec8947 */ /* 0x004fea000383ffff */
[----:B------:R-:W-:Y:S05]  /*d160*/  BRA `(.L_x_111) ;  /* 0xffffffa400e47947 */ /* 0x000fea000383ffff */
.L_x_123:
[----:B---3--:R3:W4:Y:S02]  /*d170*/  SYNCS.PHASECHK.TRANS64.TRYWAIT P1, [R3+URZ+0x30], R172 ;  /* 0x000030ac030075a7 */ /* 0x00872400080211ff */
[----:B----4-:R-:W-:Y:S05]  /*d180*/  @!P1 NANOSLEEP.SYNCS 0x989680 ;  /* 0x009896800000995d */ /* 0x010fea0003900000 */
[----:B------:R-:W4:Y:S02]  /*d190*/  @!P1 SYNCS.PHASECHK.TRANS64 P1, [R3+URZ+0x30], R172 ;  /* 0x000030ac030095a7 */ /* 0x000f2400080210ff */
[----:B----4-:R-:W-:Y:S05]  /*d1a0*/  @!P1 BRA `(.L_x_123) ;  /* 0xfffffffc00f09947 */ /* 0x010fea000383ffff */
[----:B------:R-:W-:Y:S05]  /*d1b0*/  BRA `(.L_x_122) ;  /* 0xffffffc800f87947 */ /* 0x000fea000383ffff */
        .weak           $__internal_0_$__cuda_sm10x_tcgen05_guardrail_trap_col_being_dealloced_not_returned_by_alloc
        .type           $__internal_0_$__cuda_sm10x_tcgen05_guardrail_trap_col_being_dealloced_not_returned_by_alloc,@function
        .size           $__internal_0_$__cuda_sm10x_tcgen05_guardrail_trap_col_being_dealloced_not_returned_by_alloc,($__internal_1_$__cuda_sm10x_tcgen05_guardrail_trap_phase_invalid_during_alloc - $__internal_0_$__cuda_sm10x_tcgen05_guardrail_trap_col_being_dealloced_not_returned_by_alloc)
$__internal_0_$__cuda_sm10x_tcgen05_guardrail_trap_col_being_dealloced_not_returned_by_alloc:
[----:B------:R-:W-:Y:S05]  /*d1c0*/  BPT.TRAP 0x1 ;  /* 0x000000040000795c */ /* 0x000fea0000300000 */
[----:B------:R-:W-:-:S04]  /*d1d0*/  HFMA2 R3, -RZ, RZ, 0, 0 ;  /* 0x00000000ff037431 */ /* 0x000fc800000001ff */
[----:B------:R-:W-:Y:S05]  /*d1e0*/  RET.REL.NODEC R2 `(_ZN7cutlass13device_kernelINS_4gemm6kernel13GemmUniversalIN4cute5tupleIJiiiiEEENS1_10collective13CollectiveMmaINS1_46MainloopSm100TmaUmmaWarpSpecializedBlockScaledILi3ELi2ELi1ENS5_IJNS4_1CILi2EEENSA_ILi4EEENSA_ILi1EEEEEEEENS5_IJNSA_ILi256EEESG_SG_EEENS5_IJNS_12float_e2m1_tENS_13float_ue4m3_tEEEENS5_IJNS5_IJlSD_lEEENS4_6LayoutINS5_IJNS5_IJNS5_IJNSA_ILi32EEESC_EEEiEEENS5_IJNS5_IJNSA_ILi16EEESC_EEEiEEENS5_IJSD_iEEEEEENS5_IJSS_NS5_IJNS5_IJNSA_ILi0EEESD_EEENSA_ILi512EEEEEENS5_IJSV_iEEEEEEEEEEESK_S12_NS4_8TiledMMAINS4_8MMA_AtomIJNS4_23SM100_MMA_MXF4_2x1SM_SSISI_SI_fSJ_Li256ELi256ELi16ELNS4_4UMMA5MajorE0ELS17_0ELNS16_7ScaleInE0ELS18_0EEEEEENSM_INS5_IJSD_SD_SD_EEENS5_IJSV_SV_SV_EEEEENS5_IJNS4_10UnderscoreES1E_S1E_EEEEENS5_IJNS4_28SM100_TMA_2SM_LOAD_MULTICASTES1H_EEENS5_IJNS4_14ComposedLayoutINS4_7SwizzleILi3ELi4ELi3EEENS4_18smem_ptr_flag_bitsILi4EEENSM_INS5_IJNSA_ILi8EEESG_EEENS5_IJSG_SD_EEEEEEENSM_INS5_IJNS5_IJNS5_IJSO_SD_EEESR_EEESD_NS5_IJSD_SC_EEEEEENS5_IJNS5_IJNS5_IJSR_SX_EEESW_EEESV_NS5_IJSC_SX_EEEEEEEEEEEvNS4_8identityENS5_IJNS4_18SM100_TMA_2SM_LOADES1H_EEENS5_IJS1S_NSM_INS5_IJNS5_IJNS5_IJSO_SB_EEESR_EEESD_S1V_EEENS5_IJS1Y_SV_NS5_IJSC_NSA_ILi1024EEEEEEEEEEEEEEvS23_EENS_8epilogue10collective18CollectiveEpilogueINS2F_23Sm100TmaWarpSpecializedILi3ELi2ELi128ELb1ELb0EEEJNS5_IJNSA_ILi128EEESG_SG_EEENS5_IJS2K_S2K_EEENS_10bfloat16_tESL_S2N_SL_NS2F_6fusion15FusionCallbacksIS2J_NS2O_17LinearCombinationIS2N_fS2N_fLNS_15FloatRoundStyleE2EEES2L_S2M_JEEENS4_5SM1004TMEM4LOAD27SM100_TMEM_LOAD_32dp32b128xENS4_13SM90_TMA_LOADENS1J_IS1L_NS1M_ILi16EEENSM_INS5_IJS1O_NSA_ILi64EEEEEENS5_IJS30_SD_EEEEEEENS4_39AutoVectorizingCopyWithAssumedAlignmentILi128EEENS4_14SM90_TMA_STOREES34_S36_S36_EEEvvEEEEvNT_6ParamsE) ;  /* 0xffffff2c02847950 */ /* 0x000fea0003c3ffff */
        .weak           $__internal_1_$__cuda_sm10x_tcgen05_guardrail_trap_phase_invalid_during_alloc
        .type           $__internal_1_$__cuda_sm10x_tcgen05_guardrail_trap_phase_invalid_during_alloc,@function
        .size           $__internal_1_$__cuda_sm10x_tcgen05_guardrail_trap_phase_invalid_during_alloc,($__internal_2_$__cuda_sm10x_tcgen05_guardrail_trap_unallocated_columns_being_dealloced - $__internal_1_$__cuda_sm10x_tcgen05_guardrail_trap_phase_invalid_during_alloc)
$__internal_1_$__cuda_sm10x_tcgen05_guardrail_trap_phase_invalid_during_alloc:
[----:B------:R-:W-:Y:S05]  /*d1f0*/  BPT.TRAP 0x1 ;  /* 0x000000040000795c */ /* 0x000fea0000300000 */
[----:B------:R-:W-:-:S04]  /*d200*/  MOV R5, 0x0 ;  /* 0x0000000000057802 */ /* 0x000fc80000000f00 */
[----:B------:R-:W-:Y:S05]  /*d210*/  RET.REL.NODEC R4 `(_ZN7cutlass13device_kernelINS_4gemm6kernel13GemmUniversalIN4cute5tupleIJiiiiEEENS1_10collective13CollectiveMmaINS1_46MainloopSm100TmaUmmaWarpSpecializedBlockScaledILi3ELi2ELi1ENS5_IJNS4_1CILi2EEENSA_ILi4EEENSA_ILi1EEEEEEEENS5_IJNSA_ILi256EEESG_SG_EEENS5_IJNS_12float_e2m1_tENS_13float_ue4m3_tEEEENS5_IJNS5_IJlSD_lEEENS4_6LayoutINS5_IJNS5_IJNS5_IJNSA_ILi32EEESC_EEEiEEENS5_IJNS5_IJNSA_ILi16EEESC_EEEiEEENS5_IJSD_iEEEEEENS5_IJSS_NS5_IJNS5_IJNSA_ILi0EEESD_EEENSA_ILi512EEEEEENS5_IJSV_iEEEEEEEEEEESK_S12_NS4_8TiledMMAINS4_8MMA_AtomIJNS4_23SM100_MMA_MXF4_2x1SM_SSISI_SI_fSJ_Li256ELi256ELi16ELNS4_4UMMA5MajorE0ELS17_0ELNS16_7ScaleInE0ELS18_0EEEEEENSM_INS5_IJSD_SD_SD_EEENS5_IJSV_SV_SV_EEEEENS5_IJNS4_10UnderscoreES1E_S1E_EEEEENS5_IJNS4_28SM100_TMA_2SM_LOAD_MULTICASTES1H_EEENS5_IJNS4_14ComposedLayoutINS4_7SwizzleILi3ELi4ELi3EEENS4_18smem_ptr_flag_bitsILi4EEENSM_INS5_IJNSA_ILi8EEESG_EEENS5_IJSG_SD_EEEEEEENSM_INS5_IJNS5_IJNS5_IJSO_SD_EEESR_EEESD_NS5_IJSD_SC_EEEEEENS5_IJNS5_IJNS5_IJSR_SX_EEESW_EEESV_NS5_IJSC_SX_EEEEEEEEEEEvNS4_8identityENS5_IJNS4_18SM100_TMA_2SM_LOADES1H_EEENS5_IJS1S_NSM_INS5_IJNS5_IJNS5_IJSO_SB_EEESR_EEESD_S1V_EEENS5_IJS1Y_SV_NS5_IJSC_NSA_ILi1024EEEEEEEEEEEEEEvS23_EENS_8epilogue10collective18CollectiveEpilogueINS2F_23Sm100TmaWarpSpecializedILi3ELi2ELi128ELb1ELb0EEEJNS5_IJNSA_ILi128EEESG_SG_EEENS5_IJS2K_S2K_EEENS_10bfloat16_tESL_S2N_SL_NS2F_6fusion15FusionCallbacksIS2J_NS2O_17LinearCombinationIS2N_fS2N_fLNS_15FloatRoundStyleE2EEES2L_S2M_JEEENS4_5SM1004TMEM4LOAD27SM100_TMEM_LOAD_32dp32b128xENS4_13SM90_TMA_LOADENS1J_IS1L_NS1M_ILi16EEENSM_INS5_IJS1O_NSA_ILi64EEEEEENS5_IJS30_SD_EEEEEEENS4_39AutoVectorizingCopyWithAssumedAlignmentILi128EEENS4_14SM90_TMA_STOREES34_S36_S36_EEEvvEEEEvNT_6ParamsE) ;  /* 0xffffff2c04787950 */ /* 0x000fea0003c3ffff */
        .weak           $__internal_2_$__cuda_sm10x_tcgen05_guardrail_trap_unallocated_columns_being_dealloced
        .type           $__internal_2_$__cuda_sm10x_tcgen05_guardrail_trap_unallocated_columns_being_dealloced,@function
        .size           $__internal_2_$__cuda_sm10x_tcgen05_guardrail_trap_unallocated_columns_being_dealloced,(.L_x_170 - $__internal_2_$__cuda_sm10x_tcgen05_guardrail_trap_unallocated_columns_being_dealloced)
$__internal_2_$__cuda_sm10x_tcgen05_guardrail_trap_unallocated_columns_being_dealloced:
[----:B------:R-:W-:Y:S05]  /*d220*/  BPT.TRAP 0x1 ;  /* 0x000000040000795c */ /* 0x000fea0000300000 */
[----:B------:R-:W-:-:S04]  /*d230*/  HFMA2 R3, -RZ, RZ, 0, 0 ;  /* 0x00000000ff037431 */ /* 0x000fc800000001ff */
[----:B------:R-:W-:Y:S05]  /*d240*/  RET.REL.NODEC R2 `(_ZN7cutlass13device_kernelINS_4gemm6kernel13GemmUniversalIN4cute5tupleIJiiiiEEENS1_10collective13CollectiveMmaINS1_46MainloopSm100TmaUmmaWarpSpecializedBlockScaledILi3ELi2ELi1ENS5_IJNS4_1CILi2EEENSA_ILi4EEENSA_ILi1EEEEEEEENS5_IJNSA_ILi256EEESG_SG_EEENS5_IJNS_12float_e2m1_tENS_13float_ue4m3_tEEEENS5_IJNS5_IJlSD_lEEENS4_6LayoutINS5_IJNS5_IJNS5_IJNSA_ILi32EEESC_EEEiEEENS5_IJNS5_IJNSA_ILi16EEESC_EEEiEEENS5_IJSD_iEEEEEENS5_IJSS_NS5_IJNS5_IJNSA_ILi0EEESD_EEENSA_ILi512EEEEEENS5_IJSV_iEEEEEEEEEEESK_S12_NS4_8TiledMMAINS4_8MMA_AtomIJNS4_23SM100_MMA_MXF4_2x1SM_SSISI_SI_fSJ_Li256ELi256ELi16ELNS4_4UMMA5MajorE0ELS17_0ELNS16_7ScaleInE0ELS18_0EEEEEENSM_INS5_IJSD_SD_SD_EEENS5_IJSV_SV_SV_EEEEENS5_IJNS4_10UnderscoreES1E_S1E_EEEEENS5_IJNS4_28SM100_TMA_2SM_LOAD_MULTICASTES1H_EEENS5_IJNS4_14ComposedLayoutINS4_7SwizzleILi3ELi4ELi3EEENS4_18smem_ptr_flag_bitsILi4EEENSM_INS5_IJNSA_ILi8EEESG_EEENS5_IJSG_SD_EEEEEEENSM_INS5_IJNS5_IJNS5_IJSO_SD_EEESR_EEESD_NS5_IJSD_SC_EEEEEENS5_IJNS5_IJNS5_IJSR_SX_EEESW_EEESV_NS5_IJSC_SX_EEEEEEEEEEEvNS4_8identityENS5_IJNS4_18SM100_TMA_2SM_LOADES1H_EEENS5_IJS1S_NSM_INS5_IJNS5_IJNS5_IJSO_SB_EEESR_EEESD_S1V_EEENS5_IJS1Y_SV_NS5_IJSC_NSA_ILi1024EEEEEEEEEEEEEEvS23_EENS_8epilogue10collective18CollectiveEpilogueINS2F_23Sm100TmaWarpSpecializedILi3ELi2ELi128ELb1ELb0EEEJNS5_IJNSA_ILi128EEESG_SG_EEENS5_IJS2K_S2K_EEENS_10bfloat16_tESL_S2N_SL_NS2F_6fusion15FusionCallbacksIS2J_NS2O_17LinearCombinationIS2N_fS2N_fLNS_15FloatRoundStyleE2EEES2L_S2M_JEEENS4_5SM1004TMEM4LOAD27SM100_TMEM_LOAD_32dp32b128xENS4_13SM90_TMA_LOADENS1J_IS1L_NS1M_ILi16EEENSM_INS5_IJS1O_NSA_ILi64EEEEEENS5_IJS30_SD_EEEEEEENS4_39AutoVectorizingCopyWithAssumedAlignmentILi128EEENS4_14SM90_TMA_STOREES34_S36_S36_EEEvvEEEEvNT_6ParamsE) ;  /* 0xffffff2c026c7950 */ /* 0x000fea0003c3ffff */
.L_x_169:
[----:B------:R-:W-:-:S00]  /*d250*/  BRA `(.L_x_169) ;  /* 0xfffffffc00fc7947 */ /* 0x000fc0000383ffff */
[----:B------:R-:W-:-:S00]  /*d260*/  NOP ;  /* 0x0000000000007918 */ /* 0x000fc00000000000 */
        /* <DEDUP_REMOVED lines=9> */
.L_x_170:


//--------------------- .nv.global.init           --------------------------
	.section	.nv.global.init,"aw",@progbits
.nv.global.init:
	.type		$str$43,@object
	.size		$str$43,($str$44 - $str$43)
$str$43:
        /*0000*/ 	.byte	0x28, 0x61, 0x64, 0x64, 0x72, 0x65, 0x73, 0x73, 0x20, 0x26, 0x20, 0x6d, 0x61, 0x73, 0x6b, 0x29
        /*0010*/ 	.byte	0x20, 0x3d, 0x3d, 0x20, 0x30, 0x00
	.type		$str$44,@object
	.size		$str$44,($str$40 - $str$44)
$str$44:
        /*0016*/ 	.byte	0x2f, 0x74, 0x6d, 0x70, 0x2f, 0x63, 0x75, 0x74, 0x6c, 0x61, 0x73, 0x73, 0x5f, 0x73, 0x77, 0x65
        /*0026*/ 	.byte	0x65, 0x70, 0x5f, 0x73, 0x72, 0x63, 0x2f, 0x69, 0x6e, 0x63, 0x6c, 0x75, 0x64, 0x65, 0x2f, 0x63
        /*0036*/ 	.byte	0x75, 0x74, 0x65, 0x2f, 0x70, 0x6f, 0x69, 0x6e, 0x74, 0x65, 0x72, 0x5f, 0x66, 0x6c, 0x61, 0x67
        /*0046*/ 	.byte	0x67, 0x65, 0x64, 0x2e, 0x68, 0x70, 0x70, 0x00
	.type		$str$40,@object
	.size		$str$40,($str$39 - $str$40)
$str$40:
        /*004e*/ 	.byte	0x2f, 0x74, 0x6d, 0x70, 0x2f, 0x63, 0x75, 0x74, 0x6c, 0x61, 0x73, 0x73, 0x5f, 0x73, 0x77, 0x65
        /*005e*/ 	.byte	0x65, 0x70, 0x5f, 0x73, 0x72, 0x63, 0x2f, 0x69, 0x6e, 0x63, 0x6c, 0x75, 0x64, 0x65, 0x2f, 0x63
        /*006e*/ 	.byte	0x75, 0x74, 0x65, 0x2f, 0x61, 0x74, 0x6f, 0x6d, 0x2f, 0x63, 0x6f, 0x70, 0x79, 0x5f, 0x74, 0x72
        /*007e*/ 	.byte	0x61, 0x69, 0x74, 0x73, 0x5f, 0x73, 0x6d, 0x31, 0x30, 0x30, 0x2e, 0x68, 0x70, 0x70, 0x00
	.type		$str$39,@object
	.size		$str$39,(__unnamed_1 - $str$39)
$str$39:
        /*008d*/ 	.byte	0x28, 0x28, 0x75, 0x69, 0x6e, 0x74, 0x33, 0x32, 0x5f, 0x74, 0x28, 0x74, 0x68, 0x72, 0x65, 0x61
        /*009d*/ 	.byte	0x64, 0x49, 0x64, 0x78, 0x2e, 0x78, 0x29, 0x20, 0x2f, 0x20, 0x33, 0x32, 0x29, 0x20, 0x25, 0x20
        /*00ad*/ 	.byte	0x34, 0x29, 0x20, 0x3d, 0x3d, 0x20, 0x28, 0x28, 0x28, 0x74, 0x6d, 0x65, 0x6d, 0x5f, 0x61, 0x64
        /*00bd*/ 	.byte	0x64, 0x72, 0x20, 0x3e, 0x3e, 0x20, 0x31, 0x36, 0x29, 0x20, 0x2f, 0x20, 0x33, 0x32, 0x29, 0x20
        /*00cd*/ 	.byte	0x25, 0x20, 0x34, 0x29, 0x00
	.type		__unnamed_1,@object
	.size		__unnamed_1,(__unnamed_2 - __unnamed_1)
__unnamed_1:
        /* <DEDUP_REMOVED lines=25> */
        /*0262*/ 	.byte	0x3a, 0x43, 0x3c, 0x31, 0x36, 0x33, 0x38, 0x34, 0x3e, 0x3e, 0x3e, 0x3e, 0x5d, 0x00
	.type		__unnamed_2,@object
	.size		__unnamed_2,(.L_2 - __unnamed_2)
__unnamed_2:
        /* <DEDUP_REMOVED lines=47> */
        /*0560*/ 	.byte	0x5d, 0x00
.L_2:


//--------------------- .nv.shared._ZN7cutlass13device_kernelINS_4gemm6kernel13GemmUniversalIN4cute5tupleIJiiiiEEENS1_10collective13CollectiveMmaINS1_46MainloopSm100TmaUmmaWarpSpecializedBlockScaledILi3ELi2ELi1ENS5_IJNS4_1CILi2EEENSA_ILi4EEENSA_ILi1EEEEEEEENS5_IJNSA_ILi256EEESG_SG_EEENS5_IJNS_12float_e2m1_tENS_13float_ue4m3_tEEEENS5_IJNS5_IJlSD_lEEENS4_6LayoutINS5_IJNS5_IJNS5_IJNSA_ILi32EEESC_EEEiEEENS5_IJNS5_IJNSA_ILi16EEESC_EEEiEEENS5_IJSD_iEEEEEENS5_IJSS_NS5_IJNS5_IJNSA_ILi0EEESD_EEENSA_ILi512EEEEEENS5_IJSV_iEEEEEEEEEEESK_S12_NS4_8TiledMMAINS4_8MMA_AtomIJNS4_23SM100_MMA_MXF4_2x1SM_SSISI_SI_fSJ_Li256ELi256ELi16ELNS4_4UMMA5MajorE0ELS17_0ELNS16_7ScaleInE0ELS18_0EEEEEENSM_INS5_IJSD_SD_SD_EEENS5_IJSV_SV_SV_EEEEENS5_IJNS4_10UnderscoreES1E_S1E_EEEEENS5_IJNS4_28SM100_TMA_2SM_LOAD_MULTICASTES1H_EEENS5_IJNS4_14ComposedLayoutINS4_7SwizzleILi3ELi4ELi3EEENS4_18smem_ptr_flag_bitsILi4EEENSM_INS5_IJNSA_ILi8EEESG_EEENS5_IJSG_SD_EEEEEEENSM_INS5_IJNS5_IJNS5_IJSO_SD_EEESR_EEESD_NS5_IJSD_SC_EEEEEENS5_IJNS5_IJNS5_IJSR_SX_EEESW_EEESV_NS5_IJSC_SX_EEEEEEEEEEEvNS4_8identityENS5_IJNS4_18SM100_TMA_2SM_LOADES1H_EEENS5_IJS1S_NSM_INS5_IJNS5_IJNS5_IJSO_SB_EEESR_EEESD_S1V_EEENS5_IJS1Y_SV_NS5_IJSC_NSA_ILi1024EEEEEEEEEEEEEEvS23_EENS_8epilogue10collective18CollectiveEpilogueINS2F_23Sm100TmaWarpSpecializedILi3ELi2ELi128ELb1ELb0EEEJNS5_IJNSA_ILi128EEESG_SG_EEENS5_IJS2K_S2K_EEENS_10bfloat16_tESL_S2N_SL_NS2F_6fusion15FusionCallbacksIS2J_NS2O_17LinearCombinationIS2N_fS2N_fLNS_15FloatRoundStyleE2EEES2L_S2M_JEEENS4_5SM1004TMEM4LOAD27SM100_TMEM_LOAD_32dp32b128xENS4_13SM90_TMA_LOADENS1J_IS1L_NS1M_ILi16EEENSM_INS5_IJS1O_NSA_ILi64EEEEEENS5_IJS30_SD_EEEEEEENS4_39AutoVectorizingCopyWithAssumedAlignmentILi128EEENS4_14SM90_TMA_STOREES34_S36_S36_EEEvvEEEEvNT_6ParamsE --------------------------
	.section	.nv.shared._ZN7cutlass13device_kernelINS_4gemm6kernel13GemmUniversalIN4cute5tupleIJiiiiEEENS1_10collective13CollectiveMmaINS1_46MainloopSm100TmaUmmaWarpSpecializedBlockScaledILi3ELi2ELi1ENS5_IJNS4_1CILi2EEENSA_ILi4EEENSA_ILi1EEEEEEEENS5_IJNSA_ILi256EEESG_SG_EEENS5_IJNS_12float_e2m1_tENS_13float_ue4m3_tEEEENS5_IJNS5_IJlSD_lEEENS4_6LayoutINS5_IJNS5_IJNS5_IJNSA_ILi32EEESC_EEEiEEENS5_IJNS5_IJNSA_ILi16EEESC_EEEiEEENS5_IJSD_iEEEEEENS5_IJSS_NS5_IJNS5_IJNSA_ILi0EEESD_EEENSA_ILi512EEEEEENS5_IJSV_iEEEEEEEEEEESK_S12_NS4_8TiledMMAINS4_8MMA_AtomIJNS4_23SM100_MMA_MXF4_2x1SM_SSISI_SI_fSJ_Li256ELi256ELi16ELNS4_4UMMA5MajorE0ELS17_0ELNS16_7ScaleInE0ELS18_0EEEEEENSM_INS5_IJSD_SD_SD_EEENS5_IJSV_SV_SV_EEEEENS5_IJNS4_10UnderscoreES1E_S1E_EEEEENS5_IJNS4_28SM100_TMA_2SM_LOAD_MULTICASTES1H_EEENS5_IJNS4_14ComposedLayoutINS4_7SwizzleILi3ELi4ELi3EEENS4_18smem_ptr_flag_bitsILi4EEENSM_INS5_IJNSA_ILi8EEESG_EEENS5_IJSG_SD_EEEEEEENSM_INS5_IJNS5_IJNS5_IJSO_SD_EEESR_EEESD_NS5_IJSD_SC_EEEEEENS5_IJNS5_IJNS5_IJSR_SX_EEESW_EEESV_NS5_IJSC_SX_EEEEEEEEEEEvNS4_8identityENS5_IJNS4_18SM100_TMA_2SM_LOADES1H_EEENS5_IJS1S_NSM_INS5_IJNS5_IJNS5_IJSO_SB_EEESR_EEESD_S1V_EEENS5_IJS1Y_SV_NS5_IJSC_NSA_ILi1024EEEEEEEEEEEEEEvS23_EENS_8epilogue10collective18CollectiveEpilogueINS2F_23Sm100TmaWarpSpecializedILi3ELi2ELi128ELb1ELb0EEEJNS5_IJNSA_ILi128EEESG_SG_EEENS5_IJS2K_S2K_EEENS_10bfloat16_tESL_S2N_SL_NS2F_6fusion15FusionCallbacksIS2J_NS2O_17LinearCombinationIS2N_fS2N_fLNS_15FloatRoundStyleE2EEES2L_S2M_JEEENS4_5SM1004TMEM4LOAD27SM100_TMEM_LOAD_32dp32b128xENS4_13SM90_TMA_LOADENS1J_IS1L_NS1M_ILi16EEENSM_INS5_IJS1O_NSA_ILi64EEEEEENS5_IJS30_SD_EEEEEEENS4_39AutoVectorizingCopyWithAssumedAlignmentILi128EEENS4_14SM90_TMA_STOREES34_S36_S36_EEEvvEEEEvNT_6ParamsE,"aw",@nobits
	.sectionflags	@""
	.align	16
	.zero		1024


//--------------------- .nv.shared.reserved.0     --------------------------
	.section	.nv.shared.reserved.0,"aw",@nobits
	.weak		__nv_reservedSMEM_offset_0_alias
	.size		__nv_reservedSMEM_offset_0_alias, 0, 64
	.other		__nv_reservedSMEM_offset_0_alias,@"STO_CUDA_RESERVED_SHARED STV_DEFAULT"
__nv_reservedSMEM_offset_0_alias:
	.zero		0
.nv.shared.reserved.0:
	.zero		64
	.weak		__nv_reservedSMEM_tcgen05_partition
	.type		__nv_reservedSMEM_tcgen05_partition,@object
	.size		__nv_reservedSMEM_tcgen05_partition,(.L_0 - __nv_reservedSMEM_tcgen05_partition)
__nv_reservedSMEM_tcgen05_partition:
	.zero		32
.L_0:


//--------------------- .nv.global                --------------------------
	.section	.nv.global,"aw",@nobits
.nv.global:
	.type		_ZN34_INTERNAL_081aa0af_4_k_cu_stride_A4cute1_E,@object
	.size		_ZN34_INTERNAL_081aa0af_4_k_cu_stride_A4cute1_E,(_ZN34_INTERNAL_081aa0af_4_k_cu_stride_A4cuda3std3__45__cpo6cbeginE - _ZN34_INTERNAL_081aa0af_4_k_cu_stride_A4cute1_E)
_ZN34_INTERNAL_081aa0af_4_k_cu_stride_A4cute1_E:
	.zero		1
	.type		_ZN34_INTERNAL_081aa0af_4_k_cu_stride_A4cuda3std3__45__cpo6cbeginE,@object
	.size		_ZN34_INTERNAL_081aa0af_4_k_cu_stride_A4cuda3std3__45__cpo6cbeginE,(_ZN34_INTERNAL_081aa0af_4_k_cu_stride_A4cuda3std3__48in_placeE - _ZN34_INTERNAL_081aa0af_4_k_cu_stride_A4cuda3std3__45__cpo6cbeginE)
_ZN34_INTERNAL_081aa0af_4_k_cu_stride_A4cuda3std3__45__cpo6cbeginE:
	.zero		1
	.type		_ZN34_INTERNAL_081aa0af_4_k_cu_stride_A4cuda3std3__48in_placeE,@object
	.size		_ZN34_INTERNAL_081aa0af_4_k_cu_stride_A4cuda3std3__48in_placeE,(_ZN34_INTERNAL_081aa0af_4_k_cu_stride_A4cuda3std6ranges3__45__cpo9iter_moveE - _ZN34_INTERNAL_081aa0af_4_k_cu_stride_A4cuda3std3__48in_placeE)
_ZN34_INTERNAL_081aa0af_4_k_cu_stride_A4cuda3std3__48in_placeE:
	.zero		1
	.type		_ZN34_INTERNAL_081aa0af_4_k_cu_stride_A4cuda3std6ranges3__45__cpo9iter_moveE,@object
	.size		_ZN34_INTERNAL_081aa0af_4_k_cu_stride_A4cuda3std6ranges3__45__cpo9iter_moveE,(_ZN34_INTERNAL_081aa0af_4_k_cu_stride_A4cuda3std3__45__cpo5beginE - _ZN34_INTERNAL_081aa0af_4_k_cu_stride_A4cuda3std6ranges3__45__cpo9iter_moveE)
_ZN34_INTERNAL_081aa0af_4_k_cu_stride_A4cuda3std6ranges3__45__cpo9iter_moveE:
	.zero		1
	.type		_ZN34_INTERNAL_081aa0af_4_k_cu_stride_A4cuda3std3__45__cpo5beginE,@object
	.size		_ZN34_INTERNAL_081aa0af_4_k_cu_stride_A4cuda3std3__45__cpo5beginE,(_ZN34_INTERNAL_081aa0af_4_k_cu_stride_A4cuda3std3__436_GLOBAL__N__081aa0af_4_k_cu_stride_A6ignoreE - _ZN34_INTERNAL_081aa0af_4_k_cu_stride_A4cuda3std3__45__cpo5beginE)
_ZN34_INTERNAL_081aa0af_4_k_cu_stride_A4cuda3std3__45__cpo5beginE:
	.zero		1
	.type		_ZN34_INTERNAL_081aa0af_4_k_cu_stride_A4cuda3std3__436_GLOBAL__N__081aa0af_4_k_cu_stride_A6ignoreE,@object
	.size		_ZN34_INTERNAL_081aa0af_4_k_cu_stride_A4cuda3std3__436_GLOBAL__N__081aa0af_4_k_cu_stride_A6ignoreE,(_ZN34_INTERNAL_081aa0af_4_k_cu_stride_A4cute7productE - _ZN34_INTERNAL_081aa0af_4_k_cu_stride_A4cuda3std3__436_GLOBAL__N__081aa0af_4_k_cu_stride_A6ignoreE)
_ZN34_INTERNAL_081aa0af_4_k_cu_stride_A4cuda3std3__436_GLOBAL__N__081aa0af_4_k_cu_stride_A6ignoreE:
	.zero		1
	.type		_ZN34_INTERNAL_081aa0af_4_k_cu_stride_A4cute7productE,@object
	.size		_ZN34_INTERNAL_081aa0af_4_k_cu_stride_A4cute7productE,(_ZN34_INTERNAL_081aa0af_4_k_cu_stride_A4cuda3std3__45__cpo3endE - _ZN34_INTERNAL_081aa0af_4_k_cu_stride_A4cute7productE)
_ZN34_INTERNAL_081aa0af_4_k_cu_stride_A4cute7productE:
	.zero		1
	.type		_ZN34_INTERNAL_081aa0af_4_k_cu_stride_A4cuda3std3__45__cpo3endE,@object
	.size		_ZN34_INTERNAL_081aa0af_4_k_cu_stride_A4cuda3std3__45__cpo3endE,(_ZN34_INTERNAL_081aa0af_4_k_cu_stride_A4cuda3std3__419piecewise_constructE - _ZN34_INTERNAL_081aa0af_4_k_cu_stride_A4cuda3std3__45__cpo3endE)
_ZN34_INTERNAL_081aa0af_4_k_cu_stride_A4cuda3std3__45__cpo3endE:
	.zero		1
	.type		_ZN34_INTERNAL_081aa0af_4_k_cu_stride_A4cuda3std3__419piecewise_constructE,@object
	.size		_ZN34_INTERNAL_081aa0af_4_k_cu_stride_A4cuda3std3__419piecewise_constructE,(_ZN34_INTERNAL_081aa0af_4_k_cu_stride_A4cuda3std3__45__cpo4cendE - _ZN34_INTERNAL_081aa0af_4_k_cu_stride_A4cuda3std3__419piecewise_constructE)
_ZN34_INTERNAL_081aa0af_4_k_cu_stride_A4cuda3std3__419piecewise_constructE:
	.zero		1
	.type		_ZN34_INTERNAL_081aa0af_4_k_cu_stride_A4cuda3std3__45__cpo4cendE,@object
	.size		_ZN34_INTERNAL_081aa0af_4_k_cu_stride_A4cuda3std3__45__cpo4cendE,(_ZN34_INTERNAL_081aa0af_4_k_cu_stride_A4cuda3std6ranges3__45__cpo4swapE - _ZN34_INTERNAL_081aa0af_4_k_cu_stride_A4cuda3std3__45__cpo4cendE)
_ZN34_INTERNAL_081aa0af_4_k_cu_stride_A4cuda3std3__45__cpo4cendE:
	.zero		1
	.type		_ZN34_INTERNAL_081aa0af_4_k_cu_stride_A4cuda3std6ranges3__45__cpo4swapE,@object
	.size		_ZN34_INTERNAL_081aa0af_4_k_cu_stride_A4cuda3std6ranges3__45__cpo4swapE,(.L_10 - _ZN34_INTERNAL_081aa0af_4_k_cu_stride_A4cuda3std6ranges3__45__cpo4swapE)
_ZN34_INTERNAL_081aa0af_4_k_cu_stride_A4cuda3std6ranges3__45__cpo4swapE:
	.zero		1
.L_10:


//--------------------- .nv.constant0._ZN7cutlass13device_kernelINS_4gemm6kernel13GemmUniversalIN4cute5tupleIJiiiiEEENS1_10collective13CollectiveMmaINS1_46MainloopSm100TmaUmmaWarpSpecializedBlockScaledILi3ELi2ELi1ENS5_IJNS4_1CILi2EEENSA_ILi4EEENSA_ILi1EEEEEEEENS5_IJNSA_ILi256EEESG_SG_EEENS5_IJNS_12float_e2m1_tENS_13float_ue4m3_tEEEENS5_IJNS5_IJlSD_lEEENS4_6LayoutINS5_IJNS5_IJNS5_IJNSA_ILi32EEESC_EEEiEEENS5_IJNS5_IJNSA_ILi16EEESC_EEEiEEENS5_IJSD_iEEEEEENS5_IJSS_NS5_IJNS5_IJNSA_ILi0EEESD_EEENSA_ILi512EEEEEENS5_IJSV_iEEEEEEEEEEESK_S12_NS4_8TiledMMAINS4_8MMA_AtomIJNS4_23SM100_MMA_MXF4_2x1SM_SSISI_SI_fSJ_Li256ELi256ELi16ELNS4_4UMMA5MajorE0ELS17_0ELNS16_7ScaleInE0ELS18_0EEEEEENSM_INS5_IJSD_SD_SD_EEENS5_IJSV_SV_SV_EEEEENS5_IJNS4_10UnderscoreES1E_S1E_EEEEENS5_IJNS4_28SM100_TMA_2SM_LOAD_MULTICASTES1H_EEENS5_IJNS4_14ComposedLayoutINS4_7SwizzleILi3ELi4ELi3EEENS4_18smem_ptr_flag_bitsILi4EEENSM_INS5_IJNSA_ILi8EEESG_EEENS5_IJSG_SD_EEEEEEENSM_INS5_IJNS5_IJNS5_IJSO_SD_EEESR_EEESD_NS5_IJSD_SC_EEEEEENS5_IJNS5_IJNS5_IJSR_SX_EEESW_EEESV_NS5_IJSC_SX_EEEEEEEEEEEvNS4_8identityENS5_IJNS4_18SM100_TMA_2SM_LOADES1H_EEENS5_IJS1S_NSM_INS5_IJNS5_IJNS5_IJSO_SB_EEESR_EEESD_S1V_EEENS5_IJS1Y_SV_NS5_IJSC_NSA_ILi1024EEEEEEEEEEEEEEvS23_EENS_8epilogue10collective18CollectiveEpilogueINS2F_23Sm100TmaWarpSpecializedILi3ELi2ELi128ELb1ELb0EEEJNS5_IJNSA_ILi128EEESG_SG_EEENS5_IJS2K_S2K_EEENS_10bfloat16_tESL_S2N_SL_NS2F_6fusion15FusionCallbacksIS2J_NS2O_17LinearCombinationIS2N_fS2N_fLNS_15FloatRoundStyleE2EEES2L_S2M_JEEENS4_5SM1004TMEM4LOAD27SM100_TMEM_LOAD_32dp32b128xENS4_13SM90_TMA_LOADENS1J_IS1L_NS1M_ILi16EEENSM_INS5_IJS1O_NSA_ILi64EEEEEENS5_IJS30_SD_EEEEEEENS4_39AutoVectorizingCopyWithAssumedAlignmentILi128EEENS4_14SM90_TMA_STOREES34_S36_S36_EEEvvEEEEvNT_6ParamsE --------------------------
	.section	.nv.constant0._ZN7cutlass13device_kernelINS_4gemm6kernel13GemmUniversalIN4cute5tupleIJiiiiEEENS1_10collective13CollectiveMmaINS1_46MainloopSm100TmaUmmaWarpSpecializedBlockScaledILi3ELi2ELi1ENS5_IJNS4_1CILi2EEENSA_ILi4EEENSA_ILi1EEEEEEEENS5_IJNSA_ILi256EEESG_SG_EEENS5_IJNS_12float_e2m1_tENS_13float_ue4m3_tEEEENS5_IJNS5_IJlSD_lEEENS4_6LayoutINS5_IJNS5_IJNS5_IJNSA_ILi32EEESC_EEEiEEENS5_IJNS5_IJNSA_ILi16EEESC_EEEiEEENS5_IJSD_iEEEEEENS5_IJSS_NS5_IJNS5_IJNSA_ILi0EEESD_EEENSA_ILi512EEEEEENS5_IJSV_iEEEEEEEEEEESK_S12_NS4_8TiledMMAINS4_8MMA_AtomIJNS4_23SM100_MMA_MXF4_2x1SM_SSISI_SI_fSJ_Li256ELi256ELi16ELNS4_4UMMA5MajorE0ELS17_0ELNS16_7ScaleInE0ELS18_0EEEEEENSM_INS5_IJSD_SD_SD_EEENS5_IJSV_SV_SV_EEEEENS5_IJNS4_10UnderscoreES1E_S1E_EEEEENS5_IJNS4_28SM100_TMA_2SM_LOAD_MULTICASTES1H_EEENS5_IJNS4_14ComposedLayoutINS4_7SwizzleILi3ELi4ELi3EEENS4_18smem_ptr_flag_bitsILi4EEENSM_INS5_IJNSA_ILi8EEESG_EEENS5_IJSG_SD_EEEEEEENSM_INS5_IJNS5_IJNS5_IJSO_SD_EEESR_EEESD_NS5_IJSD_SC_EEEEEENS5_IJNS5_IJNS5_IJSR_SX_EEESW_EEESV_NS5_IJSC_SX_EEEEEEEEEEEvNS4_8identityENS5_IJNS4_18SM100_TMA_2SM_LOADES1H_EEENS5_IJS1S_NSM_INS5_IJNS5_IJNS5_IJSO_SB_EEESR_EEESD_S1V_EEENS5_IJS1Y_SV_NS5_IJSC_NSA_ILi1024EEEEEEEEEEEEEEvS23_EENS_8epilogue10collective18CollectiveEpilogueINS2F_23Sm100TmaWarpSpecializedILi3ELi2ELi128ELb1ELb0EEEJNS5_IJNSA_ILi128EEESG_SG_EEENS5_IJS2K_S2K_EEENS_10bfloat16_tESL_S2N_SL_NS2F_6fusion15FusionCallbacksIS2J_NS2O_17LinearCombinationIS2N_fS2N_fLNS_15FloatRoundStyleE2EEES2L_S2M_JEEENS4_5SM1004TMEM4LOAD27SM100_TMEM_LOAD_32dp32b128xENS4_13SM90_TMA_LOADENS1J_IS1L_NS1M_ILi16EEENSM_INS5_IJS1O_NSA_ILi64EEEEEENS5_IJS30_SD_EEEEEEENS4_39AutoVectorizingCopyWithAssumedAlignmentILi128EEENS4_14SM90_TMA_STOREES34_S36_S36_EEEvvEEEEvNT_6ParamsE,"a",@progbits
	.sectionflags	@""
	.align	4
.nv.constant0._ZN7cutlass13device_kernelINS_4gemm6kernel13GemmUniversalIN4cute5tupleIJiiiiEEENS1_10collective13CollectiveMmaINS1_46MainloopSm100TmaUmmaWarpSpecializedBlockScaledILi3ELi2ELi1ENS5_IJNS4_1CILi2EEENSA_ILi4EEENSA_ILi1EEEEEEEENS5_IJNSA_ILi256EEESG_SG_EEENS5_IJNS_12float_e2m1_tENS_13float_ue4m3_tEEEENS5_IJNS5_IJlSD_lEEENS4_6LayoutINS5_IJNS5_IJNS5_IJNSA_ILi32EEESC_EEEiEEENS5_IJNS5_IJNSA_ILi16EEESC_EEEiEEENS5_IJSD_iEEEEEENS5_IJSS_NS5_IJNS5_IJNSA_ILi0EEESD_EEENSA_ILi512EEEEEENS5_IJSV_iEEEEEEEEEEESK_S12_NS4_8TiledMMAINS4_8MMA_AtomIJNS4_23SM100_MMA_MXF4_2x1SM_SSISI_SI_fSJ_Li256ELi256ELi16ELNS4_4UMMA5MajorE0ELS17_0ELNS16_7ScaleInE0ELS18_0EEEEEENSM_INS5_IJSD_SD_SD_EEENS5_IJSV_SV_SV_EEEEENS5_IJNS4_10UnderscoreES1E_S1E_EEEEENS5_IJNS4_28SM100_TMA_2SM_LOAD_MULTICASTES1H_EEENS5_IJNS4_14ComposedLayoutINS4_7SwizzleILi3ELi4ELi3EEENS4_18smem_ptr_flag_bitsILi4EEENSM_INS5_IJNSA_ILi8EEESG_EEENS5_IJSG_SD_EEEEEEENSM_INS5_IJNS5_IJNS5_IJSO_SD_EEESR_EEESD_NS5_IJSD_SC_EEEEEENS5_IJNS5_IJNS5_IJSR_SX_EEESW_EEESV_NS5_IJSC_SX_EEEEEEEEEEEvNS4_8identityENS5_IJNS4_18SM100_TMA_2SM_LOADES1H_EEENS5_IJS1S_NSM_INS5_IJNS5_IJNS5_IJSO_SB_EEESR_EEESD_S1V_EEENS5_IJS1Y_SV_NS5_IJSC_NSA_ILi1024EEEEEEEEEEEEEEvS23_EENS_8epilogue10collective18CollectiveEpilogueINS2F_23Sm100TmaWarpSpecializedILi3ELi2ELi128ELb1ELb0EEEJNS5_IJNSA_ILi128EEESG_SG_EEENS5_IJS2K_S2K_EEENS_10bfloat16_tESL_S2N_SL_NS2F_6fusion15FusionCallbacksIS2J_NS2O_17LinearCombinationIS2N_fS2N_fLNS_15FloatRoundStyleE2EEES2L_S2M_JEEENS4_5SM1004TMEM4LOAD27SM100_TMEM_LOAD_32dp32b128xENS4_13SM90_TMA_LOADENS1J_IS1L_NS1M_ILi16EEENSM_INS5_IJS1O_NSA_ILi64EEEEEENS5_IJS30_SD_EEEEEEENS4_39AutoVectorizingCopyWithAssumedAlignmentILi128EEENS4_14SM90_TMA_STOREES34_S36_S36_EEEvvEEEEvNT_6ParamsE:
	.zero		3968


//--------------------- SYMBOLS --------------------------

	.type		.nv.reservedSmem.offset0,@object
	.size		.nv.reservedSmem.offset0,0x4
	.type		.nv.reservedSmem.cap,@object
	.size		.nv.reservedSmem.cap,0x4
	.type		__assertfail,@function
